	.target	sm_100a

	.elftype	@"ET_EXEC"


//--------------------- .note.nv.tkinfo           --------------------------
	.section	.note.nv.tkinfo,"",@"SHT_NOTE"
	.sectionflags	@"SHF_NOTE_NV_TKINFO"
	.tkinfo
        /*0018*/ 	.word	0x00000002
        /*0030*/ 	.string	""
        /*0030*/ 	.string	"ptxas"
        /*0030*/ 	.string	"Cuda compilation tools, release 13.0, V13.0.88"
        /*0030*/ 	.string	"Build cuda_13.0.r13.0/compiler.36424714_0"
        /*0030*/ 	.string	"-arch sm_100a -m 64 "



//--------------------- .note.nv.cuinfo           --------------------------
	.section	.note.nv.cuinfo,"",@"SHT_NOTE"
	.sectionflags	@"SHF_NOTE_NV_CUINFO"
        /*0018*/ 	.short	0x0002
        /*001a*/ 	.short	0x0064
        /*001c*/ 	.short	0x0082
	.zero		2


//--------------------- .nv.info                  --------------------------
	.section	.nv.info,"",@"SHT_CUDA_INFO"
	.align	4


	//----- nvinfo : EIATTR_REGCOUNT
	.align		4
        /*0000*/ 	.byte	0x04, 0x2f
        /*0002*/ 	.short	(.L_19 - .L_18)
	.align		4
.L_18:
        /*0004*/ 	.word	index@(_ZN7cutlass13device_kernelINS_4gemm6kernel13GemmUniversalIN4cute5tupleIJiiiiEEENS1_10collective13CollectiveMmaINS1_46MainloopSm100TmaUmmaWarpSpecializedBlockScaledILi4ELi2ELi1ENS5_IJNS4_1CILi4EEENSA_ILi1EEESC_EEEEENS5_IJNSA_ILi256EEESF_SF_EEENS5_IJNS_12float_e2m1_tENS_13float_ue4m3_tEEEENS5_IJNS5_IJlSC_lEEENS4_6LayoutINS5_IJNS5_IJNS5_IJNSA_ILi32EEESB_EEEiEEENS5_IJNS5_IJNSA_ILi16EEESB_EEEiEEENS5_IJSC_iEEEEEENS5_IJSR_NS5_IJNS5_IJNSA_ILi0EEESC_EEENSA_ILi512EEEEEENS5_IJSU_iEEEEEEEEEEESJ_S11_NS4_8TiledMMAINS4_8MMA_AtomIJNS4_23SM100_MMA_MXF4_2x1SM_SSISH_SH_fSI_Li256ELi256ELi16ELNS4_4UMMA5MajorE0ELS16_0ELNS15_7ScaleInE0ELS17_0EEEEEENSL_INS5_IJSC_SC_SC_EEENS5_IJSU_SU_SU_EEEEENS5_IJNS4_10UnderscoreES1D_S1D_EEEEENS5_IJNS4_18SM100_TMA_2SM_LOADES1G_EEENS5_IJNS4_14ComposedLayoutINS4_7SwizzleILi3ELi4ELi3EEENS4_18smem_ptr_flag_bitsILi4EEENSL_INS5_IJNSA_ILi8EEESF_EEENS5_IJSF_SC_EEEEEEENSL_INS5_IJNS5_IJNS5_IJSN_SC_EEESQ_EEESC_NS5_IJSC_SB_EEEEEENS5_IJNS5_IJNS5_IJSQ_SW_EEESV_EEESU_NS5_IJSB_SW_EEEEEEEEEEEvNS4_8identityENS5_IJNS4_28SM100_TMA_2SM_LOAD_MULTICASTES23_EEENS5_IJS1R_NSL_INS5_IJNS5_IJNS5_IJSN_NSA_ILi2EEEEEESQ_EEESC_S1U_EEENS5_IJS1X_SU_NS5_IJSB_NSA_ILi1024EEEEEEEEEEEEEEvS22_EENS_8epilogue10collective18CollectiveEpilogueINS2F_23Sm100TmaWarpSpecializedILi4ELi2ELi64ELb1ELb0EEEJNS5_IJNSA_ILi128EEESF_SF_EEENS5_IJNSL_IS2K_SC_EENSL_INSA_ILi64EEESC_EEEEENS_10bfloat16_tESK_S2Q_SK_NS2F_6fusion15FusionCallbacksIS2J_NS2R_17LinearCombinationIS2Q_fS2Q_fLNS_15FloatRoundStyleE2EEES2L_S2P_JEEENS4_5SM1004TMEM4LOAD26SM100_TMEM_LOAD_32dp32b64xENS4_13SM90_TMA_LOADENS1I_IS1K_NS1L_ILi16EEENSL_INS5_IJS1N_S2N_EEENS5_IJS2N_SC_EEEEEEENS4_39AutoVectorizingCopyWithAssumedAlignmentILi128EEENS4_14SM90_TMA_STOREES36_S38_S38_EEEvvEEEEvNT_6ParamsE)
        /*0008*/ 	.word	0x000000a8


	//----- nvinfo : EIATTR_FRAME_SIZE
	.align		4
.L_19:
        /*000c*/ 	.byte	0x04, 0x11
        /*000e*/ 	.short	(.L_21 - .L_20)
	.align		4
.L_20:
        /*0010*/ 	.word	index@($__internal_2_$__cuda_sm10x_tcgen05_guardrail_trap_unallocated_columns_being_dealloced)
        /*0014*/ 	.word	0x00000000


	//----- nvinfo : EIATTR_FRAME_SIZE
	.align		4
.L_21:
        /*0018*/ 	.byte	0x04, 0x11
        /*001a*/ 	.short	(.L_23 - .L_22)
	.align		4
.L_22:
        /*001c*/ 	.word	index@($__internal_1_$__cuda_sm10x_tcgen05_guardrail_trap_phase_invalid_during_alloc)
        /*0020*/ 	.word	0x00000000


	//----- nvinfo : EIATTR_FRAME_SIZE
	.align		4
.L_23:
        /*0024*/ 	.byte	0x04, 0x11
        /*0026*/ 	.short	(.L_25 - .L_24)
	.align		4
.L_24:
        /*0028*/ 	.word	index@($__internal_0_$__cuda_sm10x_tcgen05_guardrail_trap_col_being_dealloced_not_returned_by_alloc)
        /*002c*/ 	.word	0x00000000


	//----- nvinfo : EIATTR_FRAME_SIZE
	.align		4
.L_25:
        /*0030*/ 	.byte	0x04, 0x11
        /*0032*/ 	.short	(.L_27 - .L_26)
	.align		4
.L_26:
        /*0034*/ 	.word	index@(_ZN7cutlass13device_kernelINS_4gemm6kernel13GemmUniversalIN4cute5tupleIJiiiiEEENS1_10collective13CollectiveMmaINS1_46MainloopSm100TmaUmmaWarpSpecializedBlockScaledILi4ELi2ELi1ENS5_IJNS4_1CILi4EEENSA_ILi1EEESC_EEEEENS5_IJNSA_ILi256EEESF_SF_EEENS5_IJNS_12float_e2m1_tENS_13float_ue4m3_tEEEENS5_IJNS5_IJlSC_lEEENS4_6LayoutINS5_IJNS5_IJNS5_IJNSA_ILi32EEESB_EEEiEEENS5_IJNS5_IJNSA_ILi16EEESB_EEEiEEENS5_IJSC_iEEEEEENS5_IJSR_NS5_IJNS5_IJNSA_ILi0EEESC_EEENSA_ILi512EEEEEENS5_IJSU_iEEEEEEEEEEESJ_S11_NS4_8TiledMMAINS4_8MMA_AtomIJNS4_23SM100_MMA_MXF4_2x1SM_SSISH_SH_fSI_Li256ELi256ELi16ELNS4_4UMMA5MajorE0ELS16_0ELNS15_7ScaleInE0ELS17_0EEEEEENSL_INS5_IJSC_SC_SC_EEENS5_IJSU_SU_SU_EEEEENS5_IJNS4_10UnderscoreES1D_S1D_EEEEENS5_IJNS4_18SM100_TMA_2SM_LOADES1G_EEENS5_IJNS4_14ComposedLayoutINS4_7SwizzleILi3ELi4ELi3EEENS4_18smem_ptr_flag_bitsILi4EEENSL_INS5_IJNSA_ILi8EEESF_EEENS5_IJSF_SC_EEEEEEENSL_INS5_IJNS5_IJNS5_IJSN_SC_EEESQ_EEESC_NS5_IJSC_SB_EEEEEENS5_IJNS5_IJNS5_IJSQ_SW_EEESV_EEESU_NS5_IJSB_SW_EEEEEEEEEEEvNS4_8identityENS5_IJNS4_28SM100_TMA_2SM_LOAD_MULTICASTES23_EEENS5_IJS1R_NSL_INS5_IJNS5_IJNS5_IJSN_NSA_ILi2EEEEEESQ_EEESC_S1U_EEENS5_IJS1X_SU_NS5_IJSB_NSA_ILi1024EEEEEEEEEEEEEEvS22_EENS_8epilogue10collective18CollectiveEpilogueINS2F_23Sm100TmaWarpSpecializedILi4ELi2ELi64ELb1ELb0EEEJNS5_IJNSA_ILi128EEESF_SF_EEENS5_IJNSL_IS2K_SC_EENSL_INSA_ILi64EEESC_EEEEENS_10bfloat16_tESK_S2Q_SK_NS2F_6fusion15FusionCallbacksIS2J_NS2R_17LinearCombinationIS2Q_fS2Q_fLNS_15FloatRoundStyleE2EEES2L_S2P_JEEENS4_5SM1004TMEM4LOAD26SM100_TMEM_LOAD_32dp32b64xENS4_13SM90_TMA_LOADENS1I_IS1K_NS1L_ILi16EEENSL_INS5_IJS1N_S2N_EEENS5_IJS2N_SC_EEEEEEENS4_39AutoVectorizingCopyWithAssumedAlignmentILi128EEENS4_14SM90_TMA_STOREES36_S38_S38_EEEvvEEEEvNT_6ParamsE)
        /*0038*/ 	.word	0x00000000


	//----- nvinfo : EIATTR_MIN_STACK_SIZE
	.align		4
.L_27:
        /*003c*/ 	.byte	0x04, 0x12
        /*003e*/ 	.short	(.L_29 - .L_28)
	.align		4
.L_28:
        /*0040*/ 	.word	index@(_ZN7cutlass13device_kernelINS_4gemm6kernel13GemmUniversalIN4cute5tupleIJiiiiEEENS1_10collective13CollectiveMmaINS1_46MainloopSm100TmaUmmaWarpSpecializedBlockScaledILi4ELi2ELi1ENS5_IJNS4_1CILi4EEENSA_ILi1EEESC_EEEEENS5_IJNSA_ILi256EEESF_SF_EEENS5_IJNS_12float_e2m1_tENS_13float_ue4m3_tEEEENS5_IJNS5_IJlSC_lEEENS4_6LayoutINS5_IJNS5_IJNS5_IJNSA_ILi32EEESB_EEEiEEENS5_IJNS5_IJNSA_ILi16EEESB_EEEiEEENS5_IJSC_iEEEEEENS5_IJSR_NS5_IJNS5_IJNSA_ILi0EEESC_EEENSA_ILi512EEEEEENS5_IJSU_iEEEEEEEEEEESJ_S11_NS4_8TiledMMAINS4_8MMA_AtomIJNS4_23SM100_MMA_MXF4_2x1SM_SSISH_SH_fSI_Li256ELi256ELi16ELNS4_4UMMA5MajorE0ELS16_0ELNS15_7ScaleInE0ELS17_0EEEEEENSL_INS5_IJSC_SC_SC_EEENS5_IJSU_SU_SU_EEEEENS5_IJNS4_10UnderscoreES1D_S1D_EEEEENS5_IJNS4_18SM100_TMA_2SM_LOADES1G_EEENS5_IJNS4_14ComposedLayoutINS4_7SwizzleILi3ELi4ELi3EEENS4_18smem_ptr_flag_bitsILi4EEENSL_INS5_IJNSA_ILi8EEESF_EEENS5_IJSF_SC_EEEEEEENSL_INS5_IJNS5_IJNS5_IJSN_SC_EEESQ_EEESC_NS5_IJSC_SB_EEEEEENS5_IJNS5_IJNS5_IJSQ_SW_EEESV_EEESU_NS5_IJSB_SW_EEEEEEEEEEEvNS4_8identityENS5_IJNS4_28SM100_TMA_2SM_LOAD_MULTICASTES23_EEENS5_IJS1R_NSL_INS5_IJNS5_IJNS5_IJSN_NSA_ILi2EEEEEESQ_EEESC_S1U_EEENS5_IJS1X_SU_NS5_IJSB_NSA_ILi1024EEEEEEEEEEEEEEvS22_EENS_8epilogue10collective18CollectiveEpilogueINS2F_23Sm100TmaWarpSpecializedILi4ELi2ELi64ELb1ELb0EEEJNS5_IJNSA_ILi128EEESF_SF_EEENS5_IJNSL_IS2K_SC_EENSL_INSA_ILi64EEESC_EEEEENS_10bfloat16_tESK_S2Q_SK_NS2F_6fusion15FusionCallbacksIS2J_NS2R_17LinearCombinationIS2Q_fS2Q_fLNS_15FloatRoundStyleE2EEES2L_S2P_JEEENS4_5SM1004TMEM4LOAD26SM100_TMEM_LOAD_32dp32b64xENS4_13SM90_TMA_LOADENS1I_IS1K_NS1L_ILi16EEENSL_INS5_IJS1N_S2N_EEENS5_IJS2N_SC_EEEEEEENS4_39AutoVectorizingCopyWithAssumedAlignmentILi128EEENS4_14SM90_TMA_STOREES36_S38_S38_EEEvvEEEEvNT_6ParamsE)
        /*0044*/ 	.word	0x00000000
.L_29:


//--------------------- .nv.compat                --------------------------
	.section	.nv.compat,"",@"SHT_CUDA_COMPAT_INFO"
	.align	4
        /*0000*/ 	.byte	0x02, 0x09, 0x01, 0x00, 0x02, 0x02, 0x02, 0x00, 0x02, 0x05, 0x05, 0x00, 0x03, 0x07, 0x01, 0x01
        /*0010*/ 	.byte	0x02, 0x03, 0x01, 0x00, 0x02, 0x06, 0x01, 0x00, 0x04, 0x0b, 0x08, 0x00, 0x09, 0x00, 0x00, 0x00
        /*0020*/ 	.byte	0x00, 0x00, 0x00, 0x00


//--------------------- .nv.info._ZN7cutlass13device_kernelINS_4gemm6kernel13GemmUniversalIN4cute5tupleIJiiiiEEENS1_10collective13CollectiveMmaINS1_46MainloopSm100TmaUmmaWarpSpecializedBlockScaledILi4ELi2ELi1ENS5_IJNS4_1CILi4EEENSA_ILi1EEESC_EEEEENS5_IJNSA_ILi256EEESF_SF_EEENS5_IJNS_12float_e2m1_tENS_13float_ue4m3_tEEEENS5_IJNS5_IJlSC_lEEENS4_6LayoutINS5_IJNS5_IJNS5_IJNSA_ILi32EEESB_EEEiEEENS5_IJNS5_IJNSA_ILi16EEESB_EEEiEEENS5_IJSC_iEEEEEENS5_IJSR_NS5_IJNS5_IJNSA_ILi0EEESC_EEENSA_ILi512EEEEEENS5_IJSU_iEEEEEEEEEEESJ_S11_NS4_8TiledMMAINS4_8MMA_AtomIJNS4_23SM100_MMA_MXF4_2x1SM_SSISH_SH_fSI_Li256ELi256ELi16ELNS4_4UMMA5MajorE0ELS16_0ELNS15_7ScaleInE0ELS17_0EEEEEENSL_INS5_IJSC_SC_SC_EEENS5_IJSU_SU_SU_EEEEENS5_IJNS4_10UnderscoreES1D_S1D_EEEEENS5_IJNS4_18SM100_TMA_2SM_LOADES1G_EEENS5_IJNS4_14ComposedLayoutINS4_7SwizzleILi3ELi4ELi3EEENS4_18smem_ptr_flag_bitsILi4EEENSL_INS5_IJNSA_ILi8EEESF_EEENS5_IJSF_SC_EEEEEEENSL_INS5_IJNS5_IJNS5_IJSN_SC_EEESQ_EEESC_NS5_IJSC_SB_EEEEEENS5_IJNS5_IJNS5_IJSQ_SW_EEESV_EEESU_NS5_IJSB_SW_EEEEEEEEEEEvNS4_8identityENS5_IJNS4_28SM100_TMA_2SM_LOAD_MULTICASTES23_EEENS5_IJS1R_NSL_INS5_IJNS5_IJNS5_IJSN_NSA_ILi2EEEEEESQ_EEESC_S1U_EEENS5_IJS1X_SU_NS5_IJSB_NSA_ILi1024EEEEEEEEEEEEEEvS22_EENS_8epilogue10collective18CollectiveEpilogueINS2F_23Sm100TmaWarpSpecializedILi4ELi2ELi64ELb1ELb0EEEJNS5_IJNSA_ILi128EEESF_SF_EEENS5_IJNSL_IS2K_SC_EENSL_INSA_ILi64EEESC_EEEEENS_10bfloat16_tESK_S2Q_SK_NS2F_6fusion15FusionCallbacksIS2J_NS2R_17LinearCombinationIS2Q_fS2Q_fLNS_15FloatRoundStyleE2EEES2L_S2P_JEEENS4_5SM1004TMEM4LOAD26SM100_TMEM_LOAD_32dp32b64xENS4_13SM90_TMA_LOADENS1I_IS1K_NS1L_ILi16EEENSL_INS5_IJS1N_S2N_EEENS5_IJS2N_SC_EEEEEEENS4_39AutoVectorizingCopyWithAssumedAlignmentILi128EEENS4_14SM90_TMA_STOREES36_S38_S38_EEEvvEEEEvNT_6ParamsE --------------------------
	.section	.nv.info._ZN7cutlass13device_kernelINS_4gemm6kernel13GemmUniversalIN4cute5tupleIJiiiiEEENS1_10collective13CollectiveMmaINS1_46MainloopSm100TmaUmmaWarpSpecializedBlockScaledILi4ELi2ELi1ENS5_IJNS4_1CILi4EEENSA_ILi1EEESC_EEEEENS5_IJNSA_ILi256EEESF_SF_EEENS5_IJNS_12float_e2m1_tENS_13float_ue4m3_tEEEENS5_IJNS5_IJlSC_lEEENS4_6LayoutINS5_IJNS5_IJNS5_IJNSA_ILi32EEESB_EEEiEEENS5_IJNS5_IJNSA_ILi16EEESB_EEEiEEENS5_IJSC_iEEEEEENS5_IJSR_NS5_IJNS5_IJNSA_ILi0EEESC_EEENSA_ILi512EEEEEENS5_IJSU_iEEEEEEEEEEESJ_S11_NS4_8TiledMMAINS4_8MMA_AtomIJNS4_23SM100_MMA_MXF4_2x1SM_SSISH_SH_fSI_Li256ELi256ELi16ELNS4_4UMMA5MajorE0ELS16_0ELNS15_7ScaleInE0ELS17_0EEEEEENSL_INS5_IJSC_SC_SC_EEENS5_IJSU_SU_SU_EEEEENS5_IJNS4_10UnderscoreES1D_S1D_EEEEENS5_IJNS4_18SM100_TMA_2SM_LOADES1G_EEENS5_IJNS4_14ComposedLayoutINS4_7SwizzleILi3ELi4ELi3EEENS4_18smem_ptr_flag_bitsILi4EEENSL_INS5_IJNSA_ILi8EEESF_EEENS5_IJSF_SC_EEEEEEENSL_INS5_IJNS5_IJNS5_IJSN_SC_EEESQ_EEESC_NS5_IJSC_SB_EEEEEENS5_IJNS5_IJNS5_IJSQ_SW_EEESV_EEESU_NS5_IJSB_SW_EEEEEEEEEEEvNS4_8identityENS5_IJNS4_28SM100_TMA_2SM_LOAD_MULTICASTES23_EEENS5_IJS1R_NSL_INS5_IJNS5_IJNS5_IJSN_NSA_ILi2EEEEEESQ_EEESC_S1U_EEENS5_IJS1X_SU_NS5_IJSB_NSA_ILi1024EEEEEEEEEEEEEEvS22_EENS_8epilogue10collective18CollectiveEpilogueINS2F_23Sm100TmaWarpSpecializedILi4ELi2ELi64ELb1ELb0EEEJNS5_IJNSA_ILi128EEESF_SF_EEENS5_IJNSL_IS2K_SC_EENSL_INSA_ILi64EEESC_EEEEENS_10bfloat16_tESK_S2Q_SK_NS2F_6fusion15FusionCallbacksIS2J_NS2R_17LinearCombinationIS2Q_fS2Q_fLNS_15FloatRoundStyleE2EEES2L_S2P_JEEENS4_5SM1004TMEM4LOAD26SM100_TMEM_LOAD_32dp32b64xENS4_13SM90_TMA_LOADENS1I_IS1K_NS1L_ILi16EEENSL_INS5_IJS1N_S2N_EEENS5_IJS2N_SC_EEEEEEENS4_39AutoVectorizingCopyWithAssumedAlignmentILi128EEENS4_14SM90_TMA_STOREES36_S38_S38_EEEvvEEEEvNT_6ParamsE,"",@"SHT_CUDA_INFO"
	.sectionflags	@""
	.align	4


	//----- nvinfo : EIATTR_CUDA_API_VERSION
	.align		4
        /*0000*/ 	.byte	0x04, 0x37
        /*0002*/ 	.short	(.L_31 - .L_30)
.L_30:
        /*0004*/ 	.word	0x00000082


	//----- nvinfo : EIATTR_KPARAM_INFO
	.align		4
.L_31:
        /*0008*/ 	.byte	0x04, 0x17
        /*000a*/ 	.short	(.L_33 - .L_32)
.L_32:
        /*000c*/ 	.word	0x00000000
        /*0010*/ 	.short	0x0000
        /*0012*/ 	.short	0x0000
        /*0014*/ 	.byte	0x00, 0xf0, 0x01, 0x30


	//----- nvinfo : EIATTR_AT_ENTRY_FRAGMENTS
	.align		4
.L_33:
        /*0018*/ 	.byte	0x04, 0x4f
        /*001a*/ 	.short	(.L_35 - .L_34)


	//   ....[0]....
.L_34:
        /*001c*/ 	.word	0x00000007


	//----- nvinfo : EIATTR_RESERVED_SMEM_USED
	.align		4
.L_35:
        /*0020*/ 	.byte	0x01, 0x41
	.zero		2


	//----- nvinfo : EIATTR_SPARSE_MMA_MASK
	.align		4
        /*0024*/ 	.byte	0x03, 0x50
        /*0026*/ 	.short	0x0000


	//----- nvinfo : EIATTR_TCGEN05_2CTA_USED
	.align		4
        /*0028*/ 	.byte	0x01, 0x52
	.zero		2


	//----- nvinfo : EIATTR_MAXREG_COUNT
	.align		4
        /*002c*/ 	.byte	0x03, 0x1b
        /*002e*/ 	.short	0x00ff


	//----- nvinfo : EIATTR_NUM_BARRIERS
	.align		4
        /*0030*/ 	.byte	0x02, 0x4c
        /*0032*/ 	.byte	0x07
	.zero		1


	//----- nvinfo : EIATTR_EXTERNS
	.align		4
        /*0034*/ 	.byte	0x04, 0x0f
        /*0036*/ 	.short	(.L_37 - .L_36)


	//   ....[0]....
	.align		4
.L_36:
        /*0038*/ 	.word	index@(__assertfail)


	//----- nvinfo : EIATTR_MERCURY_ISA_VERSION
	.align		4
.L_37:
        /*003c*/ 	.byte	0x03, 0x5f
        /*003e*/ 	.short	0x0101


	//----- nvinfo : EIATTR_INT_WARP_WIDE_INSTR_OFFSETS
	.align		4
        /*0040*/ 	.byte	0x04, 0x31
        /*0042*/ 	.short	(.L_39 - .L_38)


	//   ....[0]....
.L_38:
        /*0044*/ 	.word	0x00000dd0


	//   ....[1]....
        /*0048*/ 	.word	0x00000e80


	//   ....[2]....
        /*004c*/ 	.word	0x00004ec0


	//   ....[3]....
        /*0050*/ 	.word	0x00004ee0


	//   ....[4]....
        /*0054*/ 	.word	0x00004f10


	//   ....[5]....
        /*0058*/ 	.word	0x00005b30


	//   ....[6]....
        /*005c*/ 	.word	0x00005bb0


	//   ....[7]....
        /*0060*/ 	.word	0x00005cc0


	//   ....[8]....
        /*0064*/ 	.word	0x00005d70


	//   ....[9]....
        /*0068*/ 	.word	0x00005e40


	//   ....[10]....
        /*006c*/ 	.word	0x00005ef0


	//   ....[11]....
        /*0070*/ 	.word	0x00006030


	//   ....[12]....
        /*0074*/ 	.word	0x000060d0


	//----- nvinfo : EIATTR_COOP_GROUP_MASK_REGIDS
	.align		4
.L_39:
        /*0078*/ 	.byte	0x04, 0x29
        /*007a*/ 	.short	(.L_41 - .L_40)


	//   ....[0]....
.L_40:
        /*007c*/ 	.word	0xffffffff


	//   ....[1]....
        /*0080*/ 	.word	0xffffffff


	//   ....[2]....
        /*0084*/ 	.word	0xffffffff


	//   ....[3]....
        /*0088*/ 	.word	0xffffffff


	//   ....[4]....
        /*008c*/ 	.word	0xffffffff


	//   ....[5]....
        /*0090*/ 	.word	0xffffffff


	//   ....[6]....
        /*0094*/ 	.word	0xffffffff


	//   ....[7]....
        /*0098*/ 	.word	0xffffffff


	//   ....[8]....
        /*009c*/ 	.word	0xffffffff


	//   ....[9]....
        /*00a0*/ 	.word	0xffffffff


	//   ....[10]....
        /*00a4*/ 	.word	0xffffffff


	//   ....[11]....
        /*00a8*/ 	.word	0xffffffff


	//   ....[12]....
        /*00ac*/ 	.word	0xffffffff


	//   ....[13]....
        /*00b0*/ 	.word	0xffffffff


	//----- nvinfo : EIATTR_COOP_GROUP_INSTR_OFFSETS
	.align		4
.L_41:
        /*00b4*/ 	.byte	0x04, 0x28
        /*00b6*/ 	.short	(.L_43 - .L_42)


	//   ....[0]....
.L_42:
        /*00b8*/ 	.word	0x000000a0


	//   ....[1]....
        /*00bc*/ 	.word	0x00000570


	//   ....[2]....
        /*00c0*/ 	.word	0x00000740


	//   ....[3]....
        /*00c4*/ 	.word	0x000008e0


	//   ....[4]....
        /*00c8*/ 	.word	0x000009e0


	//   ....[5]....
        /*00cc*/ 	.word	0x00000b50


	//   ....[6]....
        /*00d0*/ 	.word	0x00000c90


	//   ....[7]....
        /*00d4*/ 	.word	0x00000ef0


	//   ....[8]....
        /*00d8*/ 	.word	0x000025b0


	//   ....[9]....
        /*00dc*/ 	.word	0x000034a0


	//   ....[10]....
        /*00e0*/ 	.word	0x00003990


	//   ....[11]....
        /*00e4*/ 	.word	0x000039c0


	//   ....[12]....
        /*00e8*/ 	.word	0x00004da0


	//   ....[13]....
        /*00ec*/ 	.word	0x00004fd0


	//----- nvinfo : EIATTR_VRC_CTA_INIT_COUNT
	.align		4
.L_43:
        /*00f0*/ 	.byte	0x02, 0x4a
        /*00f2*/ 	.byte	0x80
	.zero		1


	//----- nvinfo : EIATTR_SYSCALL_OFFSETS
	.align		4
        /*00f4*/ 	.byte	0x04, 0x46
        /*00f6*/ 	.short	(.L_45 - .L_44)


	//   ....[0]....
.L_44:
        /*00f8*/ 	.word	0x00006dc0


	//   ....[1]....
        /*00fc*/ 	.word	0x00006eb0


	//   ....[2]....
        /*0100*/ 	.word	0x000078d0


	//   ....[3]....
        /*0104*/ 	.word	0x00008da0


	//   ....[4]....
        /*0108*/ 	.word	0x0000a200


	//   ....[5]....
        /*010c*/ 	.word	0x0000b640


	//----- nvinfo : EIATTR_MBARRIER_INSTR_OFFSETS
	.align		4
.L_45:
        /*0110*/ 	.byte	0x04, 0x39
        /*0112*/ 	.short	(.L_47 - .L_46)


	//   ....[0]....
.L_46:
        /*0114*/ 	.word	0x000006b0
        /*0118*/ 	.word	0x000000ff
        /*011c*/ 	.word	0x00000000
        /*0120*/ 	.short	0x0100
        /*0122*/ 	.byte	0x04
	.zero		1


	//   ....[1]....
        /*0124*/ 	.word	0x000006c0
        /*0128*/ 	.word	0x000000ff
        /*012c*/ 	.word	0x00000020
        /*0130*/ 	.short	0x0100
        /*0132*/ 	.byte	0x04
	.zero		1


	//   ....[2]....
        /*0134*/ 	.word	0x000006d0
        /*0138*/ 	.word	0x000000ff
        /*013c*/ 	.word	0x00000008
        /*0140*/ 	.short	0x0100
        /*0142*/ 	.byte	0x04
	.zero		1


	//   ....[3]....
        /*0144*/ 	.word	0x000006e0
        /*0148*/ 	.word	0x000000ff
        /*014c*/ 	.word	0x00000028
        /*0150*/ 	.short	0x0100
        /*0152*/ 	.byte	0x04
	.zero		1


	//   ....[4]....
        /*0154*/ 	.word	0x000006f0
        /*0158*/ 	.word	0x000000ff
        /*015c*/ 	.word	0x00000010
        /*0160*/ 	.short	0x0100
        /*0162*/ 	.byte	0x04
	.zero		1


	//   ....[5]....
        /*0164*/ 	.word	0x00000700
        /*0168*/ 	.word	0x000000ff
        /*016c*/ 	.word	0x00000030
        /*0170*/ 	.short	0x0100
        /*0172*/ 	.byte	0x04
	.zero		1


	//   ....[6]....
        /*0174*/ 	.word	0x00000710
        /*0178*/ 	.word	0x000000ff
        /*017c*/ 	.word	0x00000018
        /*0180*/ 	.short	0x0100
        /*0182*/ 	.byte	0x04
	.zero		1


	//   ....[7]....
        /*0184*/ 	.word	0x00000720
        /*0188*/ 	.word	0x000000ff
        /*018c*/ 	.word	0x00000038
        /*0190*/ 	.short	0x0100
        /*0192*/ 	.byte	0x04
	.zero		1


	//   ....[8]....
        /*0194*/ 	.word	0x00000850
        /*0198*/ 	.word	0x000000ff
        /*019c*/ 	.word	0x00000040
        /*01a0*/ 	.short	0x0100
        /*01a2*/ 	.byte	0x04
	.zero		1


	//   ....[9]....
        /*01a4*/ 	.word	0x00000860
        /*01a8*/ 	.word	0x000000ff
        /*01ac*/ 	.word	0x00000060
        /*01b0*/ 	.short	0x0100
        /*01b2*/ 	.byte	0x04
	.zero		1


	//   ....[10]....
        /*01b4*/ 	.word	0x00000870
        /*01b8*/ 	.word	0x000000ff
        /*01bc*/ 	.word	0x00000048
        /*01c0*/ 	.short	0x0100
        /*01c2*/ 	.byte	0x04
	.zero		1


	//   ....[11]....
        /*01c4*/ 	.word	0x00000880
        /*01c8*/ 	.word	0x000000ff
        /*01cc*/ 	.word	0x00000068
        /*01d0*/ 	.short	0x0100
        /*01d2*/ 	.byte	0x04
	.zero		1


	//   ....[12]....
        /*01d4*/ 	.word	0x00000890
        /*01d8*/ 	.word	0x000000ff
        /*01dc*/ 	.word	0x00000050
        /*01e0*/ 	.short	0x0100
        /*01e2*/ 	.byte	0x04
	.zero		1


	//   ....[13]....
        /*01e4*/ 	.word	0x000008a0
        /*01e8*/ 	.word	0x000000ff
        /*01ec*/ 	.word	0x00000070
        /*01f0*/ 	.short	0x0100
        /*01f2*/ 	.byte	0x04
	.zero		1


	//   ....[14]....
        /*01f4*/ 	.word	0x000008b0
        /*01f8*/ 	.word	0x000000ff
        /*01fc*/ 	.word	0x00000058
        /*0200*/ 	.short	0x0100
        /*0202*/ 	.byte	0x04
	.zero		1


	//   ....[15]....
        /*0204*/ 	.word	0x000008c0
        /*0208*/ 	.word	0x000000ff
        /*020c*/ 	.word	0x00000078
        /*0210*/ 	.short	0x0100
        /*0212*/ 	.byte	0x04
	.zero		1


	//   ....[16]....
        /*0214*/ 	.word	0x000009b0
        /*0218*/ 	.word	0x000000ff
        /*021c*/ 	.word	0x00000080
        /*0220*/ 	.short	0x0100
        /*0222*/ 	.byte	0x06
	.zero		1


	//   ....[17]....
        /*0224*/ 	.word	0x000009c0
        /*0228*/ 	.word	0x000000ff
        /*022c*/ 	.word	0x00000088
        /*0230*/ 	.short	0x0100
        /*0232*/ 	.byte	0x06
	.zero		1


	//   ....[18]....
        /*0234*/ 	.word	0x00000b00
        /*0238*/ 	.word	0x000000ff
        /*023c*/ 	.word	0x00000090
        /*0240*/ 	.short	0x0100
        /*0242*/ 	.byte	0x06
	.zero		1


	//   ....[19]....
        /*0244*/ 	.word	0x00000b10
        /*0248*/ 	.word	0x000000ff
        /*024c*/ 	.word	0x000000a0
        /*0250*/ 	.short	0x0100
        /*0252*/ 	.byte	0x06
	.zero		1


	//   ....[20]....
        /*0254*/ 	.word	0x00000b20
        /*0258*/ 	.word	0x000000ff
        /*025c*/ 	.word	0x00000098
        /*0260*/ 	.short	0x0100
        /*0262*/ 	.byte	0x06
	.zero		1


	//   ....[21]....
        /*0264*/ 	.word	0x00000b30
        /*0268*/ 	.word	0x000000ff
        /*026c*/ 	.word	0x000000a8
        /*0270*/ 	.short	0x0100
        /*0272*/ 	.byte	0x06
	.zero		1


	//   ....[22]....
        /*0274*/ 	.word	0x00000c60
        /*0278*/ 	.word	0x000000ff
        /*027c*/ 	.word	0x000000b0
        /*0280*/ 	.short	0x0100
        /*0282*/ 	.byte	0x04
	.zero		1


	//   ....[23]....
        /*0284*/ 	.word	0x00000c70
        /*0288*/ 	.word	0x000000ff
        /*028c*/ 	.word	0x000000b8
        /*0290*/ 	.short	0x0100
        /*0292*/ 	.byte	0x04
	.zero		1


	//   ....[24]....
        /*0294*/ 	.word	0x00000d70
        /*0298*/ 	.word	0x000000ff
        /*029c*/ 	.word	0x000000c0
        /*02a0*/ 	.short	0x0100
        /*02a2*/ 	.byte	0x04
	.zero		1


	//   ....[25]....
        /*02a4*/ 	.word	0x00000d80
        /*02a8*/ 	.word	0x000000ff
        /*02ac*/ 	.word	0x000000d0
        /*02b0*/ 	.short	0x0100
        /*02b2*/ 	.byte	0x04
	.zero		1


	//   ....[26]....
        /*02b4*/ 	.word	0x00000d90
        /*02b8*/ 	.word	0x000000ff
        /*02bc*/ 	.word	0x000000c8
        /*02c0*/ 	.short	0x0100
        /*02c2*/ 	.byte	0x04
	.zero		1


	//   ....[27]....
        /*02c4*/ 	.word	0x00000da0
        /*02c8*/ 	.word	0x000000ff
        /*02cc*/ 	.word	0x000000d8
        /*02d0*/ 	.short	0x0100
        /*02d2*/ 	.byte	0x04
	.zero		1


	//   ....[28]....
        /*02d4*/ 	.word	0x00000ea0
        /*02d8*/ 	.word	0x000000ff
        /*02dc*/ 	.word	0x000000e0
        /*02e0*/ 	.short	0x0100
        /*02e2*/ 	.byte	0x06
	.zero		1


	//   ....[29]....
        /*02e4*/ 	.word	0x00001ae0
        /*02e8*/ 	.word	0x00000000
        /*02ec*/ 	.word	0x000000d0
        /*02f0*/ 	.short	0x010a
        /*02f2*/ 	.byte	0xff
	.zero		1


	//   ....[30]....
        /*02f4*/ 	.word	0x00001b00
        /*02f8*/ 	.word	0x00000000
        /*02fc*/ 	.word	0x000000c0
        /*0300*/ 	.short	0x0101
        /*0302*/ 	.byte	0xff
	.zero		1


	//   ....[31]....
        /*0304*/ 	.word	0x00001bc0
        /*0308*/ 	.word	0x000000ff
        /*030c*/ 	.word	0x00000020
        /*0310*/ 	.short	0x010a
        /*0312*/ 	.byte	0x04
	.zero		1


	//   ....[32]....
        /*0314*/ 	.word	0x00001cc0
        /*0318*/ 	.word	0x000000ff
        /*031c*/ 	.word	0x00000020
        /*0320*/ 	.short	0x010a
        /*0322*/ 	.byte	0x05
	.zero		1


	//   ....[33]....
        /*0324*/ 	.word	0x00001e20
        /*0328*/ 	.word	0x000000ff
        /*032c*/ 	.word	0x00000020
        /*0330*/ 	.short	0x010a
        /*0332*/ 	.byte	0x06
	.zero		1


	//   ....[34]....
        /*0334*/ 	.word	0x00002100
        /*0338*/ 	.word	0x000000ff
        /*033c*/ 	.word	0x00000088
        /*0340*/ 	.short	0x0101
        /*0342*/ 	.byte	0x07
	.zero		1


	//   ....[35]....
        /*0344*/ 	.word	0x00002120
        /*0348*/ 	.word	0x000000ff
        /*034c*/ 	.word	0x00000020
        /*0350*/ 	.short	0x010a
        /*0352*/ 	.byte	0x04
	.zero		1


	//   ....[36]....
        /*0354*/ 	.word	0x000021a0
        /*0358*/ 	.word	0x000000ff
        /*035c*/ 	.word	0x00000020
        /*0360*/ 	.short	0x010a
        /*0362*/ 	.byte	0x06
	.zero		1


	//   ....[37]....
        /*0364*/ 	.word	0x000022e0
        /*0368*/ 	.word	0x000000ff
        /*036c*/ 	.word	0x00000020
        /*0370*/ 	.short	0x010a
        /*0372*/ 	.byte	0x04
	.zero		1


	//   ....[38]....
        /*0374*/ 	.word	0x000025e0
        /*0378*/ 	.word	0x00000003
        /*037c*/ 	.word	0x00000090
        /*0380*/ 	.short	0x010a
        /*0382*/ 	.byte	0xff
	.zero		1


	//   ....[39]....
        /*0384*/ 	.word	0x00002730
        /*0388*/ 	.word	0x00000000
        /*038c*/ 	.word	0x00000000
        /*0390*/ 	.short	0x0101
        /*0392*/ 	.byte	0xff
	.zero		1


	//   ....[40]....
        /*0394*/ 	.word	0x00002cf0
        /*0398*/ 	.word	0x000000ff
        /*039c*/ 	.word	0x00000000
        /*03a0*/ 	.short	0x010a
        /*03a2*/ 	.byte	0x04
	.zero		1


	//   ....[41]....
        /*03a4*/ 	.word	0x00002d80
        /*03a8*/ 	.word	0x000000ff
        /*03ac*/ 	.word	0x00000000
        /*03b0*/ 	.short	0x010a
        /*03b2*/ 	.byte	0x05
	.zero		1


	//   ....[42]....
        /*03b4*/ 	.word	0x00002e10
        /*03b8*/ 	.word	0x000000ff
        /*03bc*/ 	.word	0x00000000
        /*03c0*/ 	.short	0x010a
        /*03c2*/ 	.byte	0x05
	.zero		1


	//   ....[43]....
        /*03c4*/ 	.word	0x00002eb0
        /*03c8*/ 	.word	0x00000000
        /*03cc*/ 	.word	0x00000000
        /*03d0*/ 	.short	0x010a
        /*03d2*/ 	.byte	0xff
	.zero		1


	//   ....[44]....
        /*03d4*/ 	.word	0x00002ff0
        /*03d8*/ 	.word	0x00000000
        /*03dc*/ 	.word	0x000000c0
        /*03e0*/ 	.short	0x010a
        /*03e2*/ 	.byte	0xff
	.zero		1


	//   ....[45]....
        /*03e4*/ 	.word	0x00003060
        /*03e8*/ 	.word	0x00000004
        /*03ec*/ 	.word	0x00000000
        /*03f0*/ 	.short	0x0101
        /*03f2*/ 	.byte	0xff
	.zero		1


	//   ....[46]....
        /*03f4*/ 	.word	0x00003080
        /*03f8*/ 	.word	0x000000ff
        /*03fc*/ 	.word	0x000000a0
        /*0400*/ 	.short	0x010a
        /*0402*/ 	.byte	0x04
	.zero		1


	//   ....[47]....
        /*0404*/ 	.word	0x000031a0
        /*0408*/ 	.word	0x00000000
        /*040c*/ 	.word	0x00000090
        /*0410*/ 	.short	0x010a
        /*0412*/ 	.byte	0xff
	.zero		1


	//   ....[48]....
        /*0414*/ 	.word	0x000032a0
        /*0418*/ 	.word	0x00000000
        /*041c*/ 	.word	0x00000000
        /*0420*/ 	.short	0x0101
        /*0422*/ 	.byte	0xff
	.zero		1


	//   ....[49]....
        /*0424*/ 	.word	0x00003330
        /*0428*/ 	.word	0x000000ff
        /*042c*/ 	.word	0x000000a0
        /*0430*/ 	.short	0x0106
        /*0432*/ 	.byte	0x04
	.zero		1


	//   ....[50]....
        /*0434*/ 	.word	0x00003350
        /*0438*/ 	.word	0x000000ff
        /*043c*/ 	.word	0x000000a0
        /*0440*/ 	.short	0x010a
        /*0442*/ 	.byte	0x04
	.zero		1


	//   ....[51]....
        /*0444*/ 	.word	0x000033e0
        /*0448*/ 	.word	0x000000ff
        /*044c*/ 	.word	0x000000a0
        /*0450*/ 	.short	0x0106
        /*0452*/ 	.byte	0x07
	.zero		1


	//   ....[52]....
        /*0454*/ 	.word	0x00003420
        /*0458*/ 	.word	0x00000000
        /*045c*/ 	.word	0x000000a0
        /*0460*/ 	.short	0x010a
        /*0462*/ 	.byte	0xff
	.zero		1


	//   ....[53]....
        /*0464*/ 	.word	0x00003690
        /*0468*/ 	.word	0x000000ff
        /*046c*/ 	.word	0x00000008
        /*0470*/ 	.short	0x010a
        /*0472*/ 	.byte	0x05
	.zero		1


	//   ....[54]....
        /*0474*/ 	.word	0x000036b0
        /*0478*/ 	.word	0x000000ff
        /*047c*/ 	.word	0x00000008
        /*0480*/ 	.short	0x010a
        /*0482*/ 	.byte	0x05
	.zero		1


	//   ....[55]....
        /*0484*/ 	.word	0x00003840
        /*0488*/ 	.word	0x000000ff
        /*048c*/ 	.word	0x00000008
        /*0490*/ 	.short	0x010a
        /*0492*/ 	.byte	0x05
	.zero		1


	//   ....[56]....
        /*0494*/ 	.word	0x00003860
        /*0498*/ 	.word	0x000000ff
        /*049c*/ 	.word	0x00000008
        /*04a0*/ 	.short	0x010a
        /*04a2*/ 	.byte	0x05
	.zero		1


	//   ....[57]....
        /*04a4*/ 	.word	0x00003920
        /*04a8*/ 	.word	0x000000ff
        /*04ac*/ 	.word	0x00000000
        /*04b0*/ 	.short	0x0101
        /*04b2*/ 	.byte	0x04
	.zero		1


	//   ....[58]....
        /*04b4*/ 	.word	0x00003f80
        /*04b8*/ 	.word	0x00000000
        /*04bc*/ 	.word	0x00000090
        /*04c0*/ 	.short	0x010a
        /*04c2*/ 	.byte	0xff
	.zero		1


	//   ....[59]....
        /*04c4*/ 	.word	0x00004040
        /*04c8*/ 	.word	0x00000000
        /*04cc*/ 	.word	0x00000000
        /*04d0*/ 	.short	0x0101
        /*04d2*/ 	.byte	0xff
	.zero		1


	//   ....[60]....
        /*04d4*/ 	.word	0x00004120
        /*04d8*/ 	.word	0x000000ff
        /*04dc*/ 	.word	0x00000000
        /*04e0*/ 	.short	0x010a
        /*04e2*/ 	.byte	0x0d
	.zero		1


	//   ....[61]....
        /*04e4*/ 	.word	0x00004140
        /*04e8*/ 	.word	0x000000ff
        /*04ec*/ 	.word	0x00000000
        /*04f0*/ 	.short	0x010a
        /*04f2*/ 	.byte	0x0d
	.zero		1


	//   ....[62]....
        /*04f4*/ 	.word	0x00004230
        /*04f8*/ 	.word	0x000000ff
        /*04fc*/ 	.word	0x00000000
        /*0500*/ 	.short	0x010a
        /*0502*/ 	.byte	0x04
	.zero		1


	//   ....[63]....
        /*0504*/ 	.word	0x000044e0
        /*0508*/ 	.word	0x000000ff
        /*050c*/ 	.word	0x000000b8
        /*0510*/ 	.short	0x010a
        /*0512*/ 	.byte	0x32
	.zero		1


	//   ....[64]....
        /*0514*/ 	.word	0x00004740
        /*0518*/ 	.word	0x000000ff
        /*051c*/ 	.word	0x00000000
        /*0520*/ 	.short	0x010a
        /*0522*/ 	.byte	0x07
	.zero		1


	//   ....[65]....
        /*0524*/ 	.word	0x00004880
        /*0528*/ 	.word	0x000000ff
        /*052c*/ 	.word	0x00000000
        /*0530*/ 	.short	0x010a
        /*0532*/ 	.byte	0x04
	.zero		1


	//   ....[66]....
        /*0534*/ 	.word	0x00004d80
        /*0538*/ 	.word	0x000000ff
        /*053c*/ 	.word	0x000000e0
        /*0540*/ 	.short	0x010a
        /*0542*/ 	.byte	0x32
	.zero		1


	//   ....[67]....
        /*0544*/ 	.word	0x000052e0
        /*0548*/ 	.word	0x00000008
        /*054c*/ 	.word	0x00000090
        /*0550*/ 	.short	0x010a
        /*0552*/ 	.byte	0xff
	.zero		1


	//   ....[68]....
        /*0554*/ 	.word	0x00005450
        /*0558*/ 	.word	0x00000000
        /*055c*/ 	.word	0x00000000
        /*0560*/ 	.short	0x0101
        /*0562*/ 	.byte	0xff
	.zero		1


	//   ....[69]....
        /*0564*/ 	.word	0x00005930
        /*0568*/ 	.word	0x000000ff
        /*056c*/ 	.word	0x00000088
        /*0570*/ 	.short	0x010a
        /*0572*/ 	.byte	0x15
	.zero		1


	//   ....[70]....
        /*0574*/ 	.word	0x00005ac0
        /*0578*/ 	.word	0x000000ff
        /*057c*/ 	.word	0x00000060
        /*0580*/ 	.short	0x010a
        /*0582*/ 	.byte	0x15
	.zero		1


	//   ....[71]....
        /*0584*/ 	.word	0x00005c80
        /*0588*/ 	.word	0x000000ff
        /*058c*/ 	.word	0x00000040
        /*0590*/ 	.short	0x010b
        /*0592*/ 	.byte	0x15
	.zero		1


	//   ....[72]....
        /*0594*/ 	.word	0x00005c90
        /*0598*/ 	.word	0x000000ff
        /*059c*/ 	.word	0x00000000
        /*05a0*/ 	.short	0x0101
        /*05a2*/ 	.byte	0x30
	.zero		1


	//   ....[73]....
        /*05a4*/ 	.word	0x00005ca0
        /*05a8*/ 	.word	0x000000ff
        /*05ac*/ 	.word	0x00000068
        /*05b0*/ 	.short	0x010a
        /*05b2*/ 	.byte	0x15
	.zero		1


	//   ....[74]....
        /*05b4*/ 	.word	0x00005e00
        /*05b8*/ 	.word	0x000000ff
        /*05bc*/ 	.word	0x00000048
        /*05c0*/ 	.short	0x010b
        /*05c2*/ 	.byte	0x15
	.zero		1


	//   ....[75]....
        /*05c4*/ 	.word	0x00005e10
        /*05c8*/ 	.word	0x000000ff
        /*05cc*/ 	.word	0x00000000
        /*05d0*/ 	.short	0x0101
        /*05d2*/ 	.byte	0x2f
	.zero		1


	//   ....[76]....
        /*05d4*/ 	.word	0x00005e20
        /*05d8*/ 	.word	0x000000ff
        /*05dc*/ 	.word	0x00000070
        /*05e0*/ 	.short	0x010a
        /*05e2*/ 	.byte	0x15
	.zero		1


	//   ....[77]....
        /*05e4*/ 	.word	0x00005f80
        /*05e8*/ 	.word	0x000000ff
        /*05ec*/ 	.word	0x00000050
        /*05f0*/ 	.short	0x010b
        /*05f2*/ 	.byte	0x15
	.zero		1


	//   ....[78]....
        /*05f4*/ 	.word	0x00005f90
        /*05f8*/ 	.word	0x000000ff
        /*05fc*/ 	.word	0x00000000
        /*0600*/ 	.short	0x0101
        /*0602*/ 	.byte	0x2e
	.zero		1


	//   ....[79]....
        /*0604*/ 	.word	0x00005fa0
        /*0608*/ 	.word	0x000000ff
        /*060c*/ 	.word	0x00000078
        /*0610*/ 	.short	0x010a
        /*0612*/ 	.byte	0x15
	.zero		1


	//   ....[80]....
        /*0614*/ 	.word	0x00006210
        /*0618*/ 	.word	0x000000ff
        /*061c*/ 	.word	0x00000058
        /*0620*/ 	.short	0x010b
        /*0622*/ 	.byte	0x15
	.zero		1


	//   ....[81]....
        /*0624*/ 	.word	0x00006220
        /*0628*/ 	.word	0x000000ff
        /*062c*/ 	.word	0x00000000
        /*0630*/ 	.short	0x0101
        /*0632*/ 	.byte	0x2d
	.zero		1


	//   ....[82]....
        /*0634*/ 	.word	0x00006250
        /*0638*/ 	.word	0x000000ff
        /*063c*/ 	.word	0x00000060
        /*0640*/ 	.short	0x010a
        /*0642*/ 	.byte	0x15
	.zero		1


	//   ....[83]....
        /*0644*/ 	.word	0x00006270
        /*0648*/ 	.word	0x000000ff
        /*064c*/ 	.word	0x00000068
        /*0650*/ 	.short	0x010a
        /*0652*/ 	.byte	0x15
	.zero		1


	//   ....[84]....
        /*0654*/ 	.word	0x00006290
        /*0658*/ 	.word	0x000000ff
        /*065c*/ 	.word	0x00000070
        /*0660*/ 	.short	0x010a
        /*0662*/ 	.byte	0x15
	.zero		1


	//   ....[85]....
        /*0664*/ 	.word	0x000062d0
        /*0668*/ 	.word	0x00000000
        /*066c*/ 	.word	0x00000078
        /*0670*/ 	.short	0x010a
        /*0672*/ 	.byte	0xff
	.zero		1


	//   ....[86]....
        /*0674*/ 	.word	0x00006650
        /*0678*/ 	.word	0x00000008
        /*067c*/ 	.word	0x00000090
        /*0680*/ 	.short	0x010a
        /*0682*/ 	.byte	0xff
	.zero		1


	//   ....[87]....
        /*0684*/ 	.word	0x000067d0
        /*0688*/ 	.word	0x00000000
        /*068c*/ 	.word	0x00000000
        /*0690*/ 	.short	0x0101
        /*0692*/ 	.byte	0xff
	.zero		1


	//   ....[88]....
        /*0694*/ 	.word	0x000073b0
        /*0698*/ 	.word	0x000000ff
        /*069c*/ 	.word	0x00000040
        /*06a0*/ 	.short	0x010a
        /*06a2*/ 	.byte	0x2e
	.zero		1


	//   ....[89]....
        /*06a4*/ 	.word	0x000074b0
        /*06a8*/ 	.word	0x000000ff
        /*06ac*/ 	.word	0x000000b0
        /*06b0*/ 	.short	0x010a
        /*06b2*/ 	.byte	0x2e
	.zero		1


	//   ....[90]....
        /*06b4*/ 	.word	0x00007670
        /*06b8*/ 	.word	0x000000ff
        /*06bc*/ 	.word	0x00000040
        /*06c0*/ 	.short	0x010a
        /*06c2*/ 	.byte	0x2e
	.zero		1


	//   ....[91]....
        /*06c4*/ 	.word	0x000077b0
        /*06c8*/ 	.word	0x000000ff
        /*06cc*/ 	.word	0x000000b0
        /*06d0*/ 	.short	0x010a
        /*06d2*/ 	.byte	0x2e
	.zero		1


	//   ....[92]....
        /*06d4*/ 	.word	0x000079a0
        /*06d8*/ 	.word	0x000000ff
        /*06dc*/ 	.word	0x00000000
        /*06e0*/ 	.short	0x0101
        /*06e2*/ 	.byte	0x05
	.zero		1


	//   ....[93]....
        /*06e4*/ 	.word	0x00008a10
        /*06e8*/ 	.word	0x00000000
        /*06ec*/ 	.word	0x00000000
        /*06f0*/ 	.short	0x0101
        /*06f2*/ 	.byte	0xff
	.zero		1


	//   ....[94]....
        /*06f4*/ 	.word	0x00008a20
        /*06f8*/ 	.word	0x00000003
        /*06fc*/ 	.word	0x00000040
        /*0700*/ 	.short	0x010a
        /*0702*/ 	.byte	0xff
	.zero		1


	//   ....[95]....
        /*0704*/ 	.word	0x00008b30
        /*0708*/ 	.word	0x00000003
        /*070c*/ 	.word	0x00000040
        /*0710*/ 	.short	0x010a
        /*0712*/ 	.byte	0xff
	.zero		1


	//   ....[96]....
        /*0714*/ 	.word	0x00009e80
        /*0718*/ 	.word	0x00000000
        /*071c*/ 	.word	0x00000000
        /*0720*/ 	.short	0x0101
        /*0722*/ 	.byte	0xff
	.zero		1


	//   ....[97]....
        /*0724*/ 	.word	0x00009ec0
        /*0728*/ 	.word	0x0000005f
        /*072c*/ 	.word	0x00000040
        /*0730*/ 	.short	0x010a
        /*0732*/ 	.byte	0xff
	.zero		1


	//   ....[98]....
        /*0734*/ 	.word	0x00009f90
        /*0738*/ 	.word	0x0000005f
        /*073c*/ 	.word	0x00000040
        /*0740*/ 	.short	0x010a
        /*0742*/ 	.byte	0xff
	.zero		1


	//   ....[99]....
        /*0744*/ 	.word	0x0000b2e0
        /*0748*/ 	.word	0x00000000
        /*074c*/ 	.word	0x00000000
        /*0750*/ 	.short	0x0101
        /*0752*/ 	.byte	0xff
	.zero		1


	//   ....[100]....
        /*0754*/ 	.word	0x0000b300
        /*0758*/ 	.word	0x00000010
        /*075c*/ 	.word	0x00000040
        /*0760*/ 	.short	0x010a
        /*0762*/ 	.byte	0xff
	.zero		1


	//   ....[101]....
        /*0764*/ 	.word	0x0000b3d0
        /*0768*/ 	.word	0x00000010
        /*076c*/ 	.word	0x00000040
        /*0770*/ 	.short	0x010a
        /*0772*/ 	.byte	0xff
	.zero		1


	//   ....[102]....
        /*0774*/ 	.word	0x0000c710
        /*0778*/ 	.word	0x00000000
        /*077c*/ 	.word	0x00000000
        /*0780*/ 	.short	0x0101
        /*0782*/ 	.byte	0xff
	.zero		1


	//   ....[103]....
        /*0784*/ 	.word	0x0000c860
        /*0788*/ 	.word	0x000000ff
        /*078c*/ 	.word	0x00000000
        /*0790*/ 	.short	0x0101
        /*0792*/ 	.byte	0x04
	.zero		1


	//   ....[104]....
        /*0794*/ 	.word	0x0000c870
        /*0798*/ 	.word	0x000000ff
        /*079c*/ 	.word	0x000000e0
        /*07a0*/ 	.short	0x0101
        /*07a2*/ 	.byte	0x2e
	.zero		1


	//   ....[105]....
        /*07a4*/ 	.word	0x0000ca00
        /*07a8*/ 	.word	0x000000ff
        /*07ac*/ 	.word	0x00000000
        /*07b0*/ 	.short	0x0101
        /*07b2*/ 	.byte	0x04
	.zero		1


	//   ....[106]....
        /*07b4*/ 	.word	0x0000ca20
        /*07b8*/ 	.word	0x00000000
        /*07bc*/ 	.word	0x000000d0
        /*07c0*/ 	.short	0x010a
        /*07c2*/ 	.byte	0xff
	.zero		1


	//   ....[107]....
        /*07c4*/ 	.word	0x0000ca80
        /*07c8*/ 	.word	0x00000000
        /*07cc*/ 	.word	0x00000020
        /*07d0*/ 	.short	0x010a
        /*07d2*/ 	.byte	0xff
	.zero		1


	//   ....[108]....
        /*07d4*/ 	.word	0x0000cae0
        /*07d8*/ 	.word	0x00000000
        /*07dc*/ 	.word	0x00000020
        /*07e0*/ 	.short	0x010a
        /*07e2*/ 	.byte	0xff
	.zero		1


	//   ....[109]....
        /*07e4*/ 	.word	0x0000cb30
        /*07e8*/ 	.word	0x00000003
        /*07ec*/ 	.word	0x00000090
        /*07f0*/ 	.short	0x010a
        /*07f2*/ 	.byte	0xff
	.zero		1


	//   ....[110]....
        /*07f4*/ 	.word	0x0000cb90
        /*07f8*/ 	.word	0x00000000
        /*07fc*/ 	.word	0x00000000
        /*0800*/ 	.short	0x010a
        /*0802*/ 	.byte	0xff
	.zero		1


	//   ....[111]....
        /*0804*/ 	.word	0x0000cbf0
        /*0808*/ 	.word	0x00000000
        /*080c*/ 	.word	0x00000000
        /*0810*/ 	.short	0x010a
        /*0812*/ 	.byte	0xff
	.zero		1


	//   ....[112]....
        /*0814*/ 	.word	0x0000cc50
        /*0818*/ 	.word	0x00000000
        /*081c*/ 	.word	0x00000000
        /*0820*/ 	.short	0x010a
        /*0822*/ 	.byte	0xff
	.zero		1


	//   ....[113]....
        /*0824*/ 	.word	0x0000cca0
        /*0828*/ 	.word	0x00000000
        /*082c*/ 	.word	0x000000c0
        /*0830*/ 	.short	0x010a
        /*0832*/ 	.byte	0xff
	.zero		1


	//   ....[114]....
        /*0834*/ 	.word	0x0000cd00
        /*0838*/ 	.word	0x00000000
        /*083c*/ 	.word	0x000000a0
        /*0840*/ 	.short	0x010a
        /*0842*/ 	.byte	0xff
	.zero		1


	//   ....[115]....
        /*0844*/ 	.word	0x0000cd50
        /*0848*/ 	.word	0x00000000
        /*084c*/ 	.word	0x00000090
        /*0850*/ 	.short	0x010a
        /*0852*/ 	.byte	0xff
	.zero		1


	//   ....[116]....
        /*0854*/ 	.word	0x0000cdb0
        /*0858*/ 	.word	0x00000000
        /*085c*/ 	.word	0x000000a0
        /*0860*/ 	.short	0x010a
        /*0862*/ 	.byte	0xff
	.zero		1


	//   ....[117]....
        /*0864*/ 	.word	0x0000ce10
        /*0868*/ 	.word	0x00000005
        /*086c*/ 	.word	0x00000008
        /*0870*/ 	.short	0x010a
        /*0872*/ 	.byte	0xff
	.zero		1


	//   ....[118]....
        /*0874*/ 	.word	0x0000cef0
        /*0878*/ 	.word	0x00000003
        /*087c*/ 	.word	0x00000008
        /*0880*/ 	.short	0x010a
        /*0882*/ 	.byte	0xff
	.zero		1


	//   ....[119]....
        /*0884*/ 	.word	0x0000cf40
        /*0888*/ 	.word	0x00000000
        /*088c*/ 	.word	0x00000090
        /*0890*/ 	.short	0x010a
        /*0892*/ 	.byte	0xff
	.zero		1


	//   ....[120]....
        /*0894*/ 	.word	0x0000cfa0
        /*0898*/ 	.word	0x00000000
        /*089c*/ 	.word	0x00000000
        /*08a0*/ 	.short	0x010a
        /*08a2*/ 	.byte	0xff
	.zero		1


	//   ....[121]....
        /*08a4*/ 	.word	0x0000d000
        /*08a8*/ 	.word	0x00000000
        /*08ac*/ 	.word	0x000000b8
        /*08b0*/ 	.short	0x010a
        /*08b2*/ 	.byte	0xff
	.zero		1


	//   ....[122]....
        /*08b4*/ 	.word	0x0000d060
        /*08b8*/ 	.word	0x00000000
        /*08bc*/ 	.word	0x00000000
        /*08c0*/ 	.short	0x010a
        /*08c2*/ 	.byte	0xff
	.zero		1


	//   ....[123]....
        /*08c4*/ 	.word	0x0000d0c0
        /*08c8*/ 	.word	0x00000000
        /*08cc*/ 	.word	0x000000e0
        /*08d0*/ 	.short	0x010a
        /*08d2*/ 	.byte	0xff
	.zero		1


	//   ....[124]....
        /*08d4*/ 	.word	0x0000d110
        /*08d8*/ 	.word	0x00000008
        /*08dc*/ 	.word	0x00000090
        /*08e0*/ 	.short	0x010a
        /*08e2*/ 	.byte	0xff
	.zero		1


	//   ....[125]....
        /*08e4*/ 	.word	0x0000d170
        /*08e8*/ 	.word	0x00000000
        /*08ec*/ 	.word	0x00000088
        /*08f0*/ 	.short	0x010a
        /*08f2*/ 	.byte	0xff
	.zero		1


	//   ....[126]....
        /*08f4*/ 	.word	0x0000d1d0
        /*08f8*/ 	.word	0x00000005
        /*08fc*/ 	.word	0x00000060
        /*0900*/ 	.short	0x010a
        /*0902*/ 	.byte	0xff
	.zero		1


	//   ....[127]....
        /*0904*/ 	.word	0x0000d230
        /*0908*/ 	.word	0x00000005
        /*090c*/ 	.word	0x00000068
        /*0910*/ 	.short	0x010a
        /*0912*/ 	.byte	0xff
	.zero		1


	//   ....[128]....
        /*0914*/ 	.word	0x0000d290
        /*0918*/ 	.word	0x00000005
        /*091c*/ 	.word	0x00000070
        /*0920*/ 	.short	0x010a
        /*0922*/ 	.byte	0xff
	.zero		1


	//   ....[129]....
        /*0924*/ 	.word	0x0000d2f0
        /*0928*/ 	.word	0x00000005
        /*092c*/ 	.word	0x00000078
        /*0930*/ 	.short	0x010a
        /*0932*/ 	.byte	0xff
	.zero		1


	//   ....[130]....
        /*0934*/ 	.word	0x0000d350
        /*0938*/ 	.word	0x00000000
        /*093c*/ 	.word	0x00000060
        /*0940*/ 	.short	0x010a
        /*0942*/ 	.byte	0xff
	.zero		1


	//   ....[131]....
        /*0944*/ 	.word	0x0000d3b0
        /*0948*/ 	.word	0x00000000
        /*094c*/ 	.word	0x00000068
        /*0950*/ 	.short	0x010a
        /*0952*/ 	.byte	0xff
	.zero		1


	//   ....[132]....
        /*0954*/ 	.word	0x0000d410
        /*0958*/ 	.word	0x00000000
        /*095c*/ 	.word	0x00000070
        /*0960*/ 	.short	0x010a
        /*0962*/ 	.byte	0xff
	.zero		1


	//   ....[133]....
        /*0964*/ 	.word	0x0000d460
        /*0968*/ 	.word	0x00000008
        /*096c*/ 	.word	0x00000090
        /*0970*/ 	.short	0x010a
        /*0972*/ 	.byte	0xff
	.zero		1


	//   ....[134]....
        /*0974*/ 	.word	0x0000d4c0
        /*0978*/ 	.word	0x00000003
        /*097c*/ 	.word	0x00000040
        /*0980*/ 	.short	0x010a
        /*0982*/ 	.byte	0xff
	.zero		1


	//   ....[135]....
        /*0984*/ 	.word	0x0000d520
        /*0988*/ 	.word	0x00000003
        /*098c*/ 	.word	0x000000b0
        /*0990*/ 	.short	0x010a
        /*0992*/ 	.byte	0xff
	.zero		1


	//   ....[136]....
        /*0994*/ 	.word	0x0000d570
        /*0998*/ 	.word	0x00000003
        /*099c*/ 	.word	0x00000040
        /*09a0*/ 	.short	0x010a
        /*09a2*/ 	.byte	0xff
	.zero		1


	//   ....[137]....
        /*09a4*/ 	.word	0x0000d5c0
        /*09a8*/ 	.word	0x0000005f
        /*09ac*/ 	.word	0x00000040
        /*09b0*/ 	.short	0x010a
        /*09b2*/ 	.byte	0xff
	.zero		1


	//   ....[138]....
        /*09b4*/ 	.word	0x0000d610
        /*09b8*/ 	.word	0x00000010
        /*09bc*/ 	.word	0x00000040
        /*09c0*/ 	.short	0x010a
        /*09c2*/ 	.byte	0xff
	.zero		1


	//----- nvinfo : EIATTR_NUM_MBARRIERS
	.align		4
.L_47:
        /*09c4*/ 	.byte	0x03, 0x38
        /*09c6*/ 	.short	0x001d


	//----- nvinfo : EIATTR_EXIT_INSTR_OFFSETS
	.align		4
        /*09c8*/ 	.byte	0x04, 0x1c
        /*09ca*/ 	.short	(.L_49 - .L_48)


	//   ....[0]....
.L_48:
        /*09cc*/ 	.word	0x00002ee0


	//   ....[1]....
        /*09d0*/ 	.word	0x000033f0


	//   ....[2]....
        /*09d4*/ 	.word	0x00003450


	//   ....[3]....
        /*09d8*/ 	.word	0x00004fe0


	//   ....[4]....
        /*09dc*/ 	.word	0x00006300


	//   ....[5]....
        /*09e0*/ 	.word	0x00006340


	//   ....[6]....
        /*09e4*/ 	.word	0x0000c8e0


	//   ....[7]....
        /*09e8*/ 	.word	0x0000c960


	//   ....[8]....
        /*09ec*/ 	.word	0x0000c990


	//   ....[9]....
        /*09f0*/ 	.word	0x0000ca10


	//----- nvinfo : EIATTR_MAX_THREADS
	.align		4
.L_49:
        /*09f4*/ 	.byte	0x04, 0x05
        /*09f6*/ 	.short	(.L_51 - .L_50)
.L_50:
        /*09f8*/ 	.word	0x00000100
        /*09fc*/ 	.word	0x00000001
        /*0a00*/ 	.word	0x00000001


	//----- nvinfo : EIATTR_CRS_STACK_SIZE
	.align		4
.L_51:
        /*0a04*/ 	.byte	0x04, 0x1e
        /*0a06*/ 	.short	(.L_53 - .L_52)
.L_52:
        /*0a08*/ 	.word	0x00000000


	//----- nvinfo : EIATTR_CBANK_PARAM_SIZE
	.align		4
.L_53:
        /*0a0c*/ 	.byte	0x03, 0x19
        /*0a0e*/ 	.short	0x0c00


	//----- nvinfo : EIATTR_PARAM_CBANK
	.align		4
        /*0a10*/ 	.byte	0x04, 0x0a
        /*0a12*/ 	.short	(.L_55 - .L_54)
	.align		4
.L_54:
        /*0a14*/ 	.word	index@(.nv.constant0._ZN7cutlass13device_kernelINS_4gemm6kernel13GemmUniversalIN4cute5tupleIJiiiiEEENS1_10collective13CollectiveMmaINS1_46MainloopSm100TmaUmmaWarpSpecializedBlockScaledILi4ELi2ELi1ENS5_IJNS4_1CILi4EEENSA_ILi1EEESC_EEEEENS5_IJNSA_ILi256EEESF_SF_EEENS5_IJNS_12float_e2m1_tENS_13float_ue4m3_tEEEENS5_IJNS5_IJlSC_lEEENS4_6LayoutINS5_IJNS5_IJNS5_IJNSA_ILi32EEESB_EEEiEEENS5_IJNS5_IJNSA_ILi16EEESB_EEEiEEENS5_IJSC_iEEEEEENS5_IJSR_NS5_IJNS5_IJNSA_ILi0EEESC_EEENSA_ILi512EEEEEENS5_IJSU_iEEEEEEEEEEESJ_S11_NS4_8TiledMMAINS4_8MMA_AtomIJNS4_23SM100_MMA_MXF4_2x1SM_SSISH_SH_fSI_Li256ELi256ELi16ELNS4_4UMMA5MajorE0ELS16_0ELNS15_7ScaleInE0ELS17_0EEEEEENSL_INS5_IJSC_SC_SC_EEENS5_IJSU_SU_SU_EEEEENS5_IJNS4_10UnderscoreES1D_S1D_EEEEENS5_IJNS4_18SM100_TMA_2SM_LOADES1G_EEENS5_IJNS4_14ComposedLayoutINS4_7SwizzleILi3ELi4ELi3EEENS4_18smem_ptr_flag_bitsILi4EEENSL_INS5_IJNSA_ILi8EEESF_EEENS5_IJSF_SC_EEEEEEENSL_INS5_IJNS5_IJNS5_IJSN_SC_EEESQ_EEESC_NS5_IJSC_SB_EEEEEENS5_IJNS5_IJNS5_IJSQ_SW_EEESV_EEESU_NS5_IJSB_SW_EEEEEEEEEEEvNS4_8identityENS5_IJNS4_28SM100_TMA_2SM_LOAD_MULTICASTES23_EEENS5_IJS1R_NSL_INS5_IJNS5_IJNS5_IJSN_NSA_ILi2EEEEEESQ_EEESC_S1U_EEENS5_IJS1X_SU_NS5_IJSB_NSA_ILi1024EEEEEEEEEEEEEEvS22_EENS_8epilogue10collective18CollectiveEpilogueINS2F_23Sm100TmaWarpSpecializedILi4ELi2ELi64ELb1ELb0EEEJNS5_IJNSA_ILi128EEESF_SF_EEENS5_IJNSL_IS2K_SC_EENSL_INSA_ILi64EEESC_EEEEENS_10bfloat16_tESK_S2Q_SK_NS2F_6fusion15FusionCallbacksIS2J_NS2R_17LinearCombinationIS2Q_fS2Q_fLNS_15FloatRoundStyleE2EEES2L_S2P_JEEENS4_5SM1004TMEM4LOAD26SM100_TMEM_LOAD_32dp32b64xENS4_13SM90_TMA_LOADENS1I_IS1K_NS1L_ILi16EEENSL_INS5_IJS1N_S2N_EEENS5_IJS2N_SC_EEEEEEENS4_39AutoVectorizingCopyWithAssumedAlignmentILi128EEENS4_14SM90_TMA_STOREES36_S38_S38_EEEvvEEEEvNT_6ParamsE)
        /*0a18*/ 	.short	0x0380
        /*0a1a*/ 	.short	0x0c00


	//----- nvinfo : EIATTR_SW_WAR
	.align		4
.L_55:
        /*0a1c*/ 	.byte	0x04, 0x36
        /*0a1e*/ 	.short	(.L_57 - .L_56)
.L_56:
        /*0a20*/ 	.word	0x00000008
.L_57:


//--------------------- .nv.callgraph             --------------------------
	.section	.nv.callgraph,"",@"SHT_CUDA_CALLGRAPH"
	.align	4
	.sectionentsize	8
	.align		4
        /*0000*/ 	.word	0x00000000
	.align		4
        /*0004*/ 	.word	0xffffffff
	.align		4
        /*0008*/ 	.word	index@(_ZN7cutlass13device_kernelINS_4gemm6kernel13GemmUniversalIN4cute5tupleIJiiiiEEENS1_10collective13CollectiveMmaINS1_46MainloopSm100TmaUmmaWarpSpecializedBlockScaledILi4ELi2ELi1ENS5_IJNS4_1CILi4EEENSA_ILi1EEESC_EEEEENS5_IJNSA_ILi256EEESF_SF_EEENS5_IJNS_12float_e2m1_tENS_13float_ue4m3_tEEEENS5_IJNS5_IJlSC_lEEENS4_6LayoutINS5_IJNS5_IJNS5_IJNSA_ILi32EEESB_EEEiEEENS5_IJNS5_IJNSA_ILi16EEESB_EEEiEEENS5_IJSC_iEEEEEENS5_IJSR_NS5_IJNS5_IJNSA_ILi0EEESC_EEENSA_ILi512EEEEEENS5_IJSU_iEEEEEEEEEEESJ_S11_NS4_8TiledMMAINS4_8MMA_AtomIJNS4_23SM100_MMA_MXF4_2x1SM_SSISH_SH_fSI_Li256ELi256ELi16ELNS4_4UMMA5MajorE0ELS16_0ELNS15_7ScaleInE0ELS17_0EEEEEENSL_INS5_IJSC_SC_SC_EEENS5_IJSU_SU_SU_EEEEENS5_IJNS4_10UnderscoreES1D_S1D_EEEEENS5_IJNS4_18SM100_TMA_2SM_LOADES1G_EEENS5_IJNS4_14ComposedLayoutINS4_7SwizzleILi3ELi4ELi3EEENS4_18smem_ptr_flag_bitsILi4EEENSL_INS5_IJNSA_ILi8EEESF_EEENS5_IJSF_SC_EEEEEEENSL_INS5_IJNS5_IJNS5_IJSN_SC_EEESQ_EEESC_NS5_IJSC_SB_EEEEEENS5_IJNS5_IJNS5_IJSQ_SW_EEESV_EEESU_NS5_IJSB_SW_EEEEEEEEEEEvNS4_8identityENS5_IJNS4_28SM100_TMA_2SM_LOAD_MULTICASTES23_EEENS5_IJS1R_NSL_INS5_IJNS5_IJNS5_IJSN_NSA_ILi2EEEEEESQ_EEESC_S1U_EEENS5_IJS1X_SU_NS5_IJSB_NSA_ILi1024EEEEEEEEEEEEEEvS22_EENS_8epilogue10collective18CollectiveEpilogueINS2F_23Sm100TmaWarpSpecializedILi4ELi2ELi64ELb1ELb0EEEJNS5_IJNSA_ILi128EEESF_SF_EEENS5_IJNSL_IS2K_SC_EENSL_INSA_ILi64EEESC_EEEEENS_10bfloat16_tESK_S2Q_SK_NS2F_6fusion15FusionCallbacksIS2J_NS2R_17LinearCombinationIS2Q_fS2Q_fLNS_15FloatRoundStyleE2EEES2L_S2P_JEEENS4_5SM1004TMEM4LOAD26SM100_TMEM_LOAD_32dp32b64xENS4_13SM90_TMA_LOADENS1I_IS1K_NS1L_ILi16EEENSL_INS5_IJS1N_S2N_EEENS5_IJS2N_SC_EEEEEEENS4_39AutoVectorizingCopyWithAssumedAlignmentILi128EEENS4_14SM90_TMA_STOREES36_S38_S38_EEEvvEEEEvNT_6ParamsE)
	.align		4
        /*000c*/ 	.word	index@(__assertfail)
	.align		4
        /*0010*/ 	.word	0x00000000
	.align		4
        /*0014*/ 	.word	0xfffffffe
	.align		4
        /*0018*/ 	.word	0x00000000
	.align		4
        /*001c*/ 	.word	0xfffffffd
	.align		4
        /*0020*/ 	.word	0x00000000
	.align		4
        /*0024*/ 	.word	0xfffffffc


//--------------------- .nv.constant4             --------------------------
	.section	.nv.constant4,"a",@progbits
	.align	8
	.align		8
.nv.constant4:
        /*0000*/ 	.dword	__assertfail
	.align		8
        /*0008*/ 	.dword	__unnamed_1
	.align		8
        /*0010*/ 	.dword	__unnamed_2
	.align		8
        /*0018*/ 	.dword	_ZN40_INTERNAL_f13fffa4_4_k_cu_e51242a5_368744cuda3std3__45__cpo5beginE
	.align		8
        /*0020*/ 	.dword	_ZN40_INTERNAL_f13fffa4_4_k_cu_e51242a5_368744cuda3std3__45__cpo3endE
	.align		8
        /*0028*/ 	.dword	_ZN40_INTERNAL_f13fffa4_4_k_cu_e51242a5_368744cuda3std3__45__cpo6cbeginE
	.align		8
        /*0030*/ 	.dword	_ZN40_INTERNAL_f13fffa4_4_k_cu_e51242a5_368744cuda3std3__45__cpo4cendE
	.align		8
        /*0038*/ 	.dword	_ZN40_INTERNAL_f13fffa4_4_k_cu_e51242a5_368744cuda3std3__442_GLOBAL__N__f13fffa4_4_k_cu_e51242a5_368746ignoreE
	.align		8
        /*0040*/ 	.dword	_ZN40_INTERNAL_f13fffa4_4_k_cu_e51242a5_368744cuda3std3__419piecewise_constructE
	.align		8
        /*0048*/ 	.dword	_ZN40_INTERNAL_f13fffa4_4_k_cu_e51242a5_368744cuda3std3__48in_placeE
	.align		8
        /*0050*/ 	.dword	_ZN40_INTERNAL_f13fffa4_4_k_cu_e51242a5_368744cuda3std6ranges3__45__cpo4swapE
	.align		8
        /*0058*/ 	.dword	_ZN40_INTERNAL_f13fffa4_4_k_cu_e51242a5_368744cuda3std6ranges3__45__cpo9iter_moveE
	.align		8
        /*0060*/ 	.dword	_ZN40_INTERNAL_f13fffa4_4_k_cu_e51242a5_368744cute7productE
	.align		8
        /*0068*/ 	.dword	_ZN40_INTERNAL_f13fffa4_4_k_cu_e51242a5_368744cute1_E
	.align		8
        /*0070*/ 	.dword	$str$25
	.align		8
        /*0078*/ 	.dword	$str$26
	.align		8
        /*0080*/ 	.dword	$str$29
	.align		8
        /*0088*/ 	.dword	$str$30


//--------------------- .text._ZN7cutlass13device_kernelINS_4gemm6kernel13GemmUniversalIN4cute5tupleIJiiiiEEENS1_10collective13CollectiveMmaINS1_46MainloopSm100TmaUmmaWarpSpecializedBlockScaledILi4ELi2ELi1ENS5_IJNS4_1CILi4EEENSA_ILi1EEESC_EEEEENS5_IJNSA_ILi256EEESF_SF_EEENS5_IJNS_12float_e2m1_tENS_13float_ue4m3_tEEEENS5_IJNS5_IJlSC_lEEENS4_6LayoutINS5_IJNS5_IJNS5_IJNSA_ILi32EEESB_EEEiEEENS5_IJNS5_IJNSA_ILi16EEESB_EEEiEEENS5_IJSC_iEEEEEENS5_IJSR_NS5_IJNS5_IJNSA_ILi0EEESC_EEENSA_ILi512EEEEEENS5_IJSU_iEEEEEEEEEEESJ_S11_NS4_8TiledMMAINS4_8MMA_AtomIJNS4_23SM100_MMA_MXF4_2x1SM_SSISH_SH_fSI_Li256ELi256ELi16ELNS4_4UMMA5MajorE0ELS16_0ELNS15_7ScaleInE0ELS17_0EEEEEENSL_INS5_IJSC_SC_SC_EEENS5_IJSU_SU_SU_EEEEENS5_IJNS4_10UnderscoreES1D_S1D_EEEEENS5_IJNS4_18SM100_TMA_2SM_LOADES1G_EEENS5_IJNS4_14ComposedLayoutINS4_7SwizzleILi3ELi4ELi3EEENS4_18smem_ptr_flag_bitsILi4EEENSL_INS5_IJNSA_ILi8EEESF_EEENS5_IJSF_SC_EEEEEEENSL_INS5_IJNS5_IJNS5_IJSN_SC_EEESQ_EEESC_NS5_IJSC_SB_EEEEEENS5_IJNS5_IJNS5_IJSQ_SW_EEESV_EEESU_NS5_IJSB_SW_EEEEEEEEEEEvNS4_8identityENS5_IJNS4_28SM100_TMA_2SM_LOAD_MULTICASTES23_EEENS5_IJS1R_NSL_INS5_IJNS5_IJNS5_IJSN_NSA_ILi2EEEEEESQ_EEESC_S1U_EEENS5_IJS1X_SU_NS5_IJSB_NSA_ILi1024EEEEEEEEEEEEEEvS22_EENS_8epilogue10collective18CollectiveEpilogueINS2F_23Sm100TmaWarpSpecializedILi4ELi2ELi64ELb1ELb0EEEJNS5_IJNSA_ILi128EEESF_SF_EEENS5_IJNSL_IS2K_SC_EENSL_INSA_ILi64EEESC_EEEEENS_10bfloat16_tESK_S2Q_SK_NS2F_6fusion15FusionCallbacksIS2J_NS2R_17LinearCombinationIS2Q_fS2Q_fLNS_15FloatRoundStyleE2EEES2L_S2P_JEEENS4_5SM1004TMEM4LOAD26SM100_TMEM_LOAD_32dp32b64xENS4_13SM90_TMA_LOADENS1I_IS1K_NS1L_ILi16EEENSL_INS5_IJS1N_S2N_EEENS5_IJS2N_SC_EEEEEEENS4_39AutoVectorizingCopyWithAssumedAlignmentILi128EEENS4_14SM90_TMA_STOREES36_S38_S38_EEEvvEEEEvNT_6ParamsE --------------------------
	.section	.text._ZN7cutlass13device_kernelINS_4gemm6kernel13GemmUniversalIN4cute5tupleIJiiiiEEENS1_10collective13CollectiveMmaINS1_46MainloopSm100TmaUmmaWarpSpecializedBlockScaledILi4ELi2ELi1ENS5_IJNS4_1CILi4EEENSA_ILi1EEESC_EEEEENS5_IJNSA_ILi256EEESF_SF_EEENS5_IJNS_12float_e2m1_tENS_13float_ue4m3_tEEEENS5_IJNS5_IJlSC_lEEENS4_6LayoutINS5_IJNS5_IJNS5_IJNSA_ILi32EEESB_EEEiEEENS5_IJNS5_IJNSA_ILi16EEESB_EEEiEEENS5_IJSC_iEEEEEENS5_IJSR_NS5_IJNS5_IJNSA_ILi0EEESC_EEENSA_ILi512EEEEEENS5_IJSU_iEEEEEEEEEEESJ_S11_NS4_8TiledMMAINS4_8MMA_AtomIJNS4_23SM100_MMA_MXF4_2x1SM_SSISH_SH_fSI_Li256ELi256ELi16ELNS4_4UMMA5MajorE0ELS16_0ELNS15_7ScaleInE0ELS17_0EEEEEENSL_INS5_IJSC_SC_SC_EEENS5_IJSU_SU_SU_EEEEENS5_IJNS4_10UnderscoreES1D_S1D_EEEEENS5_IJNS4_18SM100_TMA_2SM_LOADES1G_EEENS5_IJNS4_14ComposedLayoutINS4_7SwizzleILi3ELi4ELi3EEENS4_18smem_ptr_flag_bitsILi4EEENSL_INS5_IJNSA_ILi8EEESF_EEENS5_IJSF_SC_EEEEEEENSL_INS5_IJNS5_IJNS5_IJSN_SC_EEESQ_EEESC_NS5_IJSC_SB_EEEEEENS5_IJNS5_IJNS5_IJSQ_SW_EEESV_EEESU_NS5_IJSB_SW_EEEEEEEEEEEvNS4_8identityENS5_IJNS4_28SM100_TMA_2SM_LOAD_MULTICASTES23_EEENS5_IJS1R_NSL_INS5_IJNS5_IJNS5_IJSN_NSA_ILi2EEEEEESQ_EEESC_S1U_EEENS5_IJS1X_SU_NS5_IJSB_NSA_ILi1024EEEEEEEEEEEEEEvS22_EENS_8epilogue10collective18CollectiveEpilogueINS2F_23Sm100TmaWarpSpecializedILi4ELi2ELi64ELb1ELb0EEEJNS5_IJNSA_ILi128EEESF_SF_EEENS5_IJNSL_IS2K_SC_EENSL_INSA_ILi64EEESC_EEEEENS_10bfloat16_tESK_S2Q_SK_NS2F_6fusion15FusionCallbacksIS2J_NS2R_17LinearCombinationIS2Q_fS2Q_fLNS_15FloatRoundStyleE2EEES2L_S2P_JEEENS4_5SM1004TMEM4LOAD26SM100_TMEM_LOAD_32dp32b64xENS4_13SM90_TMA_LOADENS1I_IS1K_NS1L_ILi16EEENSL_INS5_IJS1N_S2N_EEENS5_IJS2N_SC_EEEEEEENS4_39AutoVectorizingCopyWithAssumedAlignmentILi128EEENS4_14SM90_TMA_STOREES36_S38_S38_EEEvvEEEEvNT_6ParamsE,"ax",@progbits
	.align	128
.text._ZN7cutlass13device_kernelINS_4gemm6kernel13GemmUniversalIN4cute5tupleIJiiiiEEENS1_10collective13CollectiveMmaINS1_46MainloopSm100TmaUmmaWarpSpecializedBlockScaledILi4ELi2ELi1ENS5_IJNS4_1CILi4EEENSA_ILi1EEESC_EEEEENS5_IJNSA_ILi256EEESF_SF_EEENS5_IJNS_12float_e2m1_tENS_13float_ue4m3_tEEEENS5_IJNS5_IJlSC_lEEENS4_6LayoutINS5_IJNS5_IJNS5_IJNSA_ILi32EEESB_EEEiEEENS5_IJNS5_IJNSA_ILi16EEESB_EEEiEEENS5_IJSC_iEEEEEENS5_IJSR_NS5_IJNS5_IJNSA_ILi0EEESC_EEENSA_ILi512EEEEEENS5_IJSU_iEEEEEEEEEEESJ_S11_NS4_8TiledMMAINS4_8MMA_AtomIJNS4_23SM100_MMA_MXF4_2x1SM_SSISH_SH_fSI_Li256ELi256ELi16ELNS4_4UMMA5MajorE0ELS16_0ELNS15_7ScaleInE0ELS17_0EEEEEENSL_INS5_IJSC_SC_SC_EEENS5_IJSU_SU_SU_EEEEENS5_IJNS4_10UnderscoreES1D_S1D_EEEEENS5_IJNS4_18SM100_TMA_2SM_LOADES1G_EEENS5_IJNS4_14ComposedLayoutINS4_7SwizzleILi3ELi4ELi3EEENS4_18smem_ptr_flag_bitsILi4EEENSL_INS5_IJNSA_ILi8EEESF_EEENS5_IJSF_SC_EEEEEEENSL_INS5_IJNS5_IJNS5_IJSN_SC_EEESQ_EEESC_NS5_IJSC_SB_EEEEEENS5_IJNS5_IJNS5_IJSQ_SW_EEESV_EEESU_NS5_IJSB_SW_EEEEEEEEEEEvNS4_8identityENS5_IJNS4_28SM100_TMA_2SM_LOAD_MULTICASTES23_EEENS5_IJS1R_NSL_INS5_IJNS5_IJNS5_IJSN_NSA_ILi2EEEEEESQ_EEESC_S1U_EEENS5_IJS1X_SU_NS5_IJSB_NSA_ILi1024EEEEEEEEEEEEEEvS22_EENS_8epilogue10collective18CollectiveEpilogueINS2F_23Sm100TmaWarpSpecializedILi4ELi2ELi64ELb1ELb0EEEJNS5_IJNSA_ILi128EEESF_SF_EEENS5_IJNSL_IS2K_SC_EENSL_INSA_ILi64EEESC_EEEEENS_10bfloat16_tESK_S2Q_SK_NS2F_6fusion15FusionCallbacksIS2J_NS2R_17LinearCombinationIS2Q_fS2Q_fLNS_15FloatRoundStyleE2EEES2L_S2P_JEEENS4_5SM1004TMEM4LOAD26SM100_TMEM_LOAD_32dp32b64xENS4_13SM90_TMA_LOADENS1I_IS1K_NS1L_ILi16EEENSL_INS5_IJS1N_S2N_EEENS5_IJS2N_SC_EEEEEEENS4_39AutoVectorizingCopyWithAssumedAlignmentILi128EEENS4_14SM90_TMA_STOREES36_S38_S38_EEEvvEEEEvNT_6ParamsE:
        .type           _ZN7cutlass13device_kernelINS_4gemm6kernel13GemmUniversalIN4cute5tupleIJiiiiEEENS1_10collective13CollectiveMmaINS1_46MainloopSm100TmaUmmaWarpSpecializedBlockScaledILi4ELi2ELi1ENS5_IJNS4_1CILi4EEENSA_ILi1EEESC_EEEEENS5_IJNSA_ILi256EEESF_SF_EEENS5_IJNS_12float_e2m1_tENS_13float_ue4m3_tEEEENS5_IJNS5_IJlSC_lEEENS4_6LayoutINS5_IJNS5_IJNS5_IJNSA_ILi32EEESB_EEEiEEENS5_IJNS5_IJNSA_ILi16EEESB_EEEiEEENS5_IJSC_iEEEEEENS5_IJSR_NS5_IJNS5_IJNSA_ILi0EEESC_EEENSA_ILi512EEEEEENS5_IJSU_iEEEEEEEEEEESJ_S11_NS4_8TiledMMAINS4_8MMA_AtomIJNS4_23SM100_MMA_MXF4_2x1SM_SSISH_SH_fSI_Li256ELi256ELi16ELNS4_4UMMA5MajorE0ELS16_0ELNS15_7ScaleInE0ELS17_0EEEEEENSL_INS5_IJSC_SC_SC_EEENS5_IJSU_SU_SU_EEEEENS5_IJNS4_10UnderscoreES1D_S1D_EEEEENS5_IJNS4_18SM100_TMA_2SM_LOADES1G_EEENS5_IJNS4_14ComposedLayoutINS4_7SwizzleILi3ELi4ELi3EEENS4_18smem_ptr_flag_bitsILi4EEENSL_INS5_IJNSA_ILi8EEESF_EEENS5_IJSF_SC_EEEEEEENSL_INS5_IJNS5_IJNS5_IJSN_SC_EEESQ_EEESC_NS5_IJSC_SB_EEEEEENS5_IJNS5_IJNS5_IJSQ_SW_EEESV_EEESU_NS5_IJSB_SW_EEEEEEEEEEEvNS4_8identityENS5_IJNS4_28SM100_TMA_2SM_LOAD_MULTICASTES23_EEENS5_IJS1R_NSL_INS5_IJNS5_IJNS5_IJSN_NSA_ILi2EEEEEESQ_EEESC_S1U_EEENS5_IJS1X_SU_NS5_IJSB_NSA_ILi1024EEEEEEEEEEEEEEvS22_EENS_8epilogue10collective18CollectiveEpilogueINS2F_23Sm100TmaWarpSpecializedILi4ELi2ELi64ELb1ELb0EEEJNS5_IJNSA_ILi128EEESF_SF_EEENS5_IJNSL_IS2K_SC_EENSL_INSA_ILi64EEESC_EEEEENS_10bfloat16_tESK_S2Q_SK_NS2F_6fusion15FusionCallbacksIS2J_NS2R_17LinearCombinationIS2Q_fS2Q_fLNS_15FloatRoundStyleE2EEES2L_S2P_JEEENS4_5SM1004TMEM4LOAD26SM100_TMEM_LOAD_32dp32b64xENS4_13SM90_TMA_LOADENS1I_IS1K_NS1L_ILi16EEENSL_INS5_IJS1N_S2N_EEENS5_IJS2N_SC_EEEEEEENS4_39AutoVectorizingCopyWithAssumedAlignmentILi128EEENS4_14SM90_TMA_STOREES36_S38_S38_EEEvvEEEEvNT_6ParamsE,@function
        .size           _ZN7cutlass13device_kernelINS_4gemm6kernel13GemmUniversalIN4cute5tupleIJiiiiEEENS1_10collective13CollectiveMmaINS1_46MainloopSm100TmaUmmaWarpSpecializedBlockScaledILi4ELi2ELi1ENS5_IJNS4_1CILi4EEENSA_ILi1EEESC_EEEEENS5_IJNSA_ILi256EEESF_SF_EEENS5_IJNS_12float_e2m1_tENS_13float_ue4m3_tEEEENS5_IJNS5_IJlSC_lEEENS4_6LayoutINS5_IJNS5_IJNS5_IJNSA_ILi32EEESB_EEEiEEENS5_IJNS5_IJNSA_ILi16EEESB_EEEiEEENS5_IJSC_iEEEEEENS5_IJSR_NS5_IJNS5_IJNSA_ILi0EEESC_EEENSA_ILi512EEEEEENS5_IJSU_iEEEEEEEEEEESJ_S11_NS4_8TiledMMAINS4_8MMA_AtomIJNS4_23SM100_MMA_MXF4_2x1SM_SSISH_SH_fSI_Li256ELi256ELi16ELNS4_4UMMA5MajorE0ELS16_0ELNS15_7ScaleInE0ELS17_0EEEEEENSL_INS5_IJSC_SC_SC_EEENS5_IJSU_SU_SU_EEEEENS5_IJNS4_10UnderscoreES1D_S1D_EEEEENS5_IJNS4_18SM100_TMA_2SM_LOADES1G_EEENS5_IJNS4_14ComposedLayoutINS4_7SwizzleILi3ELi4ELi3EEENS4_18smem_ptr_flag_bitsILi4EEENSL_INS5_IJNSA_ILi8EEESF_EEENS5_IJSF_SC_EEEEEEENSL_INS5_IJNS5_IJNS5_IJSN_SC_EEESQ_EEESC_NS5_IJSC_SB_EEEEEENS5_IJNS5_IJNS5_IJSQ_SW_EEESV_EEESU_NS5_IJSB_SW_EEEEEEEEEEEvNS4_8identityENS5_IJNS4_28SM100_TMA_2SM_LOAD_MULTICASTES23_EEENS5_IJS1R_NSL_INS5_IJNS5_IJNS5_IJSN_NSA_ILi2EEEEEESQ_EEESC_S1U_EEENS5_IJS1X_SU_NS5_IJSB_NSA_ILi1024EEEEEEEEEEEEEEvS22_EENS_8epilogue10collective18CollectiveEpilogueINS2F_23Sm100TmaWarpSpecializedILi4ELi2ELi64ELb1ELb0EEEJNS5_IJNSA_ILi128EEESF_SF_EEENS5_IJNSL_IS2K_SC_EENSL_INSA_ILi64EEESC_EEEEENS_10bfloat16_tESK_S2Q_SK_NS2F_6fusion15FusionCallbacksIS2J_NS2R_17LinearCombinationIS2Q_fS2Q_fLNS_15FloatRoundStyleE2EEES2L_S2P_JEEENS4_5SM1004TMEM4LOAD26SM100_TMEM_LOAD_32dp32b64xENS4_13SM90_TMA_LOADENS1I_IS1K_NS1L_ILi16EEENSL_INS5_IJS1N_S2N_EEENS5_IJS2N_SC_EEEEEEENS4_39AutoVectorizingCopyWithAssumedAlignmentILi128EEENS4_14SM90_TMA_STOREES36_S38_S38_EEEvvEEEEvNT_6ParamsE,(.L_x_196 - _ZN7cutlass13device_kernelINS_4gemm6kernel13GemmUniversalIN4cute5tupleIJiiiiEEENS1_10collective13CollectiveMmaINS1_46MainloopSm100TmaUmmaWarpSpecializedBlockScaledILi4ELi2ELi1ENS5_IJNS4_1CILi4EEENSA_ILi1EEESC_EEEEENS5_IJNSA_ILi256EEESF_SF_EEENS5_IJNS_12float_e2m1_tENS_13float_ue4m3_tEEEENS5_IJNS5_IJlSC_lEEENS4_6LayoutINS5_IJNS5_IJNS5_IJNSA_ILi32EEESB_EEEiEEENS5_IJNS5_IJNSA_ILi16EEESB_EEEiEEENS5_IJSC_iEEEEEENS5_IJSR_NS5_IJNS5_IJNSA_ILi0EEESC_EEENSA_ILi512EEEEEENS5_IJSU_iEEEEEEEEEEESJ_S11_NS4_8TiledMMAINS4_8MMA_AtomIJNS4_23SM100_MMA_MXF4_2x1SM_SSISH_SH_fSI_Li256ELi256ELi16ELNS4_4UMMA5MajorE0ELS16_0ELNS15_7ScaleInE0ELS17_0EEEEEENSL_INS5_IJSC_SC_SC_EEENS5_IJSU_SU_SU_EEEEENS5_IJNS4_10UnderscoreES1D_S1D_EEEEENS5_IJNS4_18SM100_TMA_2SM_LOADES1G_EEENS5_IJNS4_14ComposedLayoutINS4_7SwizzleILi3ELi4ELi3EEENS4_18smem_ptr_flag_bitsILi4EEENSL_INS5_IJNSA_ILi8EEESF_EEENS5_IJSF_SC_EEEEEEENSL_INS5_IJNS5_IJNS5_IJSN_SC_EEESQ_EEESC_NS5_IJSC_SB_EEEEEENS5_IJNS5_IJNS5_IJSQ_SW_EEESV_EEESU_NS5_IJSB_SW_EEEEEEEEEEEvNS4_8identityENS5_IJNS4_28SM100_TMA_2SM_LOAD_MULTICASTES23_EEENS5_IJS1R_NSL_INS5_IJNS5_IJNS5_IJSN_NSA_ILi2EEEEEESQ_EEESC_S1U_EEENS5_IJS1X_SU_NS5_IJSB_NSA_ILi1024EEEEEEEEEEEEEEvS22_EENS_8epilogue10collective18CollectiveEpilogueINS2F_23Sm100TmaWarpSpecializedILi4ELi2ELi64ELb1ELb0EEEJNS5_IJNSA_ILi128EEESF_SF_EEENS5_IJNSL_IS2K_SC_EENSL_INSA_ILi64EEESC_EEEEENS_10bfloat16_tESK_S2Q_SK_NS2F_6fusion15FusionCallbacksIS2J_NS2R_17LinearCombinationIS2Q_fS2Q_fLNS_15FloatRoundStyleE2EEES2L_S2P_JEEENS4_5SM1004TMEM4LOAD26SM100_TMEM_LOAD_32dp32b64xENS4_13SM90_TMA_LOADENS1I_IS1K_NS1L_ILi16EEENSL_INS5_IJS1N_S2N_EEENS5_IJS2N_SC_EEEEEEENS4_39AutoVectorizingCopyWithAssumedAlignmentILi128EEENS4_14SM90_TMA_STOREES36_S38_S38_EEEvvEEEEvNT_6ParamsE)
        .other          _ZN7cutlass13device_kernelINS_4gemm6kernel13GemmUniversalIN4cute5tupleIJiiiiEEENS1_10collective13CollectiveMmaINS1_46MainloopSm100TmaUmmaWarpSpecializedBlockScaledILi4ELi2ELi1ENS5_IJNS4_1CILi4EEENSA_ILi1EEESC_EEEEENS5_IJNSA_ILi256EEESF_SF_EEENS5_IJNS_12float_e2m1_tENS_13float_ue4m3_tEEEENS5_IJNS5_IJlSC_lEEENS4_6LayoutINS5_IJNS5_IJNS5_IJNSA_ILi32EEESB_EEEiEEENS5_IJNS5_IJNSA_ILi16EEESB_EEEiEEENS5_IJSC_iEEEEEENS5_IJSR_NS5_IJNS5_IJNSA_ILi0EEESC_EEENSA_ILi512EEEEEENS5_IJSU_iEEEEEEEEEEESJ_S11_NS4_8TiledMMAINS4_8MMA_AtomIJNS4_23SM100_MMA_MXF4_2x1SM_SSISH_SH_fSI_Li256ELi256ELi16ELNS4_4UMMA5MajorE0ELS16_0ELNS15_7ScaleInE0ELS17_0EEEEEENSL_INS5_IJSC_SC_SC_EEENS5_IJSU_SU_SU_EEEEENS5_IJNS4_10UnderscoreES1D_S1D_EEEEENS5_IJNS4_18SM100_TMA_2SM_LOADES1G_EEENS5_IJNS4_14ComposedLayoutINS4_7SwizzleILi3ELi4ELi3EEENS4_18smem_ptr_flag_bitsILi4EEENSL_INS5_IJNSA_ILi8EEESF_EEENS5_IJSF_SC_EEEEEEENSL_INS5_IJNS5_IJNS5_IJSN_SC_EEESQ_EEESC_NS5_IJSC_SB_EEEEEENS5_IJNS5_IJNS5_IJSQ_SW_EEESV_EEESU_NS5_IJSB_SW_EEEEEEEEEEEvNS4_8identityENS5_IJNS4_28SM100_TMA_2SM_LOAD_MULTICASTES23_EEENS5_IJS1R_NSL_INS5_IJNS5_IJNS5_IJSN_NSA_ILi2EEEEEESQ_EEESC_S1U_EEENS5_IJS1X_SU_NS5_IJSB_NSA_ILi1024EEEEEEEEEEEEEEvS22_EENS_8epilogue10collective18CollectiveEpilogueINS2F_23Sm100TmaWarpSpecializedILi4ELi2ELi64ELb1ELb0EEEJNS5_IJNSA_ILi128EEESF_SF_EEENS5_IJNSL_IS2K_SC_EENSL_INSA_ILi64EEESC_EEEEENS_10bfloat16_tESK_S2Q_SK_NS2F_6fusion15FusionCallbacksIS2J_NS2R_17LinearCombinationIS2Q_fS2Q_fLNS_15FloatRoundStyleE2EEES2L_S2P_JEEENS4_5SM1004TMEM4LOAD26SM100_TMEM_LOAD_32dp32b64xENS4_13SM90_TMA_LOADENS1I_IS1K_NS1L_ILi16EEENSL_INS5_IJS1N_S2N_EEENS5_IJS2N_SC_EEEEEEENS4_39AutoVectorizingCopyWithAssumedAlignmentILi128EEENS4_14SM90_TMA_STOREES36_S38_S38_EEEvvEEEEvNT_6ParamsE,@"STO_CUDA_ENTRY STV_DEFAULT"
_ZN7cutlass13device_kernelINS_4gemm6kernel13GemmUniversalIN4cute5tupleIJiiiiEEENS1_10collective13CollectiveMmaINS1_46MainloopSm100TmaUmmaWarpSpecializedBlockScaledILi4ELi2ELi1ENS5_IJNS4_1CILi4EEENSA_ILi1EEESC_EEEEENS5_IJNSA_ILi256EEESF_SF_EEENS5_IJNS_12float_e2m1_tENS_13float_ue4m3_tEEEENS5_IJNS5_IJlSC_lEEENS4_6LayoutINS5_IJNS5_IJNS5_IJNSA_ILi32EEESB_EEEiEEENS5_IJNS5_IJNSA_ILi16EEESB_EEEiEEENS5_IJSC_iEEEEEENS5_IJSR_NS5_IJNS5_IJNSA_ILi0EEESC_EEENSA_ILi512EEEEEENS5_IJSU_iEEEEEEEEEEESJ_S11_NS4_8TiledMMAINS4_8MMA_AtomIJNS4_23SM100_MMA_MXF4_2x1SM_SSISH_SH_fSI_Li256ELi256ELi16ELNS4_4UMMA5MajorE0ELS16_0ELNS15_7ScaleInE0ELS17_0EEEEEENSL_INS5_IJSC_SC_SC_EEENS5_IJSU_SU_SU_EEEEENS5_IJNS4_10UnderscoreES1D_S1D_EEEEENS5_IJNS4_18SM100_TMA_2SM_LOADES1G_EEENS5_IJNS4_14ComposedLayoutINS4_7SwizzleILi3ELi4ELi3EEENS4_18smem_ptr_flag_bitsILi4EEENSL_INS5_IJNSA_ILi8EEESF_EEENS5_IJSF_SC_EEEEEEENSL_INS5_IJNS5_IJNS5_IJSN_SC_EEESQ_EEESC_NS5_IJSC_SB_EEEEEENS5_IJNS5_IJNS5_IJSQ_SW_EEESV_EEESU_NS5_IJSB_SW_EEEEEEEEEEEvNS4_8identityENS5_IJNS4_28SM100_TMA_2SM_LOAD_MULTICASTES23_EEENS5_IJS1R_NSL_INS5_IJNS5_IJNS5_IJSN_NSA_ILi2EEEEEESQ_EEESC_S1U_EEENS5_IJS1X_SU_NS5_IJSB_NSA_ILi1024EEEEEEEEEEEEEEvS22_EENS_8epilogue10collective18CollectiveEpilogueINS2F_23Sm100TmaWarpSpecializedILi4ELi2ELi64ELb1ELb0EEEJNS5_IJNSA_ILi128EEESF_SF_EEENS5_IJNSL_IS2K_SC_EENSL_INSA_ILi64EEESC_EEEEENS_10bfloat16_tESK_S2Q_SK_NS2F_6fusion15FusionCallbacksIS2J_NS2R_17LinearCombinationIS2Q_fS2Q_fLNS_15FloatRoundStyleE2EEES2L_S2P_JEEENS4_5SM1004TMEM4LOAD26SM100_TMEM_LOAD_32dp32b64xENS4_13SM90_TMA_LOADENS1I_IS1K_NS1L_ILi16EEENSL_INS5_IJS1N_S2N_EEENS5_IJS2N_SC_EEEEEEENS4_39AutoVectorizingCopyWithAssumedAlignmentILi128EEENS4_14SM90_TMA_STOREES36_S38_S38_EEEvvEEEEvNT_6ParamsE:
[----:B------:R-:W1:Y:S01]  /*0000*/  LDC R1, c[0x0][0x37c] ;  /* 0x0000df00ff017b82 */ /* 0x000e620000000800 */
[----:B------:R-:W2:Y:S01]  /*0010*/  S2R R152, SR_TID.X ;  /* 0x0000000000987919 */ /* 0x000ea20000002100 */
[----:B------:R-:W3:Y:S06]  /*0020*/  LDCU.64 UR12, c[0x0][0xc90] ;  /* 0x00019200ff0c77ac */ /* 0x000eec0008000a00 */
[----:B------:R-:W4:Y:S01]  /*0030*/  S2UR UR4, SR_CgaCtaId ;  /* 0x00000000000479c3 */ /* 0x000f220000008800 */
[----:B------:R-:W-:Y:S02]  /*0040*/  PRMT R139, RZ, 0x7610, R139 ;  /* 0x00007610ff8b7816 */ /* 0x000fe4000000008b */
[----:B------:R-:W-:Y:S01]  /*0050*/  ELECT P1, URZ, PT ;  /* 0x0000000000ff782f */ /* 0x000fe20003820000 */
[----:B---3--:R-:W-:-:S04]  /*0060*/  UISETP.NE.U32.AND UP0, UPT, UR12, URZ, UPT ;  /* 0x000000ff0c00728c */ /* 0x008fc8000bf05070 */
[----:B------:R-:W-:Y:S02]  /*0070*/  UISETP.NE.AND.EX UP0, UPT, UR13, URZ, UPT, UP0 ;  /* 0x000000ff0d00728c */ /* 0x000fe4000bf05300 */
[----:B----4-:R-:W-:Y:S01]  /*0080*/  ULOP3.LUT UR24, UR4, 0x1, URZ, 0xc0, !UPT ;  /* 0x0000000104187892 */ /* 0x010fe2000f8ec0ff */
[----:B--2---:R-:W-:-:S05]  /*0090*/  SHF.R.U32.HI R140, RZ, 0x5, R152 ;  /* 0x00000005ff8c7819 */ /* 0x004fca0000011698 */
[----:B------:R-:W2:Y:S02]  /*00a0*/  SHFL.IDX PT, R0, R140, RZ, 0x1f ;  /* 0x00001fff8c007589 */ /* 0x000ea400000e0000 */
[----:B--2---:R-:W-:Y:S01]  /*00b0*/  R2UR UR21, R0 ;  /* 0x00000000001572ca */ /* 0x004fe200000e0000 */
[----:B-1----:R-:W-:-:S14]  /*00c0*/  BRA.U UP0, `(.L_x_0) ;  /* 0x0000000100307547 */ /* 0x002fdc000b800000 */
[----:B------:R-:W1:Y:S02]  /*00d0*/  LDCU.64 UR4, c[0x0][0xc88] ;  /* 0x00019100ff0477ac */ /* 0x000e640008000a00 */
[----:B-1----:R-:W-:-:S04]  /*00e0*/  UISETP.NE.U32.AND UP0, UPT, UR4, URZ, UPT ;  /* 0x000000ff0400728c */ /* 0x002fc8000bf05070 */
[----:B------:R-:W-:-:S09]  /*00f0*/  UISETP.NE.AND.EX UP0, UPT, UR5, URZ, UPT, UP0 ;  /* 0x000000ff0500728c */ /* 0x000fd2000bf05300 */
[----:B------:R-:W-:Y:S05]  /*0100*/  BRA.U !UP0, `(.L_x_1) ;  /* 0x0000000108147547 */ /* 0x000fea000b800000 */
[----:B------:R-:W1:Y:S01]  /*0110*/  LDC.64 R2, c[0x0][0xc88] ;  /* 0x00032200ff027b82 */ /* 0x000e620000000a00 */
[----:B------:R-:W1:Y:S02]  /*0120*/  LDCU.64 UR4, c[0x0][0x358] ;  /* 0x00006b00ff0477ac */ /* 0x000e640008000a00 */
[----:B-1----:R1:W5:Y:S01]  /*0130*/  LDG.E R71, desc[UR4][R2.64] ;  /* 0x0000000402477981 */ /* 0x002362000c1e1900 */
[----:B------:R-:W-:Y:S01]  /*0140*/  HFMA2 R139, -RZ, RZ, 0, 5.9604644775390625e-08 ;  /* 0x00000001ff8b7431 */ /* 0x000fe200000001ff */
[----:B------:R-:W-:Y:S05]  /*0150*/  BRA `(.L_x_0) ;  /* 0x00000000000c7947 */ /* 0x000fea0003800000 */
.L_x_1:
[----:B------:R-:W1:Y:S01]  /*0160*/  LDCU UR4, c[0x0][0xc80] ;  /* 0x00019000ff0477ac */ /* 0x000e620008000800 */
[----:B------:R-:W-:Y:S01]  /*0170*/  HFMA2 R139, -RZ, RZ, 0, 5.9604644775390625e-08 ;  /* 0x00000001ff8b7431 */ /* 0x000fe200000001ff */
[----:B-1----:R-:W-:-:S07]  /*0180*/  MOV R71, UR4 ;  /* 0x0000000400477c02 */ /* 0x002fce0008000f00 */
.L_x_0:
[----:B------:R-:W2:Y:S02]  /*0190*/  LDCU.64 UR4, c[0x0][0xcb0] ;  /* 0x00019600ff0477ac */ /* 0x000ea40008000a00 */
[----:B--2---:R-:W-:-:S04]  /*01a0*/  UISETP.NE.U32.AND UP0, UPT, UR4, URZ, UPT ;  /* 0x000000ff0400728c */ /* 0x004fc8000bf05070 */
[----:B------:R-:W-:-:S09]  /*01b0*/  UISETP.NE.AND.EX UP0, UPT, UR5, URZ, UPT, UP0 ;  /* 0x000000ff0500728c */ /* 0x000fd2000bf05300 */
[----:B------:R-:W-:Y:S05]  /*01c0*/  BRA.U UP0, `(.L_x_2) ;  /* 0x0000000100287547 */ /* 0x000fea000b800000 */
[----:B------:R-:W2:Y:S02]  /*01d0*/  LDCU.64 UR4, c[0x0][0xca8] ;  /* 0x00019500ff0477ac */ /* 0x000ea40008000a00 */
[----:B--2---:R-:W-:-:S04]  /*01e0*/  UISETP.NE.U32.AND UP0, UPT, UR4, URZ, UPT ;  /* 0x000000ff0400728c */ /* 0x004fc8000bf05070 */
[----:B------:R-:W-:-:S09]  /*01f0*/  UISETP.NE.AND.EX UP0, UPT, UR5, URZ, UPT, UP0 ;  /* 0x000000ff0500728c */ /* 0x000fd2000bf05300 */
[----:B------:R-:W-:Y:S05]  /*0200*/  BRA.U !UP0, `(.L_x_3) ;  /* 0x0000000108107547 */ /* 0x000fea000b800000 */
[----:B------:R-:W2:Y:S01]  /*0210*/  LDC.64 R68, c[0x0][0xca8] ;  /* 0x00032a00ff447b82 */ /* 0x000ea20000000a00 */
[----:B------:R-:W2:Y:S02]  /*0220*/  LDCU.64 UR4, c[0x0][0x358] ;  /* 0x00006b00ff0477ac */ /* 0x000ea40008000a00 */
[----:B--2---:R2:W5:Y:S01]  /*0230*/  LDG.E R68, desc[UR4][R68.64] ;  /* 0x0000000444447981 */ /* 0x004562000c1e1900 */
[----:B------:R-:W-:Y:S05]  /*0240*/  BRA `(.L_x_2) ;  /* 0x0000000000087947 */ /* 0x000fea0003800000 */
.L_x_3:
[----:B------:R-:W2:Y:S02]  /*0250*/  LDCU UR4, c[0x0][0xca0] ;  /* 0x00019400ff0477ac */ /* 0x000ea40008000800 */
[----:B--2---:R-:W-:Y:S02]  /*0260*/  MOV R68, UR4 ;  /* 0x0000000400447c02 */ /* 0x004fe40008000f00 */
.L_x_2:
[----:B------:R-:W-:Y:S01]  /*0270*/  IMAD.U32 R0, RZ, RZ, UR21 ;  /* 0x00000015ff007e24 */ /* 0x000fe2000f8e00ff */
[----:B------:R-:W-:Y:S04]  /*0280*/  BSSY.RECONVERGENT B0, `(.L_x_4) ;  /* 0x0000012000007945 */ /* 0x000fe80003800200 */
[C---:B------:R-:W-:Y:S02]  /*0290*/  ISETP.NE.OR P2, PT, R0.reuse, 0x1, !P1 ;  /* 0x000000010000780c */ /* 0x040fe40004f45670 */
[----:B------:R-:W-:-:S11]  /*02a0*/  ISETP.NE.OR P0, PT, R0, 0x3, !P1 ;  /* 0x000000030000780c */ /* 0x000fd60004f05670 */
[----:B------:R-:W-:Y:S05]  /*02b0*/  @P2 BRA `(.L_x_5) ;  /* 0x0000000000382947 */ /* 0x000fea0003800000 */
[----:B------:R-:W3:Y:S02]  /*02c0*/  LDCU.64 UR4, c[0x0][0x348] ;  /* 0x00006900ff0477ac */ /* 0x000ee40008000a00 */
[----:B---3--:R-:W-:Y:S02]  /*02d0*/  UIADD3 UR10, UP3, UPT, UR4, 0x80, URZ ;  /* 0x00000080040a7890 */ /* 0x008fe4000ff7e0ff */
[----:B------:R-:W-:Y:S02]  /*02e0*/  UIADD3 UR8, UP2, UPT, UR4, 0x180, URZ ;  /* 0x0000018004087890 */ /* 0x000fe4000ff5e0ff */
[----:B------:R-:W-:Y:S02]  /*02f0*/  UIADD3 UR6, UP1, UPT, UR4, 0x280, URZ ;  /* 0x0000028004067890 */ /* 0x000fe4000ff3e0ff */
[----:B------:R-:W-:Y:S02]  /*0300*/  UIADD3 UR4, UP0, UPT, UR4, 0x380, URZ ;  /* 0x0000038004047890 */ /* 0x000fe4000ff1e0ff */
[----:B------:R-:W-:-:S02]  /*0310*/  UIADD3.X UR11, UPT, UPT, URZ, UR5, URZ, UP3, !UPT ;  /* 0x00000005ff0b7290 */ /* 0x000fc40009ffe4ff */
[----:B------:R-:W-:Y:S02]  /*0320*/  UIADD3.X UR9, UPT, UPT, URZ, UR5, URZ, UP2, !UPT ;  /* 0x00000005ff097290 */ /* 0x000fe400097fe4ff */
[----:B------:R-:W-:Y:S02]  /*0330*/  UIADD3.X UR7, UPT, UPT, URZ, UR5, URZ, UP1, !UPT ;  /* 0x00000005ff077290 */ /* 0x000fe40008ffe4ff */
[----:B------:R-:W-:-:S03]  /*0340*/  UIADD3.X UR5, UPT, UPT, URZ, UR5, URZ, UP0, !UPT ;  /* 0x00000005ff057290 */ /* 0x000fc600087fe4ff */
[----:B------:R3:W-:Y:S02]  /*0350*/  UTMACCTL.PF [UR10] ;  /* 0x000000000a0079b9 */ /* 0x0007e40008040000 */
[----:B------:R3:W-:Y:S02]  /*0360*/  UTMACCTL.PF [UR8] ;  /* 0x00000000080079b9 */ /* 0x0007e40008040000 */
[----:B------:R3:W-:Y:S02]  /*0370*/  UTMACCTL.PF [UR6] ;  /* 0x00000000060079b9 */ /* 0x0007e40008040000 */
[----:B------:R3:W-:Y:S02]  /*0380*/  UTMACCTL.PF [UR4] ;  /* 0x00000000040079b9 */ /* 0x0007e40008040000 */
[----:B---3--:R-:W-:Y:S01]  /*0390*/  NOP ;  /* 0x0000000000007918 */ /* 0x008fe20000000000 */
.L_x_5:
[----:B------:R-:W-:Y:S05]  /*03a0*/  BSYNC.RECONVERGENT B0 ;  /* 0x0000000000007941 */ /* 0x000fea0003800200 */
.L_x_4:
[----:B------:R-:W-:Y:S04]  /*03b0*/  BSSY.RECONVERGENT B0, `(.L_x_6) ;  /* 0x000000a000007945 */ /* 0x000fe80003800200 */
[----:B------:R-:W-:Y:S05]  /*03c0*/  @P0 BRA `(.L_x_7) ;  /* 0x0000000000200947 */ /* 0x000fea0003800000 */
[----:B------:R-:W3:Y:S02]  /*03d0*/  LDCU.64 UR4, c[0x0][0x348] ;  /* 0x00006900ff0477ac */ /* 0x000ee40008000a00 */
[----:B---3--:R-:W-:Y:S02]  /*03e0*/  UIADD3 UR6, UP1, UPT, UR4, 0x980, URZ ;  /* 0x0000098004067890 */ /* 0x008fe4000ff3e0ff */
[----:B------:R-:W-:Y:S02]  /*03f0*/  UIADD3 UR4, UP0, UPT, UR4, 0xa80, URZ ;  /* 0x00000a8004047890 */ /* 0x000fe4000ff1e0ff */
[----:B------:R-:W-:Y:S02]  /*0400*/  UIADD3.X UR7, UPT, UPT, URZ, UR5, URZ, UP1, !UPT ;  /* 0x00000005ff077290 */ /* 0x000fe40008ffe4ff */
[----:B------:R-:W-:-:S07]  /*0410*/  UIADD3.X UR5, UPT, UPT, URZ, UR5, URZ, UP0, !UPT ;  /* 0x00000005ff057290 */ /* 0x000fce00087fe4ff */
[----:B------:R3:W-:Y:S02]  /*0420*/  UTMACCTL.PF [UR6] ;  /* 0x00000000060079b9 */ /* 0x0007e40008040000 */
[----:B------:R3:W-:Y:S02]  /*0430*/  UTMACCTL.PF [UR4] ;  /* 0x00000000040079b9 */ /* 0x0007e40008040000 */
[----:B---3--:R-:W-:Y:S01]  /*0440*/  NOP ;  /* 0x0000000000007918 */ /* 0x008fe20000000000 */
.L_x_7:
[----:B------:R-:W-:Y:S05]  /*0450*/  BSYNC.RECONVERGENT B0 ;  /* 0x0000000000007941 */ /* 0x000fea0003800200 */
.L_x_6:
[----:B------:R-:W3:Y:S01]  /*0460*/  LDCU.64 UR4, c[0x0][0xc88] ;  /* 0x00019100ff0477ac */ /* 0x000ee20008000a00 */
[----:B------:R-:W-:Y:S02]  /*0470*/  UISETP.EQ.U32.AND UP2, UPT, UR12, URZ, UPT ;  /* 0x000000ff0c00728c */ /* 0x000fe4000bf42070 */
[----:B------:R-:W-:Y:S02]  /*0480*/  UPLOP3.LUT UP4, UPT, UPT, UPT, UPT, 0x80, 0x8 ;  /* 0x000000000008789c */ /* 0x000fe40003f8f070 */
[----:B---3--:R-:W-:-:S04]  /*0490*/  UISETP.NE.U32.AND UP0, UPT, UR4, URZ, UPT ;  /* 0x000000ff0400728c */ /* 0x008fc8000bf05070 */
[----:B------:R-:W-:-:S04]  /*04a0*/  UISETP.NE.AND.EX UP1, UPT, UR5, URZ, UPT, UP0 ;  /* 0x000000ff0500728c */ /* 0x000fc8000bf25300 */
[----:B------:R-:W-:-:S04]  /*04b0*/  UISETP.EQ.OR.EX UP3, UPT, UR13, URZ, !UP1, UP2 ;  /* 0x000000ff0d00728c */ /* 0x000fc8000cf62720 */
[----:B------:R-:W-:-:S06]  /*04c0*/  UP2UR UR4, UPR, URZ, 0x8 ;  /* 0x00000008ff047883 */ /* 0x000fcc0008000000 */
[----:B------:R-:W-:Y:S01]  /*04d0*/  MOV R143, UR4 ;  /* 0x00000004008f7c02 */ /* 0x000fe20008000f00 */
[----:B------:R-:W-:Y:S06]  /*04e0*/  BRA.U !UP3, `(.L_x_8) ;  /* 0x000000010b207547 */ /* 0x000fec000b800000 */
[----:B------:R-:W-:Y:S01]  /*04f0*/  UISETP.NE.U32.AND UP2, UPT, UR12, URZ, UPT ;  /* 0x000000ff0c00728c */ /* 0x000fe2000bf45070 */
[----:B-----5:R-:W-:Y:S01]  /*0500*/  FSETP.NEU.AND P0, PT, R71, RZ, PT ;  /* 0x000000ff4700720b */ /* 0x020fe20003f0d000 */
[----:B------:R-:W-:Y:S02]  /*0510*/  USEL UR4, URZ, 0xffffffff, UP1 ;  /* 0xffffffffff047887 */ /* 0x000fe40008800000 */
[----:B------:R-:W-:-:S10]  /*0520*/  UISETP.NE.AND.EX UP2, UPT, UR13, URZ, UPT, UP2 ;  /* 0x000000ff0d00728c */ /* 0x000fd4000bf45320 */
[----:B------:R-:W-:Y:S01]  /*0530*/  VOTEU.ANY UP0, P0 ;  /* 0x0000000000ff7886 */ /* 0x000fe20000000100 */
[----:B------:R-:W-:-:S04]  /*0540*/  @!UP2 USEL UR4, URZ, 0xffffffff, UP0 ;  /* 0xffffffffff04a887 */ /* 0x000fc80008000000 */
[----:B------:R-:W-:-:S04]  /*0550*/  ULOP3.LUT UR4, UR4, 0x1, URZ, 0xc0, !UPT ;  /* 0x0000000104047892 */ /* 0x000fc8000f8ec0ff */
[----:B------:R-:W-:-:S11]  /*0560*/  UISETP.NE.U32.AND UP4, UPT, UR4, 0x1, UPT ;  /* 0x000000010400788c */ /* 0x000fd6000bf85070 */
.L_x_8:
[----:B------:R-:W3:Y:S01]  /*0570*/  SHFL.IDX PT, R0, R140, RZ, 0x1f ;  /* 0x00001fff8c007589 */ /* 0x000ee200000e0000 */
[----:B------:R-:W-:-:S04]  /*0580*/  UISETP.NE.AND UP0, UPT, UR21, 0x2, UPT ;  /* 0x000000021500788c */ /* 0x000fc8000bf05270 */
[----:B------:R-:W-:Y:S02]  /*0590*/  UISETP.EQ.AND UP2, UPT, UR24, URZ, !UP0 ;  /* 0x000000ff1800728c */ /* 0x000fe4000c742270 */
[----:B------:R-:W-:-:S04]  /*05a0*/  USEL UR52, URZ, 0x1, UP0 ;  /* 0x00000001ff347887 */ /* 0x000fc80008000000 */
[----:B------:R-:W-:Y:S02]  /*05b0*/  PLOP3.LUT P4, PT, P1, PT, UP2, 0x80, 0x8 ;  /* 0x000000000008781c */ /* 0x000fe40000f8f028 */
[----:B---3--:R-:W-:-:S13]  /*05c0*/  ISETP.NE.AND P0, PT, R0, RZ, PT ;  /* 0x000000ff0000720c */ /* 0x008fda0003f05270 */
[----:B------:R-:W-:Y:S05]  /*05d0*/  @P0 BRA `(.L_x_9) ;  /* 0x0000000000580947 */ /* 0x000fea0003800000 */
[----:B------:R-:W3:Y:S01]  /*05e0*/  S2UR UR5, SR_CgaCtaId ;  /* 0x00000000000579c3 */ /* 0x000ee20000008800 */
[----:B------:R-:W-:Y:S01]  /*05f0*/  UMOV UR4, 0x400 ;  /* 0x0000040000047882 */ /* 0x000fe20000000000 */
[----:B------:R-:W-:Y:S01]  /*0600*/  UMOV UR8, 0x1 ;  /* 0x0000000100087882 */ /* 0x000fe20000000000 */
[----:B------:R-:W-:Y:S01]  /*0610*/  UMOV UR6, 0x2 ;  /* 0x0000000200067882 */ /* 0x000fe20000000000 */
[----:B------:R-:W-:-:S04]  /*0620*/  UIADD3 UR8, UPT, UPT, -UR8, 0x100000, URZ ;  /* 0x0010000008087890 */ /* 0x000fc8000fffe1ff */
[----:B------:R-:W-:Y:S02]  /*0630*/  USHF.L.U32 UR9, UR8, 0xb, URZ ;  /* 0x0000000b08097899 */ /* 0x000fe400080006ff */
[----:B------:R-:W-:Y:S02]  /*0640*/  USHF.L.U32 UR8, UR8, 0x1, URZ ;  /* 0x0000000108087899 */ /* 0x000fe400080006ff */
[----:B------:R-:W-:-:S04]  /*0650*/  UIADD3 UR6, UPT, UPT, -UR6, 0x100000, URZ ;  /* 0x0010000006067890 */ /* 0x000fc8000fffe1ff */
[----:B------:R-:W-:Y:S02]  /*0660*/  USHF.L.U32 UR7, UR6, 0xb, URZ ;  /* 0x0000000b06077899 */ /* 0x000fe400080006ff */
[----:B------:R-:W-:Y:S01]  /*0670*/  USHF.L.U32 UR6, UR6, 0x1, URZ ;  /* 0x0000000106067899 */ /* 0x000fe200080006ff */
[----:B------:R-:W-:Y:S01]  /*0680*/  ELECT P0, URZ, PT ;  /* 0x0000000000ff782f */ /* 0x000fe20003800000 */
[----:B---3--:R-:W-:Y:S01]  /*0690*/  ULEA UR4, UR5, UR4, 0x18 ;  /* 0x0000000405047291 */ /* 0x008fe2000f8ec0ff */
[----:B------:R-:W3:Y:S11]  /*06a0*/  FENCE.VIEW.ASYNC.S ;  /* 0x00000000000073c6 */ /* 0x000ef60000000000 */
[----:B---3--:R3:W4:Y:S01]  /*06b0*/  SYNCS.EXCH.64 URZ, [UR4], UR8 ;  /* 0x0000000804ff75b2 */ /* 0x0087220008000100 */
[----:B------:R3:W1:Y:S01]  /*06c0*/  SYNCS.EXCH.64 URZ, [UR4+0x20], UR6 ;  /* 0x0000200604ff75b2 */ /* 0x0006620008000100 */
[----:B------:R3:W1:Y:S01]  /*06d0*/  SYNCS.EXCH.64 URZ, [UR4+0x8], UR8 ;  /* 0x0000080804ff75b2 */ /* 0x0006620008000100 */
[----:B------:R3:W1:Y:S01]  /*06e0*/  SYNCS.EXCH.64 URZ, [UR4+0x28], UR6 ;  /* 0x0000280604ff75b2 */ /* 0x0006620008000100 */
[----:B------:R3:W1:Y:S01]  /*06f0*/  SYNCS.EXCH.64 URZ, [UR4+0x10], UR8 ;  /* 0x0000100804ff75b2 */ /* 0x0006620008000100 */
[----:B------:R3:W1:Y:S01]  /*0700*/  SYNCS.EXCH.64 URZ, [UR4+0x30], UR6 ;  /* 0x0000300604ff75b2 */ /* 0x0006620008000100 */
[----:B------:R3:W1:Y:S01]  /*0710*/  SYNCS.EXCH.64 URZ, [UR4+0x18], UR8 ;  /* 0x0000180804ff75b2 */ /* 0x0006620008000100 */
[----:B------:R3:W1:Y:S01]  /*0720*/  SYNCS.EXCH.64 URZ, [UR4+0x38], UR6 ;  /* 0x0000380604ff75b2 */ /* 0x0006620008000100 */
[----:B------:R-:W-:Y:S01]  /*0730*/  NOP ;  /* 0x0000000000007918 */ /* 0x000fe20000000000 */
.L_x_9:
[----:B------:R-:W2:Y:S01]  /*0740*/  SHFL.IDX PT, R0, R140, RZ, 0x1f ;  /* 0x00001fff8c007589 */ /* 0x000ea200000e0000 */
[----:B------:R-:W-:Y:S01]  /*0750*/  NOP ;  /* 0x0000000000007918 */ /* 0x000fe20000000000 */
[----:B--2---:R-:W-:-:S13]  /*0760*/  ISETP.NE.AND P0, PT, R0, 0x1, PT ;  /* 0x000000010000780c */ /* 0x004fda0003f05270 */
[----:B------:R-:W-:Y:S05]  /*0770*/  @P0 BRA `(.L_x_10) ;  /* 0x0000000000580947 */ /* 0x000fea0003800000 */
[----:B------:R-:W2:Y:S01]  /*0780*/  S2UR UR5, SR_CgaCtaId ;  /* 0x00000000000579c3 */ /* 0x000ea20000008800 */
[----:B---3--:R-:W-:Y:S01]  /*0790*/  UMOV UR4, 0x400 ;  /* 0x0000040000047882 */ /* 0x008fe20000000000 */
        /* <DEDUP_REMOVED lines=9> */
[----:B--2---:R-:W-:Y:S01]  /*0830*/  ULEA UR4, UR5, UR4, 0x18 ;  /* 0x0000000405047291 */ /* 0x004fe2000f8ec0ff */
[----:B------:R-:W2:Y:S11]  /*0840*/  FENCE.VIEW.ASYNC.S ;  /* 0x00000000000073c6 */ /* 0x000eb60000000000 */
[----:B--2---:R2:W3:Y:S01]  /*0850*/  SYNCS.EXCH.64 URZ, [UR4+0x40], UR8 ;  /* 0x0000400804ff75b2 */ /* 0x0044e20008000100 */
        /* <DEDUP_REMOVED lines=8> */
.L_x_10:
[----:B------:R-:W4:Y:S01]  /*08e0*/  SHFL.IDX PT, R0, R140, RZ, 0x1f ;  /* 0x00001fff8c007589 */ /* 0x000f2200000e0000 */
[----:B------:R-:W-:Y:S01]  /*08f0*/  NOP ;  /* 0x0000000000007918 */ /* 0x000fe20000000000 */
[----:B----4-:R-:W-:-:S13]  /*0900*/  ISETP.NE.AND P0, PT, R0, 0x3, PT ;  /* 0x000000030000780c */ /* 0x010fda0003f05270 */
[----:B------:R-:W-:Y:S05]  /*0910*/  @P0 BRA `(.L_x_11) ;  /* 0x0000000000300947 */ /* 0x000fea0003800000 */
[----:B--23--:R-:W2:Y:S01]  /*0920*/  S2UR UR6, SR_CgaCtaId ;  /* 0x00000000000679c3 */ /* 0x00cea20000008800 */
[----:B------:R-:W-:Y:S01]  /*0930*/  UMOV UR4, 0x400 ;  /* 0x0000040000047882 */ /* 0x000fe20000000000 */
[----:B------:R-:W-:Y:S01]  /*0940*/  UMOV UR5, 0x20 ;  /* 0x0000002000057882 */ /* 0x000fe20000000000 */
[----:B------:R-:W-:Y:S01]  /*0950*/  ELECT P0, URZ, PT ;  /* 0x0000000000ff782f */ /* 0x000fe20003800000 */
[----:B--2---:R-:W-:Y:S02]  /*0960*/  ULEA UR6, UR6, UR4, 0x18 ;  /* 0x0000000406067291 */ /* 0x004fe4000f8ec0ff */
[----:B------:R-:W-:-:S04]  /*0970*/  UIADD3 UR4, UPT, UPT, -UR5, 0x100000, URZ ;  /* 0x0010000005047890 */ /* 0x000fc8000fffe1ff */
[----:B------:R-:W-:Y:S02]  /*0980*/  USHF.L.U32 UR5, UR4, 0xb, URZ ;  /* 0x0000000b04057899 */ /* 0x000fe400080006ff */
[----:B------:R-:W-:Y:S01]  /*0990*/  USHF.L.U32 UR4, UR4, 0x1, URZ ;  /* 0x0000000104047899 */ /* 0x000fe200080006ff */
[----:B------:R-:W2:Y:S11]  /*09a0*/  FENCE.VIEW.ASYNC.S ;  /* 0x00000000000073c6 */ /* 0x000eb60000000000 */
[----:B--2---:R4:W2:Y:S01]  /*09b0*/  SYNCS.EXCH.64 URZ, [UR6+0x80], UR4 ;  /* 0x0000800406ff75b2 */ /* 0x0048a20008000100 */
[----:B------:R4:W3:Y:S02]  /*09c0*/  SYNCS.EXCH.64 URZ, [UR6+0x88], UR4 ;  /* 0x0000880406ff75b2 */ /* 0x0008e40008000100 */
[----:B----4-:R-:W-:Y:S01]  /*09d0*/  NOP ;  /* 0x0000000000007918 */ /* 0x010fe20000000000 */
.L_x_11:
[----:B------:R-:W4:Y:S01]  /*09e0*/  SHFL.IDX PT, R0, R140, RZ, 0x1f ;  /* 0x00001fff8c007589 */ /* 0x000f2200000e0000 */
[----:B------:R-:W-:Y:S01]  /*09f0*/  NOP ;  /* 0x0000000000007918 */ /* 0x000fe20000000000 */
[----:B----4-:R-:W-:-:S13]  /*0a00*/  ISETP.NE.AND P0, PT, R0, 0x4, PT ;  /* 0x000000040000780c */ /* 0x010fda0003f05270 */
[----:B------:R-:W-:Y:S05]  /*0a10*/  @P0 BRA `(.L_x_12) ;  /* 0x00000000004c0947 */ /* 0x000fea0003800000 */
[----:B------:R-:W4:Y:S01]  /*0a20*/  S2UR UR5, SR_CgaCtaId ;  /* 0x00000000000579c3 */ /* 0x000f220000008800 */
[----:B--23--:R-:W-:Y:S01]  /*0a30*/  UMOV UR4, 0x3a0 ;  /* 0x000003a000047882 */ /* 0x00cfe20000000000 */
[----:B------:R-:W-:Y:S01]  /*0a40*/  UMOV UR6, 0x400 ;  /* 0x0000040000067882 */ /* 0x000fe20000000000 */
[----:B------:R-:W-:Y:S01]  /*0a50*/  USEL UR4, UR4, 0x320, UP4 ;  /* 0x0000032004047887 */ /* 0x000fe2000a000000 */
[----:B------:R-:W-:Y:S01]  /*0a60*/  UMOV UR8, 0x1 ;  /* 0x0000000100087882 */ /* 0x000fe20000000000 */
[----:B------:R-:W-:Y:S01]  /*0a70*/  ELECT P0, URZ, PT ;  /* 0x0000000000ff782f */ /* 0x000fe20003800000 */
[----:B------:R-:W-:-:S04]  /*0a80*/  UIADD3 UR8, UPT, UPT, -UR8, 0x100000, URZ ;  /* 0x0010000008087890 */ /* 0x000fc8000fffe1ff */
[----:B------:R-:W-:Y:S02]  /*0a90*/  USHF.L.U32 UR9, UR8, 0xb, URZ ;  /* 0x0000000b08097899 */ /* 0x000fe400080006ff */
[----:B------:R-:W-:Y:S02]  /*0aa0*/  USHF.L.U32 UR8, UR8, 0x1, URZ ;  /* 0x0000000108087899 */ /* 0x000fe400080006ff */
[----:B----4-:R-:W-:Y:S02]  /*0ab0*/  ULEA UR6, UR5, UR6, 0x18 ;  /* 0x0000000605067291 */ /* 0x010fe4000f8ec0ff */
[----:B------:R-:W-:-:S04]  /*0ac0*/  UIADD3 UR4, UPT, UPT, -UR4, 0x100000, URZ ;  /* 0x0010000004047890 */ /* 0x000fc8000fffe1ff */
[----:B------:R-:W-:Y:S02]  /*0ad0*/  USHF.L.U32 UR5, UR4, 0xb, URZ ;  /* 0x0000000b04057899 */ /* 0x000fe400080006ff */
[----:B------:R-:W-:Y:S01]  /*0ae0*/  USHF.L.U32 UR4, UR4, 0x1, URZ ;  /* 0x0000000104047899 */ /* 0x000fe200080006ff */
[----:B------:R-:W2:Y:S03]  /*0af0*/  FENCE.VIEW.ASYNC.S ;  /* 0x00000000000073c6 */ /* 0x000ea60000000000 */
[----:B--2---:R4:W2:Y:S08]  /*0b00*/  SYNCS.EXCH.64 URZ, [UR6+0x90], UR8 ;  /* 0x0000900806ff75b2 */ /* 0x0048b00008000100 */
[----:B------:R4:W3:Y:S01]  /*0b10*/  SYNCS.EXCH.64 URZ, [UR6+0xa0], UR4 ;  /* 0x0000a00406ff75b2 */ /* 0x0008e20008000100 */
[----:B------:R4:W1:Y:S01]  /*0b20*/  SYNCS.EXCH.64 URZ, [UR6+0x98], UR8 ;  /* 0x0000980806ff75b2 */ /* 0x0008620008000100 */
[----:B------:R4:W1:Y:S02]  /*0b30*/  SYNCS.EXCH.64 URZ, [UR6+0xa8], UR4 ;  /* 0x0000a80406ff75b2 */ /* 0x0008640008000100 */
[----:B----4-:R-:W-:Y:S01]  /*0b40*/  NOP ;  /* 0x0000000000007918 */ /* 0x010fe20000000000 */
.L_x_12:
[----:B------:R-:W4:Y:S01]  /*0b50*/  SHFL.IDX PT, R0, R140, RZ, 0x1f ;  /* 0x00001fff8c007589 */ /* 0x000f2200000e0000 */
[----:B------:R-:W-:Y:S01]  /*0b60*/  NOP ;  /* 0x0000000000007918 */ /* 0x000fe20000000000 */
[----:B----4-:R-:W-:-:S13]  /*0b70*/  ISETP.NE.AND P0, PT, R0, 0x5, PT ;  /* 0x000000050000780c */ /* 0x010fda0003f05270 */
[----:B------:R-:W-:Y:S05]  /*0b80*/  @P0 BRA `(.L_x_13) ;  /* 0x0000000000400947 */ /* 0x000fea0003800000 */
[----:B------:R-:W4:Y:S01]  /*0b90*/  S2UR UR5, SR_CgaCtaId ;  /* 0x00000000000579c3 */ /* 0x000f220000008800 */
[----:B--23--:R-:W-:Y:S01]  /*0ba0*/  UMOV UR4, 0x400 ;  /* 0x0000040000047882 */ /* 0x00cfe20000000000 */
        /* <DEDUP_REMOVED lines=9> */
[----:B----4-:R-:W-:Y:S01]  /*0c40*/  ULEA UR4, UR5, UR4, 0x18 ;  /* 0x0000000405047291 */ /* 0x010fe2000f8ec0ff */
[----:B------:R-:W2:Y:S11]  /*0c50*/  FENCE.VIEW.ASYNC.S ;  /* 0x00000000000073c6 */ /* 0x000eb60000000000 */
[----:B--2---:R4:W2:Y:S01]  /*0c60*/  SYNCS.EXCH.64 URZ, [UR4+0xb0], UR6 ;  /* 0x0000b00604ff75b2 */ /* 0x0048a20008000100 */
[----:B------:R4:W3:Y:S02]  /*0c70*/  SYNCS.EXCH.64 URZ, [UR4+0xb8], UR8 ;  /* 0x0000b80804ff75b2 */ /* 0x0008e40008000100 */
[----:B----4-:R-:W-:Y:S01]  /*0c80*/  NOP ;  /* 0x0000000000007918 */ /* 0x010fe20000000000 */
.L_x_13:
[----:B------:R-:W4:Y:S01]  /*0c90*/  SHFL.IDX PT, R0, R140, RZ, 0x1f ;  /* 0x00001fff8c007589 */ /* 0x000f2200000e0000 */
[----:B------:R-:W-:Y:S01]  /*0ca0*/  ISETP.NE.OR P1, PT, RZ, UR21, !P1 ;  /* 0x00000015ff007c0c */ /* 0x000fe2000cf25670 */
[----:B------:R-:W-:Y:S01]  /*0cb0*/  NOP ;  /* 0x0000000000007918 */ /* 0x000fe20000000000 */
[----:B----4-:R-:W-:-:S13]  /*0cc0*/  ISETP.NE.AND P0, PT, R0, 0x3, PT ;  /* 0x000000030000780c */ /* 0x010fda0003f05270 */
[----:B------:R-:W-:Y:S05]  /*0cd0*/  @P0 BRA `(.L_x_14) ;  /* 0x0000000000380947 */ /* 0x000fea0003800000 */
[----:B------:R-:W4:Y:S01]  /*0ce0*/  S2UR UR5, SR_CgaCtaId ;  /* 0x00000000000579c3 */ /* 0x000f220000008800 */
[----:B--23--:R-:W-:Y:S01]  /*0cf0*/  UMOV UR4, 0x400 ;  /* 0x0000040000047882 */ /* 0x00cfe20000000000 */
[----:B------:R-:W-:Y:S01]  /*0d00*/  UMOV UR6, 0x20 ;  /* 0x0000002000067882 */ /* 0x000fe20000000000 */
[----:B------:R-:W-:Y:S01]  /*0d10*/  ELECT P0, URZ, PT ;  /* 0x0000000000ff782f */ /* 0x000fe20003800000 */
[----:B------:R-:W-:-:S04]  /*0d20*/  UIADD3 UR6, UPT, UPT, -UR6, 0x100000, URZ ;  /* 0x0010000006067890 */ /* 0x000fc8000fffe1ff */
[----:B------:R-:W-:Y:S02]  /*0d30*/  USHF.L.U32 UR7, UR6, 0xb, URZ ;  /* 0x0000000b06077899 */ /* 0x000fe400080006ff */
[----:B------:R-:W-:Y:S02]  /*0d40*/  USHF.L.U32 UR6, UR6, 0x1, URZ ;  /* 0x0000000106067899 */ /* 0x000fe400080006ff */
[----:B----4-:R-:W-:Y:S01]  /*0d50*/  ULEA UR4, UR5, UR4, 0x18 ;  /* 0x0000000405047291 */ /* 0x010fe2000f8ec0ff */
[----:B------:R-:W2:Y:S11]  /*0d60*/  FENCE.VIEW.ASYNC.S ;  /* 0x00000000000073c6 */ /* 0x000eb60000000000 */
[----:B--2---:R4:W2:Y:S01]  /*0d70*/  SYNCS.EXCH.64 URZ, [UR4+0xc0], UR6 ;  /* 0x0000c00604ff75b2 */ /* 0x0048a20008000100 */
[----:B------:R4:W3:Y:S01]  /*0d80*/  SYNCS.EXCH.64 URZ, [UR4+0xd0], UR6 ;  /* 0x0000d00604ff75b2 */ /* 0x0008e20008000100 */
[----:B------:R4:W1:Y:S01]  /*0d90*/  SYNCS.EXCH.64 URZ, [UR4+0xc8], UR6 ;  /* 0x0000c80604ff75b2 */ /* 0x0008620008000100 */
[----:B------:R4:W1:Y:S02]  /*0da0*/  SYNCS.EXCH.64 URZ, [UR4+0xd8], UR6 ;  /* 0x0000d80604ff75b2 */ /* 0x0008640008000100 */
[----:B----4-:R-:W-:Y:S01]  /*0db0*/  NOP ;  /* 0x0000000000007918 */ /* 0x010fe20000000000 */
.L_x_14:
[----:B--23--:R-:W2:Y:S01]  /*0dc0*/  S2UR UR7, SR_CgaCtaId ;  /* 0x00000000000779c3 */ /* 0x00cea20000008800 */
[----:B------:R-:W-:Y:S01]  /*0dd0*/  VOTEU.ALL UP0, P1 ;  /* 0x0000000000ff7886 */ /* 0x000fe20000800000 */
[----:B------:R-:W-:Y:S01]  /*0de0*/  UMOV UR4, 0x100 ;  /* 0x0000010000047882 */ /* 0x000fe20000000000 */
[----:B------:R-:W-:Y:S01]  /*0df0*/  NOP ;  /* 0x0000000000007918 */ /* 0x000fe20000000000 */
[----:B-1----:R-:W-:Y:S01]  /*0e00*/  LOP3.LUT R3, R152, 0x1f, RZ, 0xc0, !PT ;  /* 0x0000001f98037812 */ /* 0x002fe200078ec0ff */
[----:B------:R-:W-:Y:S01]  /*0e10*/  UISETP.NE.AND UP5, UPT, UR21, URZ, UPT ;  /* 0x000000ff1500728c */ /* 0x000fe2000bfa5270 */
[----:B------:R-:W-:Y:S01]  /*0e20*/  @!UP0 UMOV UR6, 0x400 ;  /* 0x0000040000068882 */ /* 0x000fe20000000000 */
[----:B------:R-:W-:-:S04]  /*0e30*/  @!UP0 UIADD3 UR4, UPT, UPT, -UR4, 0x100000, URZ ;  /* 0x0010000004048890 */ /* 0x000fc8000fffe1ff */
[----:B------:R-:W-:Y:S02]  /*0e40*/  @!UP0 USHF.L.U32 UR5, UR4, 0xb, URZ ;  /* 0x0000000b04058899 */ /* 0x000fe400080006ff */
[----:B------:R-:W-:Y:S02]  /*0e50*/  @!UP0 USHF.L.U32 UR4, UR4, 0x1, URZ ;  /* 0x0000000104048899 */ /* 0x000fe400080006ff */
[----:B--2---:R-:W-:Y:S01]  /*0e60*/  @!UP0 ULEA UR6, UR7, UR6, 0x18 ;  /* 0x0000000607068291 */ /* 0x004fe2000f8ec0ff */
[----:B------:R-:W1:Y:S01]  /*0e70*/  LDCU UR7, c[0x0][0x36c] ;  /* 0x00006d80ff0777ac */ /* 0x000e620008000800 */
[----:B------:R-:W-:Y:S01]  /*0e80*/  VOTEU.ALL UP0, P1 ;  /* 0x0000000000ff7886 */ /* 0x000fe20000800000 */
[----:B------:R-:W2:Y:S09]  /*0e90*/  FENCE.VIEW.ASYNC.S ;  /* 0x00000000000073c6 */ /* 0x000eb20000000000 */
[----:B--2---:R2:W3:Y:S01]  /*0ea0*/  @!UP0 SYNCS.EXCH.64 URZ, [UR6+0xe0], UR4 ;  /* 0x0000e00406ff85b2 */ /* 0x0044e20008000100 */
[----:B-1----:R-:W-:-:S09]  /*0eb0*/  UISETP.EQ.U32.AND UP6, UPT, UR7, 0x1, UPT ;  /* 0x000000010700788c */ /* 0x002fd2000bfc2070 */
[----:B--2---:R-:W-:Y:S05]  /*0ec0*/  BRA.U !UP6, `(.L_x_15) ;  /* 0x000000010e087547 */ /* 0x004fea000b800000 */
[----:B---3--:R-:W-:Y:S01]  /*0ed0*/  UCGABAR_ARV ;  /* 0x00000000000079c7 */ /* 0x008fe20008000000 */
[----:B------:R-:W-:Y:S05]  /*0ee0*/  BRA `(.L_x_16) ;  /* 0x0000000000047947 */ /* 0x000fea0003800000 */
.L_x_15:
[----:B---3--:R-:W-:Y:S01]  /*0ef0*/  NOP ;  /* 0x0000000000007918 */ /* 0x008fe20000000000 */
.L_x_16:
[----:B------:R-:W1:Y:S01]  /*0f00*/  S2UR UR65, SR_CTAID.X ;  /* 0x00000000004179c3 */ /* 0x000e620000002500 */
[----:B------:R-:W-:-:S05]  /*0f10*/  CS2R.32 R142, SR_CgaSize ;  /* 0x00000000008e7805 */ /* 0x000fca0000008a00 */
[----:B------:R-:W-:-:S05]  /*0f20*/  IMAD R142, R142, -0xa0, RZ ;  /* 0xffffff608e8e7824 */ /* 0x000fca00078e02ff */
[----:B------:R-:W-:-:S14]  /*0f30*/  R2UR UR5, R142 ;  /* 0x000000008e0572ca */ /* 0x000fdc00000e0000 */
[----:B------:R-:W2:Y:S01]  /*0f40*/  LDCU UR5, c[0x0][UR5+0x2b0] ;  /* 0x00005600050577ac */ /* 0x000ea20008000800 */
[----:B------:R-:W-:-:S05]  /*0f50*/  CS2R.32 R142, SR_CgaSize ;  /* 0x00000000008e7805 */ /* 0x000fca0000008a00 */
[----:B------:R-:W-:-:S05]  /*0f60*/  IMAD R142, R142, -0xa0, RZ ;  /* 0xffffff608e8e7824 */ /* 0x000fca00078e02ff */
[----:B------:R-:W-:-:S14]  /*0f70*/  R2UR UR4, R142 ;  /* 0x000000008e0472ca */ /* 0x000fdc00000e0000 */
[----:B------:R-:W3:Y:S01]  /*0f80*/  LDCU UR4, c[0x0][UR4+0x2b4] ;  /* 0x00005680040477ac */ /* 0x000ee20008000800 */
[----:B------:R-:W4:Y:S01]  /*0f90*/  S2UR UR20, SR_CTAID.Y ;  /* 0x00000000001479c3 */ /* 0x000f220000002600 */
[----:B------:R-:W-:-:S05]  /*0fa0*/  CS2R.32 R142, SR_CgaSize ;  /* 0x00000000008e7805 */ /* 0x000fca0000008a00 */
[----:B------:R-:W-:-:S05]  /*0fb0*/  IMAD R142, R142, -0xa0, RZ ;  /* 0xffffff608e8e7824 */ /* 0x000fca00078e02ff */
[----:B------:R-:W-:-:S14]  /*0fc0*/  R2UR UR7, R142 ;  /* 0x000000008e0772ca */ /* 0x000fdc00000e0000 */
[----:B------:R-:W3:Y:S01]  /*0fd0*/  LDCU UR7, c[0x0][UR7+0x2a0] ;  /* 0x00005400070777ac */ /* 0x000ee20008000800 */
[----:B------:R-:W-:-:S05]  /*0fe0*/  CS2R.32 R142, SR_CgaSize ;  /* 0x00000000008e7805 */ /* 0x000fca0000008a00 */
[----:B------:R-:W-:-:S05]  /*0ff0*/  IMAD R142, R142, -0xa0, RZ ;  /* 0xffffff608e8e7824 */ /* 0x000fca00078e02ff */
[----:B------:R-:W-:-:S14]  /*1000*/  R2UR UR8, R142 ;  /* 0x000000008e0872ca */ /* 0x000fdc00000e0000 */
[----:B------:R-:W3:Y:S01]  /*1010*/  LDCU UR8, c[0x0][UR8+0x2a4] ;  /* 0x00005480080877ac */ /* 0x000ee20008000800 */
[----:B------:R-:W3:Y:S01]  /*1020*/  S2UR UR9, SR_CgaCtaId ;  /* 0x00000000000979c3 */ /* 0x000ee20000008800 */
[----:B------:R-:W-:Y:S01]  /*1030*/  UISETP.GT.U32.AND UP0, UPT, UR24, 0xffff, UPT ;  /* 0x0000ffff1800788c */ /* 0x000fe2000bf04070 */
[----:B------:R-:W3:Y:S01]  /*1040*/  LDCU UR22, c[0x0][0xf24] ;  /* 0x0001e480ff1677ac */ /* 0x000ee20008000800 */
[----:B------:R-:W3:Y:S01]  /*1050*/  LDCU UR44, c[0x0][0xf24] ;  /* 0x0001e480ff2c77ac */ /* 0x000ee20008000800 */
[----:B-1----:R-:W-:Y:S01]  /*1060*/  I2FP.F32.U32 R2, UR65 ;  /* 0x0000004100027c45 */ /* 0x002fe20008201000 */
[----:B------:R-:W1:Y:S04]  /*1070*/  LDCU UR26, c[0x0][0xf30] ;  /* 0x0001e600ff1a77ac */ /* 0x000e680008000800 */
[----:B--2---:R-:W-:Y:S01]  /*1080*/  FMUL R2, R2, UR5 ;  /* 0x0000000502027c20 */ /* 0x004fe20008400000 */
[----:B------:R-:W-:Y:S01]  /*1090*/  USEL UR45, UR24, 0xffff, !UP0 ;  /* 0x0000ffff182d7887 */ /* 0x000fe2000c000000 */
[----:B----4-:R-:W-:Y:S01]  /*10a0*/  I2FP.F32.U32 R0, UR20 ;  /* 0x0000001400007c45 */ /* 0x010fe20008201000 */
[----:B------:R-:W-:-:S03]  /*10b0*/  UMOV UR28, UR65 ;  /* 0x00000041001c7c82 */ /* 0x000fc60008000000 */
[----:B------:R-:W2:Y:S01]  /*10c0*/  F2I.U32.TRUNC.NTZ R2, R2 ;  /* 0x0000000200027305 */ /* 0x000ea2000020f000 */
[----:B---3--:R-:W-:Y:S01]  /*10d0*/  FMUL R0, R0, UR4 ;  /* 0x0000000400007c20 */ /* 0x008fe20008400000 */
[----:B------:R-:W-:Y:S02]  /*10e0*/  USHF.L.U32 UR62, UR9, 0x5, URZ ;  /* 0x00000005093e7899 */ /* 0x000fe400080006ff */
[----:B------:R-:W-:-:S04]  /*10f0*/  USHF.L.U32 UR46, UR9, 0xc, URZ ;  /* 0x0000000c092e7899 */ /* 0x000fc800080006ff */
[----:B------:R-:W3:Y:S01]  /*1100*/  F2I.U32.TRUNC.NTZ R0, R0 ;  /* 0x0000000000007305 */ /* 0x000ee2000020f000 */
[----:B------:R-:W-:Y:S01]  /*1110*/  USHF.L.U32 UR50, UR9, 0xa, URZ ;  /* 0x0000000a09327899 */ /* 0x000fe200080006ff */
[----:B--2---:R-:W-:Y:S02]  /*1120*/  R2UR UR4, R2 ;  /* 0x00000000020472ca */ /* 0x004fe400000e0000 */
[----:B------:R-:W-:Y:S02]  /*1130*/  PRMT R2, RZ, 0x7610, R2 ;  /* 0x00007610ff027816 */ /* 0x000fe40000000002 */
[----:B---3--:R-:W-:Y:S02]  /*1140*/  R2UR UR6, R0 ;  /* 0x00000000000672ca */ /* 0x008fe400000e0000 */
[----:B------:R-:W-:-:S07]  /*1150*/  PRMT R0, RZ, 0x7610, R0 ;  /* 0x00007610ff007816 */ /* 0x000fce0000000000 */
[----:B------:R-:W-:-:S04]  /*1160*/  UIADD3 UR5, UPT, UPT, -UR4, URZ, URZ ;  /* 0x000000ff04057290 */ /* 0x000fc8000fffe1ff */
[----:B------:R-:W-:Y:S02]  /*1170*/  UIMAD UR5, UR7, UR5, UR65 ;  /* 0x00000005070572a4 */ /* 0x000fe4000f8e0241 */
[----:B------:R-:W-:-:S04]  /*1180*/  UIADD3 UR4, UPT, UPT, -UR6, URZ, URZ ;  /* 0x000000ff06047290 */ /* 0x000fc8000fffe1ff */
[----:B------:R-:W-:Y:S01]  /*1190*/  IMAD.U32 R142, RZ, RZ, UR5 ;  /* 0x00000005ff8e7e24 */ /* 0x000fe2000f8e00ff */
[----:B------:R-:W-:-:S06]  /*11a0*/  UIMAD UR4, UR8, UR4, UR20 ;  /* 0x00000004080472a4 */ /* 0x000fcc000f8e0214 */
[----:B------:R-:W-:Y:S01]  /*11b0*/  IMAD.U32 R141, RZ, RZ, UR4 ;  /* 0x00000004ff8d7e24 */ /* 0x000fe2000f8e00ff */
[----:B-1----:R-:W-:Y:S06]  /*11c0*/  BRA.U UP5, `(.L_x_17) ;  /* 0x0000000105447547 */ /* 0x002fec000b800000 */
[----:B------:R-:W-:Y:S02]  /*11d0*/  R2UR UR4, R141 ;  /* 0x000000008d0472ca */ /* 0x000fe400000e0000 */
[----:B------:R-:W-:-:S11]  /*11e0*/  R2UR UR7, R142 ;  /* 0x000000008e0772ca */ /* 0x000fd600000e0000 */
[----:B------:R-:W-:Y:S02]  /*11f0*/  UISETP.NE.AND UP0, UPT, UR4, URZ, UPT ;  /* 0x000000ff0400728c */ /* 0x000fe4000bf05270 */
[----:B------:R-:W-:Y:S02]  /*1200*/  ULOP3.LUT UR4, UR7, 0x2, URZ, 0x3c, !UPT ;  /* 0x0000000207047892 */ /* 0x000fe4000f8e3cff */
[----:B------:R-:W-:Y:S02]  /*1210*/  UISETP.GT.U32.AND UP2, UPT, UR7, 0x1, UP0 ;  /* 0x000000010700788c */ /* 0x000fe40008744070 */
[----:B------:R-:W-:Y:S02]  /*1220*/  UISETP.GT.U32.AND UP0, UPT, UR4, 0x1, UP0 ;  /* 0x000000010400788c */ /* 0x000fe40008704070 */
[----:B------:R-:W-:Y:S02]  /*1230*/  USEL UR5, URZ, 0x2, UP2 ;  /* 0x00000002ff057887 */ /* 0x000fe40009000000 */
[----:B------:R-:W-:-:S02]  /*1240*/  USEL UR6, URZ, 0x1, UP2 ;  /* 0x00000001ff067887 */ /* 0x000fc40009000000 */
[----:B------:R-:W-:Y:S02]  /*1250*/  USEL UR4, URZ, 0x4, UP0 ;  /* 0x00000004ff047887 */ /* 0x000fe40008000000 */
[----:B------:R-:W-:Y:S02]  /*1260*/  ULOP3.LUT UR7, UR7, 0xfffffffe, URZ, 0xc0, !UPT ;  /* 0xfffffffe07077892 */ /* 0x000fe4000f8ec0ff */
[----:B------:R-:W-:Y:S02]  /*1270*/  USEL UR8, URZ, 0x8, UP0 ;  /* 0x00000008ff087887 */ /* 0x000fe40008000000 */
[----:B------:R-:W-:-:S03]  /*1280*/  UIADD3 UR4, UPT, UPT, UR4, UR5, UR6 ;  /* 0x0000000504047290 */ /* 0x000fc6000fffe006 */
[----:B------:R-:W-:Y:S01]  /*1290*/  UMOV UR5, 0x3 ;  /* 0x0000000300057882 */ /* 0x000fe20000000000 */
[----:B------:R-:W-:Y:S02]  /*12a0*/  UIADD3 UR4, UPT, UPT, UR4, UR8, URZ ;  /* 0x0000000804047290 */ /* 0x000fe4000fffe0ff */
[----:B------:R-:W-:-:S04]  /*12b0*/  USHF.L.U32 UR5, UR5, UR7, URZ ;  /* 0x0000000705057299 */ /* 0x000fc800080006ff */
[----:B------:R-:W-:Y:S02]  /*12c0*/  IMAD.U32 R2, RZ, RZ, UR4 ;  /* 0x00000004ff027e24 */ /* 0x000fe4000f8e00ff */
[----:B------:R-:W-:-:S07]  /*12d0*/  IMAD.U32 R0, RZ, RZ, UR5 ;  /* 0x00000005ff007e24 */ /* 0x000fce000f8e00ff */
.L_x_17:
[----:B------:R-:W1:Y:S01]  /*12e0*/  S2UR UR36, SR_CTAID.Z ;  /* 0x00000000002479c3 */ /* 0x000e620000002700 */
[----:B------:R-:W-:Y:S01]  /*12f0*/  UISETP.GE.AND UP0, UPT, UR22, 0x1, UPT ;  /* 0x000000011600788c */ /* 0x000fe2000bf06270 */
[----:B------:R-:W-:-:S08]  /*1300*/  UMOV UR27, 0x5 ;  /* 0x00000005001b7882 */ /* 0x000fd00000000000 */
[----:B------:R-:W-:Y:S05]  /*1310*/  BRA.U !UP0, `(.L_x_18) ;  /* 0x0000000108d47547 */ /* 0x000fea000b800000 */
[----:B------:R-:W2:Y:S01]  /*1320*/  LDCU.128 UR16, c[0x0][0xf10] ;  /* 0x0001e200ff1077ac */ /* 0x000ea20008000c00 */
[----:B------:R-:W3:Y:S01]  /*1330*/  LDCU UR6, c[0x0][0x370] ;  /* 0x00006e00ff0677ac */ /* 0x000ee20008000800 */
[----:B------:R-:W4:Y:S01]  /*1340*/  LDCU UR7, c[0x0][0x374] ;  /* 0x00006e80ff0777ac */ /* 0x000f220008000800 */
[----:B------:R-:W1:Y:S01]  /*1350*/  LDCU UR23, c[0x0][0xf0c] ;  /* 0x0001e180ff1777ac */ /* 0x000e620008000800 */
[----:B------:R-:W1:Y:S01]  /*1360*/  LDCU UR25, c[0x0][0xf20] ;  /* 0x0001e400ff1977ac */ /* 0x000e620008000800 */
[----:B------:R-:W1:Y:S01]  /*1370*/  LDCU.64 UR8, c[0x0][0xf28] ;  /* 0x0001e500ff0877ac */ /* 0x000e620008000a00 */
[----:B--2---:R-:W-:Y:S02]  /*1380*/  UISETP.NE.AND UP3, UPT, UR18, 0x1, UPT ;  /* 0x000000011200788c */ /* 0x004fe4000bf65270 */
[----:B----4-:R-:W-:Y:S02]  /*1390*/  UIMAD.WIDE.U32 UR10, UR7, UR19, URZ ;  /* 0x00000013070a72a5 */ /* 0x010fe4000f8e00ff */
[----:B---3--:R-:W-:-:S02]  /*13a0*/  UIMAD.WIDE.U32 UR12, UR6, UR16, URZ ;  /* 0x00000010060c72a5 */ /* 0x008fc4000f8e00ff */
[----:B-1----:R-:W-:Y:S02]  /*13b0*/  UISETP.NE.AND UP0, UPT, UR23, 0x1, UPT ;  /* 0x000000011700788c */ /* 0x002fe4000bf05270 */
[----:B------:R-:W-:Y:S01]  /*13c0*/  UIMAD.WIDE.U32 UR4, UR28, UR16, URZ ;  /* 0x000000101c0472a5 */ /* 0x000fe2000f8e00ff */
[----:B------:R-:W-:Y:S02]  /*13d0*/  UMOV UR10, UR11 ;  /* 0x0000000b000a7c82 */ /* 0x000fe40008000000 */
[----:B------:R-:W-:Y:S01]  /*13e0*/  UMOV UR12, UR13 ;  /* 0x0000000d000c7c82 */ /* 0x000fe20008000000 */
[----:B------:R-:W-:Y:S02]  /*13f0*/  @UP3 USHF.R.U32.HI UR7, URZ, UR25, UR10 ;  /* 0x00000019ff073299 */ /* 0x000fe4000801160a */
[----:B------:R-:W-:Y:S01]  /*1400*/  UISETP.NE.AND UP2, UPT, UR22, 0x1, UPT ;  /* 0x000000011600788c */ /* 0x000fe2000bf45270 */
[----:B------:R-:W-:Y:S02]  /*1410*/  UMOV UR4, UR5 ;  /* 0x0000000500047c82 */ /* 0x000fe40008000000 */
[----:B------:R-:W-:-:S02]  /*1420*/  @UP0 USHF.R.U32.HI UR6, URZ, UR17, UR12 ;  /* 0x00000011ff060299 */ /* 0x000fc4000801160c */
[----:B------:R-:W-:Y:S02]  /*1430*/  USHF.R.U32.HI UR4, URZ, UR17, UR4 ;  /* 0x00000011ff047299 */ /* 0x000fe40008011604 */
[----:B------:R-:W-:Y:S02]  /*1440*/  UIMAD.WIDE.U32 UR12, UR20, UR19, URZ ;  /* 0x00000013140c72a5 */ /* 0x000fe4000f8e00ff */
[----:B------:R-:W-:Y:S02]  /*1450*/  UIMAD.WIDE.U32 UR10, UR7, UR8, URZ ;  /* 0x00000008070a72a5 */ /* 0x000fe4000f8e00ff */
[----:B------:R-:W-:Y:S02]  /*1460*/  UIMAD.WIDE.U32 UR14, UR6, UR8, URZ ;  /* 0x00000008060e72a5 */ /* 0x000fe4000f8e00ff */
[----:B------:R-:W-:-:S03]  /*1470*/  USEL UR5, UR28, UR4, !UP0 ;  /* 0x000000041c057287 */ /* 0x000fc6000c000000 */
[----:B------:R-:W-:Y:S01]  /*1480*/  UMOV UR4, UR13 ;  /* 0x0000000d00047c82 */ /* 0x000fe20008000000 */
[----:B------:R-:W-:Y:S01]  /*1490*/  UMOV UR10, UR11 ;  /* 0x0000000b000a7c82 */ /* 0x000fe20008000000 */
[----:B------:R-:W-:Y:S02]  /*14a0*/  USHF.R.U32.HI UR4, URZ, UR25, UR4 ;  /* 0x00000019ff047299 */ /* 0x000fe40008011604 */
[----:B------:R-:W-:Y:S01]  /*14b0*/  @UP2 USHF.R.U32.HI UR7, URZ, UR9, UR10 ;  /* 0x00000009ff072299 */ /* 0x000fe2000801160a */
[----:B------:R-:W-:Y:S01]  /*14c0*/  UMOV UR14, UR15 ;  /* 0x0000000f000e7c82 */ /* 0x000fe20008000000 */
[----:B------:R-:W-:Y:S02]  /*14d0*/  USEL UR4, UR20, UR4, !UP3 ;  /* 0x0000000414047287 */ /* 0x000fe4000d800000 */
[----:B------:R-:W-:Y:S02]  /*14e0*/  @UP2 USHF.R.U32.HI UR6, URZ, UR9, UR14 ;  /* 0x00000009ff062299 */ /* 0x000fe4000801160e */
[----:B------:R-:W-:-:S02]  /*14f0*/  UIMAD UR7, UR7, UR22, URZ ;  /* 0x00000016070772a4 */ /* 0x000fc4000f8e02ff */
[----:B------:R-:W-:Y:S02]  /*1500*/  UIMAD UR12, UR6, UR22, URZ ;  /* 0x00000016060c72a4 */ /* 0x000fe4000f8e02ff */
[----:B------:R-:W-:Y:S02]  /*1510*/  UISETP.GE.AND UP0, UPT, UR4, UR7, UPT ;  /* 0x000000070400728c */ /* 0x000fe4000bf06270 */
[----:B------:R-:W-:Y:S02]  /*1520*/  UIMAD.WIDE.U32 UR10, UR4, UR8, URZ ;  /* 0x00000008040a72a5 */ /* 0x000fe4000f8e00ff */
[----:B------:R-:W-:Y:S02]  /*1530*/  UISETP.GE.OR UP0, UPT, UR5, UR12, UP0 ;  /* 0x0000000c0500728c */ /* 0x000fe40008706670 */
[----:B------:R-:W-:Y:S02]  /*1540*/  UIMAD.WIDE.U32 UR12, UR5, UR8, URZ ;  /* 0x00000008050c72a5 */ /* 0x000fe4000f8e00ff */
[----:B------:R-:W-:Y:S01]  /*1550*/  UIADD3 UR10, UPT, UPT, -UR4, URZ, URZ ;  /* 0x000000ff040a7290 */ /* 0x000fe2000fffe1ff */
[----:B------:R-:W-:Y:S01]  /*1560*/  UMOV UR8, UR11 ;  /* 0x0000000b00087c82 */ /* 0x000fe20008000000 */
[----:B------:R-:W-:-:S02]  /*1570*/  UIADD3 UR11, UPT, UPT, -UR5, URZ, URZ ;  /* 0x000000ff050b7290 */ /* 0x000fc4000fffe1ff */
[----:B------:R-:W-:-:S03]  /*1580*/  USHF.R.U32.HI UR8, URZ, UR9, UR8 ;  /* 0x00000009ff087299 */ /* 0x000fc60008011608 */
[----:B------:R-:W-:Y:S01]  /*1590*/  @!UP0 UMOV UR7, UR13 ;  /* 0x0000000d00078c82 */ /* 0x000fe20008000000 */
[----:B------:R-:W-:Y:S02]  /*15a0*/  UIMAD UR20, UR18, UR10, UR20 ;  /* 0x0000000a121472a4 */ /* 0x000fe4000f8e0214 */
[----:B------:R-:W-:Y:S02]  /*15b0*/  USEL UR8, UR4, UR8, !UP2 ;  /* 0x0000000804087287 */ /* 0x000fe4000d000000 */
[----:B------:R-:W-:Y:S02]  /*15c0*/  @!UP0 USHF.R.U32.HI UR7, URZ, UR9, UR7 ;  /* 0x00000009ff078299 */ /* 0x000fe40008011607 */
[----:B------:R-:W-:Y:S02]  /*15d0*/  UIADD3 UR9, UPT, UPT, -UR8, URZ, URZ ;  /* 0x000000ff08097290 */ /* 0x000fe4000fffe1ff */
[----:B------:R-:W-:Y:S02]  /*15e0*/  @!UP0 USEL UR7, UR5, UR7, !UP2 ;  /* 0x0000000705078287 */ /* 0x000fe4000d000000 */
[----:B------:R-:W-:-:S02]  /*15f0*/  UIMAD UR9, UR22, UR9, UR4 ;  /* 0x00000009160972a4 */ /* 0x000fc4000f8e0204 */
[----:B------:R-:W-:Y:S02]  /*1600*/  @!UP0 UIADD3 UR8, UPT, UPT, UR8, -UR7, URZ ;  /* 0x8000000708088290 */ /* 0x000fe4000fffe0ff */
[----:B------:R-:W-:Y:S02]  /*1610*/  @!UP0 UIMAD UR6, UR9, UR6, UR7 ;  /* 0x00000006090682a4 */ /* 0x000fe4000f8e0207 */
[----:B------:R-:W-:Y:S02]  /*1620*/  @!UP0 UIMAD UR4, UR8, UR22, UR5 ;  /* 0x00000016080482a4 */ /* 0x000fe4000f8e0205 */
[----:B------:R-:W-:Y:S02]  /*1630*/  UIMAD UR28, UR23, UR11, UR28 ;  /* 0x0000000b171c72a4 */ /* 0x000fe4000f8e021c */
[----:B------:R-:W-:Y:S01]  /*1640*/  UIMAD UR20, UR4, UR18, UR20 ;  /* 0x00000012041472a4 */ /* 0x000fe2000f8e0214 */
[----:B------:R-:W-:Y:S02]  /*1650*/  @!UP0 UMOV UR5, UR6 ;  /* 0x0000000600058c82 */ /* 0x000fe40008000000 */
[----:B------:R-:W-:-:S12]  /*1660*/  UIMAD UR28, UR5, UR23, UR28 ;  /* 0x00000017051c72a4 */ /* 0x000fd8000f8e021c */
.L_x_18:
[----:B------:R-:W-:Y:S02]  /*1670*/  UISETP.NE.AND UP2, UPT, UR26, 0x1, UPT ;  /* 0x000000011a00788c */ /* 0x000fe4000bf45270 */
[----:B------:R-:W-:Y:S02]  /*1680*/  USHF.L.U32 UR4, UR65, 0x7, URZ ;  /* 0x0000000741047899 */ /* 0x000fe400080006ff */
[----:B------:R-:W-:Y:S02]  /*1690*/  ULOP3.LUT UR50, UR50, 0xc00, URZ, 0xc0, !UPT ;  /* 0x00000c0032327892 */ /* 0x000fe4000f8ec0ff */
[----:B------:R-:W-:Y:S02]  /*16a0*/  ULOP3.LUT UR45, UR45, 0xffff, URZ, 0xc0, !UPT ;  /* 0x0000ffff2d2d7892 */ /* 0x000fe4000f8ec0ff */
[----:B------:R-:W-:Y:S02]  /*16b0*/  UISETP.NE.AND UP0, UPT, UR21, 0x2, UPT ;  /* 0x000000021500788c */ /* 0x000fe4000bf05270 */
[----:B------:R-:W-:-:S02]  /*16c0*/  ULOP3.LUT UR62, UR62, 0x40, URZ, 0xc0, !UPT ;  /* 0x000000403e3e7892 */ /* 0x000fc4000f8ec0ff */
[----:B------:R-:W-:Y:S02]  /*16d0*/  ULOP3.LUT UR46, UR46, 0x2000, URZ, 0xc0, !UPT ;  /* 0x000020002e2e7892 */ /* 0x000fe4000f8ec0ff */
[----:B------:R-:W-:Y:S02]  /*16e0*/  ULOP3.LUT UR63, UR4, 0x80, URZ, 0xc0, !UPT ;  /* 0x00000080043f7892 */ /* 0x000fe4000f8ec0ff */
[----:B------:R-:W-:Y:S02]  /*16f0*/  USHF.R.U32.HI UR47, URZ, 0xa, UR50 ;  /* 0x0000000aff2f7899 */ /* 0x000fe40008011632 */
[----:B------:R-:W-:Y:S01]  /*1700*/  USHF.L.U32 UR45, UR27, UR45, URZ ;  /* 0x0000002d1b2d7299 */ /* 0x000fe200080006ff */
[----:B------:R-:W-:Y:S11]  /*1710*/  BRA.U UP2, `(.L_x_19) ;  /* 0x0000000102407547 */ /* 0x000ff6000b800000 */
[----:B------:R-:W2:Y:S01]  /*1720*/  LDCU.128 UR8, c[0x0][0xf10] ;  /* 0x0001e200ff0877ac */ /* 0x000ea20008000c00 */
[----:B------:R-:W3:Y:S01]  /*1730*/  LDCU UR12, c[0x0][0xf0c] ;  /* 0x0001e180ff0c77ac */ /* 0x000ee20008000800 */
[----:B------:R-:W4:Y:S01]  /*1740*/  LDCU UR13, c[0x0][0xf20] ;  /* 0x0001e400ff0d77ac */ /* 0x000f220008000800 */
[----:B--2---:R-:W-:Y:S02]  /*1750*/  UIMAD.WIDE.U32 UR4, UR28, UR8, URZ ;  /* 0x000000081c0472a5 */ /* 0x004fe4000f8e00ff */
[----:B------:R-:W-:Y:S02]  /*1760*/  UIMAD.WIDE.U32 UR6, UR20, UR11, URZ ;  /* 0x0000000b140672a5 */ /* 0x000fe4000f8e00ff */
[----:B---3--:R-:W-:Y:S02]  /*1770*/  UISETP.NE.AND UP2, UPT, UR12, 0x1, UPT ;  /* 0x000000010c00788c */ /* 0x008fe4000bf45270 */
[----:B------:R-:W-:-:S03]  /*1780*/  USHF.R.U32.HI UR5, URZ, UR9, UR5 ;  /* 0x00000009ff057299 */ /* 0x000fc60008011605 */
[----:B------:R-:W-:Y:S01]  /*1790*/  UMOV UR4, UR7 ;  /* 0x0000000700047c82 */ /* 0x000fe20008000000 */
[----:B------:R-:W-:Y:S02]  /*17a0*/  USEL UR5, UR28, UR5, !UP2 ;  /* 0x000000051c057287 */ /* 0x000fe4000d000000 */
[----:B------:R-:W-:Y:S02]  /*17b0*/  UISETP.NE.AND UP2, UPT, UR10, 0x1, UPT ;  /* 0x000000010a00788c */ /* 0x000fe4000bf45270 */
[----:B----4-:R-:W-:-:S04]  /*17c0*/  USHF.R.U32.HI UR4, URZ, UR13, UR4 ;  /* 0x0000000dff047299 */ /* 0x010fc80008011604 */
[----:B------:R-:W-:-:S04]  /*17d0*/  USEL UR4, UR20, UR4, !UP2 ;  /* 0x0000000414047287 */ /* 0x000fc8000d000000 */
[----:B------:R-:W-:Y:S02]  /*17e0*/  UIADD3 UR6, UPT, UPT, UR5, -UR4, URZ ;  /* 0x8000000405067290 */ /* 0x000fe4000fffe0ff */
[----:B------:R-:W-:Y:S02]  /*17f0*/  UIADD3 UR4, UPT, UPT, -UR5, UR4, URZ ;  /* 0x0000000405047290 */ /* 0x000fe4000fffe1ff */
[----:B------:R-:W-:Y:S02]  /*1800*/  UIMAD UR20, UR6, UR10, UR20 ;  /* 0x0000000a061472a4 */ /* 0x000fe4000f8e0214 */
[----:B------:R-:W-:-:S12]  /*1810*/  UIMAD UR28, UR4, UR12, UR28 ;  /* 0x0000000c041c72a4 */ /* 0x000fd8000f8e021c */
.L_x_19:
[----:B------:R-:W-:Y:S05]  /*1820*/  BRA.U !UP6, `(.L_x_20) ;  /* 0x000000010e0c7547 */ /* 0x000fea000b800000 */
[----:B------:R-:W-:Y:S01]  /*1830*/  UCGABAR_WAIT ;  /* 0x0000000000007dc7 */ /* 0x000fe20008000000 */
[----:B------:R-:W-:Y:S01]  /*1840*/  CCTL.IVALL ;  /* 0x00000000ff00798f */ /* 0x000fe20002000000 */
[----:B------:R-:W-:Y:S05]  /*1850*/  BRA `(.L_x_21) ;  /* 0x0000000000047947 */ /* 0x000fea0003800000 */
.L_x_20:
[----:B------:R-:W-:Y:S06]  /*1860*/  BAR.SYNC.DEFER_BLOCKING 0x0 ;  /* 0x0000000000007b1d */ /* 0x000fec0000010000 */
.L_x_21:
[----:B------:R-:W-:Y:S05]  /*1870*/  BRA.U UP0, `(.L_x_22) ;  /* 0x0000001500a07547 */ /* 0x000fea000b800000 */
[----:B------:R-:W2:Y:S01]  /*1880*/  LDCU UR6, c[0x0][0x38c] ;  /* 0x00007180ff0677ac */ /* 0x000ea20008000800 */
[----:B------:R-:W3:Y:S01]  /*1890*/  S2UR UR8, SR_CgaCtaId ;  /* 0x00000000000879c3 */ /* 0x000ee20000008800 */
[----:B------:R-:W-:Y:S01]  /*18a0*/  PLOP3.LUT P2, PT, PT, PT, UP4, 0x80, 0x8 ;  /* 0x000000000008781c */ /* 0x000fe20003f4f048 */
[----:B------:R-:W-:Y:S01]  /*18b0*/  IMAD.MOV.U32 R12, RZ, RZ, 0x1 ;  /* 0x00000001ff0c7424 */ /* 0x000fe200078e00ff */
[----:B------:R-:W-:Y:S01]  /*18c0*/  UMOV UR7, 0x400 ;  /* 0x0000040000077882 */ /* 0x000fe20000000000 */
[----:B------:R-:W-:Y:S01]  /*18d0*/  UISETP.NE.AND UP1, UPT, UR21, URZ, UPT ;  /* 0x000000ff1500728c */ /* 0x000fe2000bf25270 */
[----:B------:R-:W-:Y:S02]  /*18e0*/  ISETP.NE.AND P3, PT, R3, RZ, P4 ;  /* 0x000000ff0300720c */ /* 0x000fe40002765270 */
[----:B------:R-:W-:Y:S02]  /*18f0*/  CS2R R10, SRZ ;  /* 0x00000000000a7805 */ /* 0x000fe4000001ff00 */
[----:B------:R-:W-:Y:S01]  /*1900*/  PLOP3.LUT P2, PT, P2, PT, PT, 0x8, 0x80 ;  /* 0x000000000080781c */ /* 0x000fe2000174e170 */
[----:B------:R-:W-:Y:S01]  /*1910*/  IMAD.MOV.U32 R9, RZ, RZ, RZ ;  /* 0x000000ffff097224 */ /* 0x000fe200078e00ff */
[----:B------:R-:W4:Y:S01]  /*1920*/  LDCU UR57, c[0x0][0x370] ;  /* 0x00006e00ff3977ac */ /* 0x000f220008000800 */
[----:B------:R-:W-:Y:S01]  /*1930*/  IMAD.MOV.U32 R8, RZ, RZ, 0x1 ;  /* 0x00000001ff087424 */ /* 0x000fe200078e00ff */
[----:B------:R-:W-:Y:S01]  /*1940*/  USEL UR37, UR52, 0x2, UP1 ;  /* 0x0000000234257887 */ /* 0x000fe20008800000 */
[----:B------:R-:W1:Y:S01]  /*1950*/  LDCU.64 UR42, c[0x0][0x348] ;  /* 0x00006900ff2a77ac */ /* 0x000e620008000a00 */
[----:B--2---:R-:W-:-:S02]  /*1960*/  UIADD3 UR5, UPT, UPT, UR6, 0xff, URZ ;  /* 0x000000ff06057890 */ /* 0x004fc4000fffe0ff */
[----:B------:R-:W-:Y:S02]  /*1970*/  UIADD3 UR62, UPT, UPT, UR63, UR62, URZ ;  /* 0x0000003e3f3e7290 */ /* 0x000fe4000fffe0ff */
[----:B------:R-:W-:Y:S02]  /*1980*/  USHF.R.S32.HI UR4, URZ, 0x1f, UR5 ;  /* 0x0000001fff047899 */ /* 0x000fe40008011405 */
[----:B---3--:R-:W-:Y:S02]  /*1990*/  ULEA UR7, UR8, UR7, 0x18 ;  /* 0x0000000708077291 */ /* 0x008fe4000f8ec0ff */
[----:B------:R-:W-:Y:S02]  /*19a0*/  ULEA.HI UR4, UR4, UR5, URZ, 0x8 ;  /* 0x0000000504047291 */ /* 0x000fe4000f8f40ff */
[----:B------:R-:W-:Y:S02]  /*19b0*/  UIADD3 UR64, UPT, UPT, UR6, 0x1fe, URZ ;  /* 0x000001fe06407890 */ /* 0x000fe4000fffe0ff */
[----:B------:R-:W-:-:S02]  /*19c0*/  USHF.R.S32.HI UR59, URZ, 0x8, UR4 ;  /* 0x00000008ff3b7899 */ /* 0x000fc40008011404 */
[----:B------:R-:W-:Y:S02]  /*19d0*/  UIADD3 UR4, UPT, UPT, UR6, -0x1, URZ ;  /* 0xffffffff06047890 */ /* 0x000fe4000fffe0ff */
[----:B------:R-:W-:Y:S02]  /*19e0*/  UISETP.LT.U32.AND UP0, UPT, UR59, 0x4, UPT ;  /* 0x000000043b00788c */ /* 0x000fe4000bf01070 */
[----:B------:R-:W-:Y:S02]  /*19f0*/  UISETP.GE.U32.AND UP2, UPT, UR4, -0x1ff, UPT ;  /* 0xfffffe010400788c */ /* 0x000fe4000bf46070 */
[----:B------:R-:W-:Y:S01]  /*1a00*/  USEL UR58, UR59, 0x4, UP0 ;  /* 0x000000043b3a7887 */ /* 0x000fe20008000000 */
[----:B------:R-:W2:Y:S03]  /*1a10*/  LDCU UR56, c[0x0][0x374] ;  /* 0x00006e80ff3877ac */ /* 0x000ea60008000800 */
[----:B------:R-:W-:-:S02]  /*1a20*/  UIADD3 UR4, UPT, UPT, UR58, -0x1, URZ ;  /* 0xffffffff3a047890 */ /* 0x000fc4000fffe0ff */
[----:B------:R-:W-:-:S03]  /*1a30*/  UIADD3 UR52, UPT, UPT, UR7, 0x32800, UR50 ;  /* 0x0003280007347890 */ /* 0x000fc6000fffe032 */
[----:B------:R-:W-:Y:S02]  /*1a40*/  @UP2 UIADD3 UR4, UPT, UPT, UR58, URZ, URZ ;  /* 0x000000ff3a042290 */ /* 0x000fe4000fffe0ff */
[----:B------:R-:W-:Y:S02]  /*1a50*/  UIADD3 UR61, UPT, UPT, UR59, -UR58, URZ ;  /* 0x8000003a3b3d7290 */ /* 0x000fe4000fffe0ff */
[----:B------:R-:W-:Y:S02]  /*1a60*/  UIADD3 UR51, UPT, UPT, UR4, 0x1, URZ ;  /* 0x0000000104337890 */ /* 0x000fe4000fffe0ff */
[----:B------:R-:W-:Y:S01]  /*1a70*/  UIADD3 UR60, UPT, UPT, -UR4, URZ, URZ ;  /* 0x000000ff043c7290 */ /* 0x000fe2000fffe1ff */
[----:B-1--4-:R-:W-:-:S11]  /*1a80*/  UMOV UR15, URZ ;  /* 0x000000ff000f7c82 */ /* 0x012fd60008000000 */
.L_x_46:
[----:B-1----:R-:W1:Y:S02]  /*1a90*/  S2UR UR4, SR_CgaCtaId ;  /* 0x00000000000479c3 */ /* 0x002e640000008800 */
[----:B-1----:R-:W-:-:S09]  /*1aa0*/  UISETP.NE.AND UP0, UPT, UR4, URZ, UPT ;  /* 0x000000ff0400728c */ /* 0x002fd2000bf05270 */
[----:B---3--:R-:W-:Y:S05]  /*1ab0*/  BRA.U UP0, `(.L_x_23) ;  /* 0x0000000100287547 */ /* 0x008fea000b800000 */
[----:B------:R-:W-:Y:S02]  /*1ac0*/  LEA R0, R9, UR7, 0x3 ;  /* 0x0000000709007c11 */ /* 0x000fe4000f8e18ff */
[----:B------:R-:W-:-:S04]  /*1ad0*/  SHF.L.U32 R3, R8, 0x1f, RZ ;  /* 0x0000001f08037819 */ /* 0x000fc800000006ff */
[----:B------:R-:W1:Y:S02]  /*1ae0*/  SYNCS.PHASECHK.TRANS64.TRYWAIT P0, [R0+URZ+0xd0], R3 ;  /* 0x0000d003000075a7 */ /* 0x000e6400080011ff */
[----:B-1----:R-:W-:Y:S05]  /*1af0*/  @!P0 BRA `(.L_x_24) ;  /* 0x000000ac00c88947 */ /* 0x002fea0003800000 */
.L_x_153:
[----:B------:R3:W-:Y:S01]  /*1b00*/  SYNCS.ARRIVE.TRANS64.A1T0 RZ, [R0+URZ+0xc0], RZ ;  /* 0x0000c0ff00ff79a7 */ /* 0x0007e200081000ff */
[----:B------:R-:W-:-:S05]  /*1b10*/  VIADD R9, R9, 0x1 ;  /* 0x0000000109097836 */ /* 0x000fca0000000000 */
[----:B------:R-:W-:-:S04]  /*1b20*/  ISETP.NE.AND P0, PT, R9, 0x2, PT ;  /* 0x000000020900780c */ /* 0x000fc80003f05270 */
[----:B-1----:R-:W-:Y:S02]  /*1b30*/  SEL R3, RZ, 0x1, P0 ;  /* 0x00000001ff037807 */ /* 0x002fe40000000000 */
[----:B------:R-:W-:Y:S02]  /*1b40*/  SEL R9, R9, RZ, P0 ;  /* 0x000000ff09097207 */ /* 0x000fe40000000000 */
[----:B------:R-:W-:Y:S02]  /*1b50*/  LOP3.LUT R8, R8, R3, RZ, 0x3c, !PT ;  /* 0x0000000308087212 */ /* 0x000fe400078e3cff */
.L_x_23:
[----:B------:R-:W-:Y:S01]  /*1b60*/  ULEA UR4, UR15, UR7, 0x3 ;  /* 0x000000070f047291 */ /* 0x000fe2000f8e18ff */
[----:B---3--:R-:W-:Y:S01]  /*1b70*/  SHF.L.U32 R0, R12, 0x1f, RZ ;  /* 0x0000001f0c007819 */ /* 0x008fe200000006ff */
[----:B------:R-:W-:Y:S02]  /*1b80*/  UISETP.GE.U32.AND UP0, UPT, UR64, 0x1ff, UPT ;  /* 0x000001ff4000788c */ /* 0x000fe4000bf06070 */
[----:B------:R-:W-:Y:S02]  /*1b90*/  USHF.L.U32 UR19, UR20, 0x1, URZ ;  /* 0x0000000114137899 */ /* 0x000fe400080006ff */
[----:B------:R-:W-:Y:S01]  /*1ba0*/  ULEA UR27, UR20, UR62, 0x8 ;  /* 0x0000003e141b7291 */ /* 0x000fe2000f8e40ff */
[----:B------:R-:W-:Y:S02]  /*1bb0*/  UMOV UR14, URZ ;  /* 0x000000ff000e7c82 */ /* 0x000fe40008000000 */
[----:B------:R1:W3:Y:S01]  /*1bc0*/  SYNCS.PHASECHK.TRANS64.TRYWAIT P1, [UR4+0x20], R0 ;  /* 0x00002000ff0075a7 */ /* 0x0002e20008021104 */
[----:B------:R-:W-:-:S04]  /*1bd0*/  ULEA.HI UR4, UR28, UR28, URZ, 0x1 ;  /* 0x0000001c1c047291 */ /* 0x000fc8000f8f08ff */
[----:B------:R-:W-:Y:S02]  /*1be0*/  USHF.L.U32 UR35, UR4, 0x7, URZ ;  /* 0x0000000704237899 */ /* 0x000fe400080006ff */
[----:B------:R-:W-:Y:S02]  /*1bf0*/  ULOP3.LUT UR12, UR4, 0xfffffffe, URZ, 0xc0, !UPT ;  /* 0xfffffffe040c7892 */ /* 0x000fe4000f8ec0ff */
[----:B------:R-:W-:Y:S02]  /*1c00*/  ULOP3.LUT UR35, UR63, 0xffffff00, UR35, 0xf8, !UPT ;  /* 0xffffff003f237892 */ /* 0x000fe4000f8ef823 */
[----:B------:R-:W-:Y:S01]  /*1c10*/  ULOP3.LUT UR12, UR12, 0x1, UR65, 0xf8, !UPT ;  /* 0x000000010c0c7892 */ /* 0x000fe2000f8ef841 */
[----:B------:R-:W-:Y:S11]  /*1c20*/  BRA.U !UP0, `(.L_x_25) ;  /* 0x00000005082c7547 */ /* 0x000ff6000b800000 */
[----:B------:R-:W-:Y:S01]  /*1c30*/  UMOV UR29, UR60 ;  /* 0x0000003c001d7c82 */ /* 0x000fe20008000000 */
[----:B------:R-:W-:Y:S01]  /*1c40*/  UMOV UR4, UR15 ;  /* 0x0000000f00047c82 */ /* 0x000fe20008000000 */
[----:B------:R-:W-:Y:S01]  /*1c50*/  UMOV UR11, URZ ;  /* 0x000000ff000b7c82 */ /* 0x000fe20008000000 */
[----:B------:R-:W-:Y:S01]  /*1c60*/  UMOV UR20, UR47 ;  /* 0x0000002f00147c82 */ /* 0x000fe20008000000 */
[----:B------:R-:W-:-:S05]  /*1c70*/  UMOV UR34, URZ ;  /* 0x000000ff00227c82 */ /* 0x000fca0008000000 */
.L_x_33:
[----:B------:R-:W-:Y:S01]  /*1c80*/  ULEA UR5, UR4, UR7, 0x3 ;  /* 0x0000000704057291 */ /* 0x000fe2000f8e18ff */
[----:B---3--:R-:W-:Y:S01]  /*1c90*/  @P4 MOV R2, 0x13000 ;  /* 0x0001300000024802 */ /* 0x008fe20000000f00 */
[----:B--23--:R-:W-:Y:S10]  /*1ca0*/  @P1 BRA `(.L_x_26) ;  /* 0x00000000000c1947 */ /* 0x00cff40003800000 */
[----:B------:R-:W-:-:S04]  /*1cb0*/  SHF.L.U32 R3, R12, 0x1f, RZ ;  /* 0x0000001f0c037819 */ /* 0x000fc800000006ff */
[----:B------:R-:W3:Y:S02]  /*1cc0*/  SYNCS.PHASECHK.TRANS64.TRYWAIT P0, [UR5+0x20], R3 ;  /* 0x00002003ff0075a7 */ /* 0x000ee40008001105 */
[----:B---3--:R-:W-:Y:S05]  /*1cd0*/  @!P0 BRA `(.L_x_27) ;  /* 0x000000ac00648947 */ /* 0x008fea0003800000 */
.L_x_26:
[----:B------:R3:W-:Y:S01]  /*1ce0*/  @P4 SYNCS.ARRIVE.TRANS64 RZ, [UR5], R2 ;  /* 0x00000002ffff49a7 */ /* 0x0007e20008000005 */
[----:B------:R-:W-:Y:S02]  /*1cf0*/  ULOP3.LUT UR6, UR37, 0x2, URZ, 0xfc, !UPT ;  /* 0x0000000225067892 */ /* 0x000fe4000f8efcff */
[----:B------:R-:W-:Y:S02]  /*1d00*/  UIADD3 UR29, UPT, UPT, UR29, 0x1, URZ ;  /* 0x000000011d1d7890 */ /* 0x000fe4000fffe0ff */
[----:B------:R-:W-:Y:S02]  /*1d10*/  UISETP.NE.AND UP0, UPT, UR6, 0x2, UPT ;  /* 0x000000020600788c */ /* 0x000fe4000bf05270 */
[----:B------:R-:W-:-:S07]  /*1d20*/  UISETP.NE.AND UP4, UPT, UR29, 0x1, UPT ;  /* 0x000000011d00788c */ /* 0x000fce000bf85270 */
[----:B------:R-:W-:Y:S05]  /*1d30*/  BRA.U UP0, `(.L_x_28) ;  /* 0x0000000100047547 */ /* 0x000fea000b800000 */
[----:B--2---:R-:W-:Y:S05]  /*1d40*/  BPT.TRAP 0x1 ;  /* 0x000000040000795c */ /* 0x004fea0000300000 */
.L_x_28:
[----:B------:R-:W-:Y:S04]  /*1d50*/  BSSY.RECONVERGENT B0, `(.L_x_29) ;  /* 0x0000003000007945 */ /* 0x000fe80003800200 */
[----:B------:R-:W-:Y:S05]  /*1d60*/  @!P3 BRA `(.L_x_30) ;  /* 0x000000000004b947 */ /* 0x000fea0003800000 */
[----:B--2---:R-:W-:Y:S05]  /*1d70*/  BPT.TRAP 0x1 ;  /* 0x000000040000795c */ /* 0x004fea0000300000 */
.L_x_30:
[----:B--2---:R-:W-:Y:S05]  /*1d80*/  BSYNC.RECONVERGENT B0 ;  /* 0x0000000000007941 */ /* 0x004fea0003800200 */
.L_x_29:
[----:B------:R-:W-:Y:S01]  /*1d90*/  UIADD3 UR6, UPT, UPT, UR4, 0x1, URZ ;  /* 0x0000000104067890 */ /* 0x000fe2000fffe0ff */
[----:B------:R-:W-:Y:S01]  /*1da0*/  BSSY.RECONVERGENT B0, `(.L_x_31) ;  /* 0x000002d000007945 */ /* 0x000fe20003800200 */
[----:B------:R-:W-:Y:S02]  /*1db0*/  ELECT P0, URZ, PT ;  /* 0x0000000000ff782f */ /* 0x000fe40003800000 */
[----:B------:R-:W-:-:S04]  /*1dc0*/  UISETP.NE.AND UP0, UPT, UR6, 0x4, UPT ;  /* 0x000000040600788c */ /* 0x000fc8000bf05270 */
[----:B------:R-:W-:Y:S02]  /*1dd0*/  USEL UR8, URZ, 0x1, UP0 ;  /* 0x00000001ff087887 */ /* 0x000fe40008000000 */
[----:B------:R-:W-:-:S04]  /*1de0*/  USEL UR15, UR6, URZ, UP0 ;  /* 0x000000ff060f7287 */ /* 0x000fc80008000000 */
[----:B------:R-:W-:Y:S01]  /*1df0*/  ULEA UR6, UR15, UR7, 0x3 ;  /* 0x000000070f067291 */ /* 0x000fe2000f8e18ff */
[----:B------:R-:W-:-:S04]  /*1e00*/  LOP3.LUT R12, R12, UR8, RZ, 0x3c, !PT ;  /* 0x000000080c0c7c12 */ /* 0x000fc8000f8e3cff */
[----:B-1----:R-:W-:-:S04]  /*1e10*/  SHF.L.U32 R0, R12, 0x1f, RZ ;  /* 0x0000001f0c007819 */ /* 0x002fc800000006ff */
[----:B------:R1:W2:Y:S01]  /*1e20*/  SYNCS.PHASECHK.TRANS64.TRYWAIT P1, [UR6+0x20], R0 ;  /* 0x00002000ff0075a7 */ /* 0x0002a20008021106 */
[----:B------:R-:W-:Y:S05]  /*1e30*/  @!P0 BRA `(.L_x_32) ;  /* 0x00000000008c8947 */ /* 0x000fea0003800000 */
[----:B------:R-:W-:Y:S02]  /*1e40*/  USHF.L.U32 UR32, UR4, 0xe, URZ ;  /* 0x0000000e04207899 */ /* 0x000fe400080006ff */
[----:B------:R-:W-:Y:S02]  /*1e50*/  UIADD3 UR40, UP3, UPT, UR42, 0x80, URZ ;  /* 0x000000802a287890 */ /* 0x000fe4000ff7e0ff */
[----:B------:R-:W-:Y:S02]  /*1e60*/  UIADD3 UR38, UP2, UPT, UR42, 0x180, URZ ;  /* 0x000001802a267890 */ /* 0x000fe4000ff5e0ff */
[----:B------:R-:W-:Y:S02]  /*1e70*/  ULOP3.LUT UR24, UR32, UR46, URZ, 0xfc, !UPT ;  /* 0x0000002e20187292 */ /* 0x000fe4000f8efcff */
[----:B------:R-:W-:Y:S02]  /*1e80*/  ULEA UR8, UR4, UR7, 0xb ;  /* 0x0000000704087291 */ /* 0x000fe4000f8e58ff */
[----:B------:R-:W-:-:S02]  /*1e90*/  UIADD3 UR30, UP1, UPT, UR42, 0x280, URZ ;  /* 0x000002802a1e7890 */ /* 0x000fc4000ff3e0ff */
[----:B------:R-:W-:Y:S02]  /*1ea0*/  ULEA UR16, UR4, UR50, 0xc ;  /* 0x0000003204107291 */ /* 0x000fe4000f8e60ff */
[----:B------:R-:W-:Y:S02]  /*1eb0*/  UIADD3 UR22, UP0, UPT, UR42, 0x380, URZ ;  /* 0x000003802a167890 */ /* 0x000fe4000ff1e0ff */
[----:B------:R-:W-:Y:S02]  /*1ec0*/  ULOP3.LUT UR33, UR5, 0xfefffff8, URZ, 0xc0, !UPT ;  /* 0xfefffff805217892 */ /* 0x000fe4000f8ec0ff */
[----:B------:R-:W-:Y:S02]  /*1ed0*/  UIADD3.X UR41, UPT, UPT, URZ, UR43, URZ, UP3, !UPT ;  /* 0x0000002bff297290 */ /* 0x000fe40009ffe4ff */
[----:B------:R-:W-:Y:S02]  /*1ee0*/  UIADD3 UR32, UPT, UPT, UR7, 0x10800, UR32 ;  /* 0x0001080007207890 */ /* 0x000fe4000fffe020 */
[----:B------:R-:W-:-:S02]  /*1ef0*/  UIADD3.X UR39, UPT, UPT, URZ, UR43, URZ, UP2, !UPT ;  /* 0x0000002bff277290 */ /* 0x000fc400097fe4ff */
[----:B------:R-:W-:Y:S02]  /*1f00*/  UIADD3 UR24, UPT, UPT, UR7, 0x20800, UR24 ;  /* 0x0002080007187890 */ /* 0x000fe4000fffe018 */
[----:B------:R-:W-:Y:S02]  /*1f10*/  UPRMT UR6, URZ, 0x5410, UR45 ;  /* 0x00005410ff067896 */ /* 0x000fe4000800002d */
[----:B------:R-:W-:Y:S02]  /*1f20*/  UIADD3.X UR31, UPT, UPT, URZ, UR43, URZ, UP1, !UPT ;  /* 0x0000002bff1f7290 */ /* 0x000fe40008ffe4ff */
[----:B------:R-:W-:Y:S02]  /*1f30*/  UIADD3 UR8, UPT, UPT, UR8, 0x30800, URZ ;  /* 0x0003080008087890 */ /* 0x000fe4000fffe0ff */
[----:B------:R-:W-:Y:S02]  /*1f40*/  UIADD3.X UR23, UPT, UPT, URZ, UR43, URZ, UP0, !UPT ;  /* 0x0000002bff177290 */ /* 0x000fe400087fe4ff */
[----:B------:R-:W-:Y:S01]  /*1f50*/  UIADD3 UR16, UPT, UPT, UR7, 0x32800, UR16 ;  /* 0x0003280007107890 */ /* 0x000fe2000fffe010 */
[----:B------:R-:W-:Y:S01]  /*1f60*/  UMOV UR48, 0x0 ;  /* 0x0000000000307882 */ /* 0x000fe20000000000 */
[----:B------:R-:W-:Y:S01]  /*1f70*/  UMOV UR49, 0x10000000 ;  /* 0x1000000000317882 */ /* 0x000fe20000000000 */
[----:B------:R-:W-:Y:S01]  /*1f80*/  UMOV UR26, UR34 ;  /* 0x00000022001a7c82 */ /* 0x000fe20008000000 */
[----:B------:R-:W-:Y:S01]  /*1f90*/  UMOV UR28, UR36 ;  /* 0x00000024001c7c82 */ /* 0x000fe20008000000 */
[----:B------:R-:W-:Y:S01]  /*1fa0*/  UMOV UR10, URZ ;  /* 0x000000ff000a7c82 */ /* 0x000fe20008000000 */
[----:B------:R-:W-:Y:S01]  /*1fb0*/  UMOV UR25, UR33 ;  /* 0x0000002100197c82 */ /* 0x000fe20008000000 */
[----:B------:R-:W-:Y:S01]  /*1fc0*/  UMOV UR13, UR36 ;  /* 0x00000024000d7c82 */ /* 0x000fe20008000000 */
[----:B------:R-:W-:Y:S01]  /*1fd0*/  UMOV UR9, UR33 ;  /* 0x0000002100097c82 */ /* 0x000fe20008000000 */
[----:B------:R4:W-:Y:S01]  /*1fe0*/  UTMALDG.3D.2CTA [UR32], [UR40], desc[UR48] ;  /* 0x00003020280075b4 */ /* 0x0009e20008211000 */
[----:B------:R-:W-:Y:S01]  /*1ff0*/  UMOV UR14, 0xf0000 ;  /* 0x000f0000000e7882 */ /* 0x000fe20000000000 */
[----:B------:R-:W-:Y:S01]  /*2000*/  UMOV UR21, UR36 ;  /* 0x0000002400157c82 */ /* 0x000fe20008000000 */
[----:B------:R-:W-:Y:S01]  /*2010*/  UMOV UR17, UR33 ;  /* 0x0000002100117c82 */ /* 0x000fe20008000000 */
[----:B------:R-:W-:Y:S01]  /*2020*/  UMOV UR18, UR10 ;  /* 0x0000000a00127c82 */ /* 0x000fe20008000000 */
[----:B------:R4:W-:Y:S01]  /*2030*/  UTMALDG.3D.MULTICAST.2CTA [UR24], [UR38], UR6, desc[UR48] ;  /* 0x00003018260073b4 */ /* 0x0009e20008211806 */
[----:B------:R4:W-:Y:S01]  /*2040*/  UTMALDG.4D.2CTA [UR8], [UR30], desc[UR48] ;  /* 0x000030081e0075b4 */ /* 0x0009e20008219000 */
[----:B------:R4:W-:Y:S02]  /*2050*/  UTMALDG.4D.MULTICAST.2CTA [UR16], [UR22], UR14, desc[UR48] ;  /* 0x00003010160073b4 */ /* 0x0009e4000821980e */
[----:B----4-:R-:W-:Y:S01]  /*2060*/  NOP ;  /* 0x0000000000007918 */ /* 0x010fe20000000000 */
.L_x_32:
[----:B------:R-:W-:Y:S05]  /*2070*/  BSYNC.RECONVERGENT B0 ;  /* 0x0000000000007941 */ /* 0x000fea0003800200 */
.L_x_31:
[----:B------:R-:W-:Y:S02]  /*2080*/  UIADD3 UR34, UPT, UPT, UR34, 0x100, URZ ;  /* 0x0000010022227890 */ /* 0x000fe4000fffe0ff */
[----:B------:R-:W-:Y:S02]  /*2090*/  UIADD3 UR20, UPT, UPT, UR20, 0x4, URZ ;  /* 0x0000000414147890 */ /* 0x000fe4000fffe0ff */
[----:B------:R-:W-:Y:S01]  /*20a0*/  UIADD3 UR11, UPT, UPT, UR11, 0x4, URZ ;  /* 0x000000040b0b7890 */ /* 0x000fe2000fffe0ff */
[----:B------:R-:W-:Y:S01]  /*20b0*/  UMOV UR4, UR15 ;  /* 0x0000000f00047c82 */ /* 0x000fe20008000000 */
[----:B------:R-:W-:Y:S01]  /*20c0*/  UMOV UR14, UR51 ;  /* 0x00000033000e7c82 */ /* 0x000fe20008000000 */
[----:B------:R-:W-:Y:S09]  /*20d0*/  BRA.U UP4, `(.L_x_33) ;  /* 0xfffffff904e87547 */ /* 0x000ff2000b83ffff */
.L_x_25:
[----:B------:R-:W-:Y:S01]  /*20e0*/  ULEA UR4, UR15, UR7, 0x3 ;  /* 0x000000070f047291 */ /* 0x000fe2000f8e18ff */
[----:B-1----:R-:W-:Y:S01]  /*20f0*/  SHF.L.U32 R0, R12, 0x1f, RZ ;  /* 0x0000001f0c007819 */ /* 0x002fe200000006ff */
[----:B------:R-:W-:Y:S01]  /*2100*/  @!P2 SYNCS.ARRIVE.TRANS64.A1T0 RZ, [UR7+0x88], RZ ;  /* 0x000088ffffffa9a7 */ /* 0x000fe20008100007 */
[----:B------:R-:W-:-:S06]  /*2110*/  UISETP.GT.AND UP0, UPT, UR59, UR58, UPT ;  /* 0x0000003a3b00728c */ /* 0x000fcc000bf04270 */
[----:B--23--:R1:W2:Y:S03]  /*2120*/  SYNCS.PHASECHK.TRANS64.TRYWAIT P1, [UR4+0x20], R0 ;  /* 0x00002000ff0075a7 */ /* 0x00c2a60008021104 */
[----:B------:R-:W-:Y:S05]  /*2130*/  BRA.U !UP0, `(.L_x_34) ;  /* 0x0000000508187547 */ /* 0x000fea000b800000 */
[----:B------:R-:W-:Y:S01]  /*2140*/  UIADD3 UR29, UPT, UPT, UR61, UR14, URZ ;  /* 0x0000000e3d1d7290 */ /* 0x000fe2000fffe0ff */
[----:B------:R-:W-:-:S11]  /*2150*/  UMOV UR5, UR15 ;  /* 0x0000000f00057c82 */ /* 0x000fd60008000000 */
.L_x_42:
[----:B------:R-:W-:Y:S01]  /*2160*/  ULEA UR6, UR5, UR7, 0x3 ;  /* 0x0000000705067291 */ /* 0x000fe2000f8e18ff */
[----:B--2---:R-:W-:Y:S01]  /*2170*/  @P4 MOV R2, 0x13000 ;  /* 0x0001300000024802 */ /* 0x004fe20000000f00 */
[----:B--23--:R-:W-:Y:S10]  /*2180*/  @P1 BRA `(.L_x_35) ;  /* 0x00000000000c1947 */ /* 0x00cff40003800000 */
[----:B------:R-:W-:-:S04]  /*2190*/  SHF.L.U32 R3, R12, 0x1f, RZ ;  /* 0x0000001f0c037819 */ /* 0x000fc800000006ff */
[----:B------:R-:W2:Y:S02]  /*21a0*/  SYNCS.PHASECHK.TRANS64.TRYWAIT P0, [UR6+0x20], R3 ;  /* 0x00002003ff0075a7 */ /* 0x000ea40008001106 */
[----:B--2---:R-:W-:Y:S05]  /*21b0*/  @!P0 BRA `(.L_x_36) ;  /* 0x000000a800448947 */ /* 0x004fea0003800000 */
.L_x_35:
[----:B------:R2:W-:Y:S01]  /*21c0*/  @P4 SYNCS.ARRIVE.TRANS64 RZ, [UR6], R2 ;  /* 0x00000002ffff49a7 */ /* 0x0005e20008000006 */
[----:B------:R-:W-:-:S04]  /*21d0*/  ULOP3.LUT UR4, UR37, 0x2, URZ, 0xfc, !UPT ;  /* 0x0000000225047892 */ /* 0x000fc8000f8efcff */
[----:B------:R-:W-:-:S09]  /*21e0*/  UISETP.NE.AND UP0, UPT, UR4, 0x2, UPT ;  /* 0x000000020400788c */ /* 0x000fd2000bf05270 */
[----:B------:R-:W-:Y:S05]  /*21f0*/  BRA.U UP0, `(.L_x_37) ;  /* 0x0000000100047547 */ /* 0x000fea000b800000 */
[----:B------:R-:W-:Y:S05]  /*2200*/  BPT.TRAP 0x1 ;  /* 0x000000040000795c */ /* 0x000fea0000300000 */
.L_x_37:
[----:B------:R-:W-:Y:S04]  /*2210*/  BSSY.RECONVERGENT B0, `(.L_x_38) ;  /* 0x0000003000007945 */ /* 0x000fe80003800200 */
[----:B------:R-:W-:Y:S05]  /*2220*/  @!P3 BRA `(.L_x_39) ;  /* 0x000000000004b947 */ /* 0x000fea0003800000 */
[----:B------:R-:W-:Y:S05]  /*2230*/  BPT.TRAP 0x1 ;  /* 0x000000040000795c */ /* 0x000fea0000300000 */
.L_x_39:
[----:B------:R-:W-:Y:S05]  /*2240*/  BSYNC.RECONVERGENT B0 ;  /* 0x0000000000007941 */ /* 0x000fea0003800200 */
.L_x_38:
        /* <DEDUP_REMOVED lines=9> */
[----:B------:R1:W3:Y:S01]  /*22e0*/  SYNCS.PHASECHK.TRANS64.TRYWAIT P1, [UR4+0x20], R0 ;  /* 0x00002000ff0075a7 */ /* 0x0002e20008021104 */
[----:B------:R-:W-:Y:S05]  /*22f0*/  @!P0 BRA `(.L_x_41) ;  /* 0x0000000000948947 */ /* 0x000fea0003800000 */
[----:B------:R-:W-:Y:S02]  /*2300*/  USHF.L.U32 UR32, UR5, 0xe, URZ ;  /* 0x0000000e05207899 */ /* 0x000fe400080006ff */
[----:B------:R-:W-:Y:S02]  /*2310*/  UIADD3 UR30, UP3, UPT, UR42, 0x80, URZ ;  /* 0x000000802a1e7890 */ /* 0x000fe4000ff7e0ff */
[----:B------:R-:W-:Y:S02]  /*2320*/  UIADD3 UR22, UP2, UPT, UR42, 0x180, URZ ;  /* 0x000001802a167890 */ /* 0x000fe4000ff5e0ff */
[----:B------:R-:W-:Y:S02]  /*2330*/  ULOP3.LUT UR24, UR46, UR32, URZ, 0xfc, !UPT ;  /* 0x000000202e187292 */ /* 0x000fe4000f8efcff */
[----:B------:R-:W-:Y:S02]  /*2340*/  ULEA UR8, UR5, UR7, 0xb ;  /* 0x0000000705087291 */ /* 0x000fe4000f8e58ff */
[----:B------:R-:W-:-:S02]  /*2350*/  UIADD3 UR38, UP1, UPT, UR42, 0x280, URZ ;  /* 0x000002802a267890 */ /* 0x000fc4000ff3e0ff */
[----:B------:R-:W-:Y:S02]  /*2360*/  UIADD3 UR40, UP0, UPT, UR42, 0x380, URZ ;  /* 0x000003802a287890 */ /* 0x000fe4000ff1e0ff */
[----:B------:R-:W-:Y:S02]  /*2370*/  USHF.L.U32 UR11, UR14, 0x2, URZ ;  /* 0x000000020e0b7899 */ /* 0x000fe400080006ff */
[----:B------:R-:W-:Y:S02]  /*2380*/  USHF.L.U32 UR34, UR14, 0x8, URZ ;  /* 0x000000080e227899 */ /* 0x000fe400080006ff */
[----:B------:R-:W-:Y:S02]  /*2390*/  ULOP3.LUT UR33, UR6, 0xfefffff8, URZ, 0xc0, !UPT ;  /* 0xfefffff806217892 */ /* 0x000fe4000f8ec0ff */
[----:B------:R-:W-:Y:S02]  /*23a0*/  UIADD3.X UR31, UPT, UPT, URZ, UR43, URZ, UP3, !UPT ;  /* 0x0000002bff1f7290 */ /* 0x000fe40009ffe4ff */
[----:B------:R-:W-:-:S02]  /*23b0*/  UIADD3 UR32, UPT, UPT, UR7, 0x10800, UR32 ;  /* 0x0001080007207890 */ /* 0x000fc4000fffe020 */
[----:B------:R-:W-:Y:S02]  /*23c0*/  UIADD3.X UR23, UPT, UPT, URZ, UR43, URZ, UP2, !UPT ;  /* 0x0000002bff177290 */ /* 0x000fe400097fe4ff */
[----:B------:R-:W-:Y:S02]  /*23d0*/  UIADD3 UR24, UPT, UPT, UR7, 0x20800, UR24 ;  /* 0x0002080007187890 */ /* 0x000fe4000fffe018 */
[----:B------:R-:W-:Y:S02]  /*23e0*/  UPRMT UR4, URZ, 0x5410, UR45 ;  /* 0x00005410ff047896 */ /* 0x000fe4000800002d */
[----:B------:R-:W-:Y:S02]  /*23f0*/  UIADD3.X UR39, UPT, UPT, URZ, UR43, URZ, UP1, !UPT ;  /* 0x0000002bff277290 */ /* 0x000fe40008ffe4ff */
[----:B------:R-:W-:Y:S02]  /*2400*/  UIADD3 UR8, UPT, UPT, UR8, 0x30800, URZ ;  /* 0x0003080008087890 */ /* 0x000fe4000fffe0ff */
[----:B------:R-:W-:-:S02]  /*2410*/  ULEA UR16, UR5, UR52, 0xc ;  /* 0x0000003405107291 */ /* 0x000fc4000f8e60ff */
[----:B------:R-:W-:Y:S02]  /*2420*/  UIADD3 UR20, UPT, UPT, UR47, UR11, URZ ;  /* 0x0000000b2f147290 */ /* 0x000fe4000fffe0ff */
[----:B------:R-:W-:Y:S01]  /*2430*/  UIADD3.X UR41, UPT, UPT, URZ, UR43, URZ, UP0, !UPT ;  /* 0x0000002bff297290 */ /* 0x000fe200087fe4ff */
[----:B------:R-:W-:Y:S01]  /*2440*/  UMOV UR48, 0x0 ;  /* 0x0000000000307882 */ /* 0x000fe20000000000 */
[----:B------:R-:W-:Y:S01]  /*2450*/  UMOV UR49, 0x10000000 ;  /* 0x1000000000317882 */ /* 0x000fe20000000000 */
[----:B------:R-:W-:Y:S01]  /*2460*/  UMOV UR28, UR36 ;  /* 0x00000024001c7c82 */ /* 0x000fe20008000000 */
[----:B------:R-:W-:Y:S01]  /*2470*/  UMOV UR10, URZ ;  /* 0x000000ff000a7c82 */ /* 0x000fe20008000000 */
[----:B------:R-:W-:Y:S01]  /*2480*/  UMOV UR25, UR33 ;  /* 0x0000002100197c82 */ /* 0x000fe20008000000 */
[----:B------:R-:W-:Y:S01]  /*2490*/  UMOV UR26, UR34 ;  /* 0x00000022001a7c82 */ /* 0x000fe20008000000 */
[----:B------:R-:W-:Y:S01]  /*24a0*/  UMOV UR13, UR36 ;  /* 0x00000024000d7c82 */ /* 0x000fe20008000000 */
[----:B------:R4:W-:Y:S01]  /*24b0*/  UTMALDG.3D.2CTA [UR32], [UR30], desc[UR48] ;  /* 0x000030201e0075b4 */ /* 0x0009e20008211000 */
[----:B------:R-:W-:Y:S01]  /*24c0*/  UMOV UR9, UR33 ;  /* 0x0000002100097c82 */ /* 0x000fe20008000000 */
        /* <DEDUP_REMOVED lines=8> */
.L_x_41:
[----:B------:R-:W-:Y:S05]  /*2550*/  BSYNC.RECONVERGENT B0 ;  /* 0x0000000000007941 */ /* 0x000fea0003800200 */
.L_x_40:
[----:B------:R-:W-:Y:S01]  /*2560*/  UIADD3 UR14, UPT, UPT, UR14, 0x1, URZ ;  /* 0x000000010e0e7890 */ /* 0x000fe2000fffe0ff */
[----:B------:R-:W-:-:S03]  /*2570*/  UMOV UR5, UR15 ;  /* 0x0000000f00057c82 */ /* 0x000fc60008000000 */
[----:B------:R-:W-:-:S09]  /*2580*/  UISETP.NE.AND UP0, UPT, UR14, UR29, UPT ;  /* 0x0000001d0e00728c */ /* 0x000fd2000bf05270 */
[----:B------:R-:W-:Y:S05]  /*2590*/  BRA.U UP0, `(.L_x_42) ;  /* 0xfffffff900f07547 */ /* 0x000fea000b83ffff */
.L_x_34:
[C---:B------:R-:W-:Y:S01]  /*25a0*/  LEA R3, R11.reuse, UR7, 0x3 ;  /* 0x000000070b037c11 */ /* 0x040fe2000f8e18ff */
[----:B------:R-:W-:Y:S01]  /*25b0*/  NOP ;  /* 0x0000000000007918 */ /* 0x000fe20000000000 */
[----:B-1----:R-:W-:Y:S02]  /*25c0*/  SHF.L.U32 R0, R10, 0x1f, RZ ;  /* 0x0000001f0a007819 */ /* 0x002fe400000006ff */
[----:B------:R-:W-:Y:S02]  /*25d0*/  LEA R5, R11, UR7, 0x4 ;  /* 0x000000070b057c11 */ /* 0x000fe4000f8e20ff */
[----:B------:R-:W1:Y:S02]  /*25e0*/  SYNCS.PHASECHK.TRANS64.TRYWAIT P0, [R3+URZ+0x90], R0 ;  /* 0x00009000030075a7 */ /* 0x000e6400080011ff */
[----:B-1----:R-:W-:Y:S05]  /*25f0*/  @!P0 BRA `(.L_x_43) ;  /* 0x000000a4004c8947 */ /* 0x002fea0003800000 */
.L_x_156:
[----:B------:R-:W4:Y:S01]  /*2600*/  LDS.128 R4, [R5+0xf0] ;  /* 0x0000f00005047984 */ /* 0x000f220000000c00 */
[----:B------:R-:W-:Y:S01]  /*2610*/  UISETP.GE.AND UP0, UPT, UR44, 0x1, UPT ;  /* 0x000000012c00788c */ /* 0x000fe2000bf06270 */
[----:B------:R-:W-:Y:S01]  /*2620*/  @!PT LDS RZ, [RZ] ;  /* 0x00000000fffff984 */ /* 0x000fe20000000800 */
[----:B------:R-:W-:Y:S01]  /*2630*/  @!PT LDS RZ, [RZ] ;  /* 0x00000000fffff984 */ /* 0x000fe20000000800 */
[----:B------:R-:W-:Y:S01]  /*2640*/  @!PT LDS RZ, [RZ] ;  /* 0x00000000fffff984 */ /* 0x000fe20000000800 */
[----:B------:R-:W-:Y:S01]  /*2650*/  @!PT LDS RZ, [RZ] ;  /* 0x00000000fffff984 */ /* 0x000fe20000000800 */
[----:B------:R1:W-:Y:S06]  /*2660*/  MEMBAR.ALL.CTA ;  /* 0x0000000000007992 */ /* 0x0003ec0000008000 */
[----:B-1----:R-:W1:Y:S01]  /*2670*/  FENCE.VIEW.ASYNC.S ;  /* 0x00000000000073c6 */ /* 0x002e620000000000 */
[----:B----4-:R-:W-:-:S13]  /*2680*/  LOP3.LUT P0, RZ, R6, 0x1, RZ, 0xc0, !PT ;  /* 0x0000000106ff7812 */ /* 0x010fda000780c0ff */
[----:B-1----:R-:W-:Y:S01]  /*2690*/  VOTEU.ANY UP1, P0 ;  /* 0x0000000000ff7886 */ /* 0x002fe20000020100 */
[----:B------:R-:W-:-:S13]  /*26a0*/  PLOP3.LUT P0, PT, PT, PT, UP1, 0x80, 0x8 ;  /* 0x000000000008781c */ /* 0x000fda0003f0f018 */
[----:B------:R-:W-:Y:S02]  /*26b0*/  @P0 LOP3.LUT R0, R5, 0xffff, RZ, 0xc0, !PT ;  /* 0x0000ffff05000812 */ /* 0x000fe400078ec0ff */
[----:B--2---:R-:W-:Y:S02]  /*26c0*/  @P0 MOV R2, R4 ;  /* 0x0000000400020202 */ /* 0x004fe40000000f00 */
[----:B------:R-:W-:Y:S01]  /*26d0*/  @P0 R2UR UR5, R0 ;  /* 0x00000000000502ca */ /* 0x000fe200000e0000 */
[----:B------:R-:W-:Y:S01]  /*26e0*/  VIADD R0, R3, 0xa0 ;  /* 0x000000a003007836 */ /* 0x000fe20000000000 */
[----:B------:R-:W-:Y:S02]  /*26f0*/  @P0 SHF.R.U32.HI R4, RZ, 0x10, R5 ;  /* 0x00000010ff040819 */ /* 0x000fe40000011605 */
[----:B------:R-:W-:Y:S02]  /*2700*/  @P0 R2UR UR6, R2 ;  /* 0x00000000020602ca */ /* 0x000fe400000e0000 */
[----:B------:R-:W-:-:S02]  /*2710*/  PRMT R0, RZ, 0x654, R0 ;  /* 0x00000654ff007816 */ /* 0x000fc40000000000 */
[----:B------:R-:W-:Y:S02]  /*2720*/  @P0 R2UR UR4, R4 ;  /* 0x00000000040402ca */ /* 0x000fe400000e0000 */
[----:B------:R1:W-:Y:S03]  /*2730*/  SYNCS.ARRIVE.TRANS64.RED.A1T0 RZ, [R0+URZ], RZ ;  /* 0x000000ff00ff79a7 */ /* 0x0003e600081004ff */
[----:B------:R-:W-:-:S04]  /*2740*/  @UP1 UMOV UR53, UR5 ;  /* 0x0000000500351c82 */ /* 0x000fc80008000000 */
[----:B------:R-:W-:-:S04]  /*2750*/  @UP1 UMOV UR54, UR6 ;  /* 0x0000000600361c82 */ /* 0x000fc80008000000 */
[----:B------:R-:W-:Y:S01]  /*2760*/  @UP1 UMOV UR36, UR4 ;  /* 0x0000000400241c82 */ /* 0x000fe20008000000 */
[----:B------:R-:W-:Y:S05]  /*2770*/  BRA.U !UP0, `(.L_x_44) ;  /* 0x0000000108d47547 */ /* 0x000fea000b800000 */
[----:B------:R-:W2:Y:S01]  /*2780*/  LDCU.128 UR16, c[0x0][0xf10] ;  /* 0x0001e200ff1077ac */ /* 0x000ea20008000c00 */
[----:B------:R-:W4:Y:S01]  /*2790*/  LDCU UR22, c[0x0][0xf20] ;  /* 0x0001e400ff1677ac */ /* 0x000f220008000800 */
[----:B------:R-:W3:Y:S01]  /*27a0*/  LDCU UR14, c[0x0][0xf0c] ;  /* 0x0001e180ff0e77ac */ /* 0x000ee20008000800 */
[----:B------:R-:W1:Y:S01]  /*27b0*/  LDCU.64 UR8, c[0x0][0xf28] ;  /* 0x0001e500ff0877ac */ /* 0x000e620008000a00 */
[----:B------:R-:W-:Y:S02]  /*27c0*/  UISETP.NE.AND UP3, UPT, UR44, 0x1, UPT ;  /* 0x000000012c00788c */ /* 0x000fe4000bf65270 */
[----:B--2---:R-:W-:Y:S02]  /*27d0*/  UIMAD.WIDE.U32 UR10, UR56, UR19, URZ ;  /* 0x00000013380a72a5 */ /* 0x004fe4000f8e00ff */
[----:B------:R-:W-:Y:S02]  /*27e0*/  UIMAD.WIDE.U32 UR4, UR57, UR16, URZ ;  /* 0x00000010390472a5 */ /* 0x000fe4000f8e00ff */
[----:B------:R-:W-:-:S02]  /*27f0*/  UISETP.NE.AND UP0, UPT, UR18, 0x1, UPT ;  /* 0x000000011200788c */ /* 0x000fc4000bf05270 */
[----:B------:R-:W-:Y:S01]  /*2800*/  UIMAD.WIDE.U32 UR20, UR53, UR19, URZ ;  /* 0x00000013351472a5 */ /* 0x000fe2000f8e00ff */
[----:B------:R-:W-:Y:S02]  /*2810*/  UMOV UR10, UR11 ;  /* 0x0000000b000a7c82 */ /* 0x000fe40008000000 */
[----:B------:R-:W-:Y:S01]  /*2820*/  UMOV UR4, UR5 ;  /* 0x0000000500047c82 */ /* 0x000fe20008000000 */
[----:B----4-:R-:W-:Y:S02]  /*2830*/  USHF.R.U32.HI UR10, URZ, UR22, UR10 ;  /* 0x00000016ff0a7299 */ /* 0x010fe4000801160a */
[----:B---3--:R-:W-:Y:S02]  /*2840*/  UISETP.NE.AND UP2, UPT, UR14, 0x1, UPT ;  /* 0x000000010e00788c */ /* 0x008fe4000bf45270 */
[----:B------:R-:W-:Y:S02]  /*2850*/  USHF.R.U32.HI UR4, URZ, UR17, UR4 ;  /* 0x00000011ff047299 */ /* 0x000fe40008011604 */
[----:B------:R-:W-:-:S02]  /*2860*/  USEL UR5, UR56, UR10, !UP0 ;  /* 0x0000000a38057287 */ /* 0x000fc4000c000000 */
[----:B------:R-:W-:Y:S02]  /*2870*/  USEL UR6, UR57, UR4, !UP2 ;  /* 0x0000000439067287 */ /* 0x000fe4000d000000 */
[----:B-1----:R-:W-:Y:S01]  /*2880*/  UIMAD.WIDE.U32 UR10, UR5, UR8, URZ ;  /* 0x00000008050a72a5 */ /* 0x002fe2000f8e00ff */
[----:B------:R-:W-:Y:S01]  /*2890*/  UMOV UR4, UR21 ;  /* 0x0000001500047c82 */ /* 0x000fe20008000000 */
[----:B------:R-:W-:Y:S02]  /*28a0*/  UIMAD.WIDE.U32 UR12, UR54, UR16, URZ ;  /* 0x00000010360c72a5 */ /* 0x000fe4000f8e00ff */
[----:B------:R-:W-:-:S03]  /*28b0*/  UIMAD.WIDE.U32 UR20, UR6, UR8, URZ ;  /* 0x00000008061472a5 */ /* 0x000fc6000f8e00ff */
[----:B------:R-:W-:Y:S01]  /*28c0*/  UMOV UR10, UR11 ;  /* 0x0000000b000a7c82 */ /* 0x000fe20008000000 */
[----:B------:R-:W-:Y:S02]  /*28d0*/  USHF.R.U32.HI UR4, URZ, UR22, UR4 ;  /* 0x00000016ff047299 */ /* 0x000fe40008011604 */
[----:B------:R-:W-:Y:S01]  /*28e0*/  @UP3 USHF.R.U32.HI UR5, URZ, UR9, UR10 ;  /* 0x00000009ff053299 */ /* 0x000fe2000801160a */
[----:B------:R-:W-:Y:S01]  /*28f0*/  UMOV UR12, UR13 ;  /* 0x0000000d000c7c82 */ /* 0x000fe20008000000 */
[----:B------:R-:W-:Y:S01]  /*2900*/  UMOV UR20, UR21 ;  /* 0x0000001500147c82 */ /* 0x000fe20008000000 */
[----:B------:R-:W-:Y:S02]  /*2910*/  USHF.R.U32.HI UR17, URZ, UR17, UR12 ;  /* 0x00000011ff117299 */ /* 0x000fe4000801160c */
[----:B------:R-:W-:Y:S02]  /*2920*/  USEL UR4, UR53, UR4, !UP0 ;  /* 0x0000000435047287 */ /* 0x000fe4000c000000 */
[----:B------:R-:W-:-:S02]  /*2930*/  @UP3 USHF.R.U32.HI UR6, URZ, UR9, UR20 ;  /* 0x00000009ff063299 */ /* 0x000fc40008011614 */
[----:B------:R-:W-:Y:S02]  /*2940*/  UIMAD UR10, UR44, UR5, URZ ;  /* 0x000000052c0a72a4 */ /* 0x000fe4000f8e02ff */
[----:B------:R-:W-:Y:S02]  /*2950*/  USEL UR5, UR54, UR17, !UP2 ;  /* 0x0000001136057287 */ /* 0x000fe4000d000000 */
[----:B------:R-:W-:Y:S02]  /*2960*/  UIMAD UR12, UR44, UR6, URZ ;  /* 0x000000062c0c72a4 */ /* 0x000fe4000f8e02ff */
[----:B------:R-:W-:Y:S02]  /*2970*/  UISETP.GE.AND UP0, UPT, UR4, UR10, UPT ;  /* 0x0000000a0400728c */ /* 0x000fe4000bf06270 */
[----:B------:R-:W-:Y:S02]  /*2980*/  UIMAD.WIDE.U32 UR10, UR4, UR8, URZ ;  /* 0x00000008040a72a5 */ /* 0x000fe4000f8e00ff */
[----:B------:R-:W-:-:S02]  /*2990*/  UISETP.GE.OR UP0, UPT, UR5, UR12, UP0 ;  /* 0x0000000c0500728c */ /* 0x000fc40008706670 */
[----:B------:R-:W-:Y:S02]  /*29a0*/  UIMAD.WIDE.U32 UR12, UR5, UR8, URZ ;  /* 0x00000008050c72a5 */ /* 0x000fe4000f8e00ff */
[----:B------:R-:W-:Y:S01]  /*29b0*/  UIADD3 UR12, UPT, UPT, -UR5, URZ, URZ ;  /* 0x000000ff050c7290 */ /* 0x000fe2000fffe1ff */
[----:B------:R-:W-:Y:S01]  /*29c0*/  UMOV UR10, UR11 ;  /* 0x0000000b000a7c82 */ /* 0x000fe20008000000 */
[----:B------:R-:W-:Y:S02]  /*29d0*/  UIADD3 UR11, UPT, UPT, -UR4, URZ, URZ ;  /* 0x000000ff040b7290 */ /* 0x000fe4000fffe1ff */
        /* <DEDUP_REMOVED lines=15> */
.L_x_44:
[----:B------:R-:W2:Y:S02]  /*2ad0*/  LDCU UR4, c[0x0][0xf30] ;  /* 0x0001e600ff0477ac */ /* 0x000ea40008000800 */
[----:B--2---:R-:W-:-:S09]  /*2ae0*/  UISETP.NE.AND UP0, UPT, UR4, 0x1, UPT ;  /* 0x000000010400788c */ /* 0x004fd2000bf05270 */
[----:B------:R-:W-:Y:S05]  /*2af0*/  BRA.U UP0, `(.L_x_45) ;  /* 0x0000000100447547 */ /* 0x000fea000b800000 */
[----:B------:R-:W2:Y:S01]  /*2b00*/  LDCU.128 UR16, c[0x0][0xf10] ;  /* 0x0001e200ff1077ac */ /* 0x000ea20008000c00 */
[----:B------:R-:W4:Y:S01]  /*2b10*/  LDCU UR10, c[0x0][0xf0c] ;  /* 0x0001e180ff0a77ac */ /* 0x000f220008000800 */
[----:B------:R-:W1:Y:S01]  /*2b20*/  LDCU UR6, c[0x0][0xf20] ;  /* 0x0001e400ff0677ac */ /* 0x000e620008000800 */
[----:B--2---:R-:W-:Y:S02]  /*2b30*/  UIMAD.WIDE.U32 UR8, UR54, UR16, URZ ;  /* 0x00000010360872a5 */ /* 0x004fe4000f8e00ff */
[----:B------:R-:W-:Y:S02]  /*2b40*/  UIMAD.WIDE.U32 UR4, UR53, UR19, URZ ;  /* 0x00000013350472a5 */ /* 0x000fe4000f8e00ff */
[----:B----4-:R-:W-:Y:S02]  /*2b50*/  UISETP.NE.AND UP2, UPT, UR10, 0x1, UPT ;  /* 0x000000010a00788c */ /* 0x010fe4000bf45270 */
[----:B------:R-:W-:Y:S01]  /*2b60*/  UISETP.NE.AND UP0, UPT, UR18, 0x1, UPT ;  /* 0x000000011200788c */ /* 0x000fe2000bf05270 */
[----:B------:R-:W-:-:S02]  /*2b70*/  UMOV UR8, UR9 ;  /* 0x0000000900087c82 */ /* 0x000fc40008000000 */
[----:B------:R-:W-:Y:S01]  /*2b80*/  UMOV UR4, UR5 ;  /* 0x0000000500047c82 */ /* 0x000fe20008000000 */
[----:B------:R-:W-:Y:S02]  /*2b90*/  USHF.R.U32.HI UR17, URZ, UR17, UR8 ;  /* 0x00000011ff117299 */ /* 0x000fe40008011608 */
[----:B-1----:R-:W-:Y:S02]  /*2ba0*/  USHF.R.U32.HI UR4, URZ, UR6, UR4 ;  /* 0x00000006ff047299 */ /* 0x002fe40008011604 */
[----:B------:R-:W-:Y:S02]  /*2bb0*/  USEL UR5, UR54, UR17, !UP2 ;  /* 0x0000001136057287 */ /* 0x000fe4000d000000 */
[----:B------:R-:W-:-:S04]  /*2bc0*/  USEL UR4, UR53, UR4, !UP0 ;  /* 0x0000000435047287 */ /* 0x000fc8000c000000 */
[----:B------:R-:W-:Y:S02]  /*2bd0*/  UIADD3 UR6, UPT, UPT, UR5, -UR4, URZ ;  /* 0x8000000405067290 */ /* 0x000fe4000fffe0ff */
[----:B------:R-:W-:Y:S02]  /*2be0*/  UIADD3 UR4, UPT, UPT, -UR5, UR4, URZ ;  /* 0x0000000405047290 */ /* 0x000fe4000fffe1ff */
[----:B------:R-:W-:Y:S02]  /*2bf0*/  UIMAD UR53, UR6, UR18, UR53 ;  /* 0x00000012063572a4 */ /* 0x000fe4000f8e0235 */
[----:B------:R-:W-:-:S12]  /*2c00*/  UIMAD UR54, UR4, UR10, UR54 ;  /* 0x0000000a043672a4 */ /* 0x000fd8000f8e0236 */
.L_x_45:
[----:B------:R-:W-:Y:S01]  /*2c10*/  VIADD R11, R11, 0x1 ;  /* 0x000000010b0b7836 */ /* 0x000fe20000000000 */
[----:B------:R-:W-:Y:S02]  /*2c20*/  R2UR UR5, R142 ;  /* 0x000000008e0572ca */ /* 0x000fe400000e0000 */
[----:B------:R-:W-:Y:S02]  /*2c30*/  R2UR UR4, R141 ;  /* 0x000000008d0472ca */ /* 0x000fe400000e0000 */
[C---:B------:R-:W-:Y:S02]  /*2c40*/  ISETP.NE.AND P0, PT, R11.reuse, 0x2, PT ;  /* 0x000000020b00780c */ /* 0x040fe40003f05270 */
[----:B------:R-:W-:Y:S02]  /*2c50*/  PLOP3.LUT P2, PT, PT, PT, PT, 0x80, 0x8 ;  /* 0x000000000008781c */ /* 0x000fe40003f4f070 */
[----:B------:R-:W-:Y:S02]  /*2c60*/  SEL R3, RZ, 0x1, P0 ;  /* 0x00000001ff037807 */ /* 0x000fe40000000000 */
[----:B------:R-:W-:-:S02]  /*2c70*/  SEL R11, R11, RZ, P0 ;  /* 0x000000ff0b0b7207 */ /* 0x000fc40000000000 */
[----:B------:R-:W-:Y:S01]  /*2c80*/  LOP3.LUT R10, R10, R3, RZ, 0x3c, !PT ;  /* 0x000000030a0a7212 */ /* 0x000fe200078e3cff */
[----:B------:R-:W-:Y:S02]  /*2c90*/  UIADD3 UR28, UPT, UPT, UR54, UR5, URZ ;  /* 0x00000005361c7290 */ /* 0x000fe4000fffe0ff */
[----:B------:R-:W-:Y:S01]  /*2ca0*/  UIADD3 UR20, UPT, UPT, UR53, UR4, URZ ;  /* 0x0000000435147290 */ /* 0x000fe2000fffe0ff */
[----:B------:R-:W-:Y:S11]  /*2cb0*/  BRA.U UP1, `(.L_x_46) ;  /* 0xffffffed01747547 */ /* 0x000ff6000b83ffff */
[----:B------:R-:W-:Y:S01]  /*2cc0*/  UIADD3 UR7, UPT, UPT, UR7, 0x20, URZ ;  /* 0x0000002007077890 */ /* 0x000fe2000fffe0ff */
[----:B------:R-:W-:-:S03]  /*2cd0*/  SHF.L.U32 R3, R12, 0x1f, RZ ;  /* 0x0000001f0c037819 */ /* 0x000fc600000006ff */
[----:B------:R-:W-:-:S09]  /*2ce0*/  ULEA UR4, UR15, UR7, 0x3 ;  /* 0x000000070f047291 */ /* 0x000fd2000f8e18ff */
[----:B------:R-:W2:Y:S02]  /*2cf0*/  SYNCS.PHASECHK.TRANS64.TRYWAIT P0, [UR4], R3 ;  /* 0x00000003ff0075a7 */ /* 0x000ea40008001104 */
[----:B--2---:R-:W-:Y:S05]  /*2d00*/  @!P0 BRA `(.L_x_47) ;  /* 0x0000009c009c8947 */ /* 0x004fea0003800000 */
.L_x_158:
[----:B------:R-:W-:-:S04]  /*2d10*/  UIADD3 UR4, UPT, UPT, UR15, 0x1, URZ ;  /* 0x000000010f047890 */ /* 0x000fc8000fffe0ff */
[----:B------:R-:W-:-:S04]  /*2d20*/  UISETP.NE.AND UP0, UPT, UR4, 0x4, UPT ;  /* 0x000000040400788c */ /* 0x000fc8000bf05270 */
[----:B------:R-:W-:Y:S02]  /*2d30*/  USEL UR6, URZ, 0x1, UP0 ;  /* 0x00000001ff067887 */ /* 0x000fe40008000000 */
[----:B------:R-:W-:-:S04]  /*2d40*/  USEL UR4, UR4, URZ, UP0 ;  /* 0x000000ff04047287 */ /* 0x000fc80008000000 */
[----:B------:R-:W-:Y:S01]  /*2d50*/  ULEA UR5, UR4, UR7, 0x3 ;  /* 0x0000000704057291 */ /* 0x000fe2000f8e18ff */
[----:B------:R-:W-:-:S04]  /*2d60*/  LOP3.LUT R2, R12, UR6, RZ, 0x3c, !PT ;  /* 0x000000060c027c12 */ /* 0x000fc8000f8e3cff */
[----:B-1----:R-:W-:-:S04]  /*2d70*/  SHF.L.U32 R3, R2, 0x1f, RZ ;  /* 0x0000001f02037819 */ /* 0x002fc800000006ff */
[----:B------:R-:W1:Y:S02]  /*2d80*/  SYNCS.PHASECHK.TRANS64.TRYWAIT P0, [UR5], R3 ;  /* 0x00000003ff0075a7 */ /* 0x000e640008001105 */
[----:B-1----:R-:W-:Y:S05]  /*2d90*/  @!P0 BRA `(.L_x_48) ;  /* 0x0000009c00908947 */ /* 0x002fea0003800000 */
.L_x_160:
        /* <DEDUP_REMOVED lines=9> */
.L_x_162:
[----:B------:R-:W-:-:S04]  /*2e30*/  UIADD3 UR4, UPT, UPT, UR4, 0x1, URZ ;  /* 0x0000000104047890 */ /* 0x000fc8000fffe0ff */
[----:B------:R-:W-:-:S04]  /*2e40*/  UISETP.NE.AND UP0, UPT, UR4, 0x4, UPT ;  /* 0x000000040400788c */ /* 0x000fc8000bf05270 */
[----:B------:R-:W-:Y:S02]  /*2e50*/  USEL UR5, URZ, 0x1, UP0 ;  /* 0x00000001ff057887 */ /* 0x000fe40008000000 */
[----:B------:R-:W-:-:S04]  /*2e60*/  USEL UR4, UR4, URZ, UP0 ;  /* 0x000000ff04047287 */ /* 0x000fc80008000000 */
[----:B------:R-:W-:Y:S01]  /*2e70*/  ULEA UR4, UR4, UR7, 0x3 ;  /* 0x0000000704047291 */ /* 0x000fe2000f8e18ff */
[----:B-1----:R-:W-:-:S04]  /*2e80*/  LOP3.LUT R3, R2, UR5, RZ, 0x3c, !PT ;  /* 0x0000000502037c12 */ /* 0x002fc8000f8e3cff */
[----:B------:R-:W-:Y:S01]  /*2e90*/  SHF.L.U32 R3, R3, 0x1f, RZ ;  /* 0x0000001f03037819 */ /* 0x000fe200000006ff */
[----:B------:R-:W-:-:S07]  /*2ea0*/  IMAD.U32 R0, RZ, RZ, UR4 ;  /* 0x00000004ff007e24 */ /* 0x000fce000f8e00ff */
.L_x_50:
[----:B-1----:R1:W2:Y:S02]  /*2eb0*/  SYNCS.PHASECHK.TRANS64.TRYWAIT P0, [R0+URZ], R3 ;  /* 0x00000003000075a7 */ /* 0x0022a400080011ff */
[----:B--2---:R-:W-:Y:S05]  /*2ec0*/  @!P0 NANOSLEEP.SYNCS 0x989680 ;  /* 0x009896800000895d */ /* 0x004fea0003900000 */
[----:B------:R-:W2:Y:S02]  /*2ed0*/  @!P0 SYNCS.PHASECHK.TRANS64 P0, [R0+URZ], R3 ;  /* 0x00000003000085a7 */ /* 0x000ea400080010ff */
[----:B--2---:R-:W-:Y:S05]  /*2ee0*/  @P0 EXIT ;  /* 0x000000000000094d */ /* 0x004fea0003800000 */
[----:B------:R-:W-:Y:S05]  /*2ef0*/  BRA `(.L_x_50) ;  /* 0xfffffffc00ec7947 */ /* 0x000fea000383ffff */
.L_x_22:
[----:B------:R-:W2:Y:S02]  /*2f00*/  S2UR UR4, SR_CgaCtaId ;  /* 0x00000000000479c3 */ /* 0x000ea40000008800 */
[----:B--2---:R-:W-:-:S04]  /*2f10*/  UISETP.NE.AND UP0, UPT, UR4, URZ, UPT ;  /* 0x000000ff0400728c */ /* 0x004fc8000bf05270 */
[----:B------:R-:W-:-:S09]  /*2f20*/  UISETP.NE.OR UP0, UPT, UR21, 0x1, UP0 ;  /* 0x000000011500788c */ /* 0x000fd20008705670 */
[----:B------:R-:W-:Y:S05]  /*2f30*/  BRA.U UP0, `(.L_x_51) ;  /* 0x00000005004c7547 */ /* 0x000fea000b800000 */
[----:B------:R-:W2:Y:S01]  /*2f40*/  S2UR UR5, SR_CgaCtaId ;  /* 0x00000000000579c3 */ /* 0x000ea20000008800 */
[----:B------:R-:W-:Y:S01]  /*2f50*/  UMOV UR4, 0x400 ;  /* 0x0000040000047882 */ /* 0x000fe20000000000 */
[----:B------:R-:W-:Y:S01]  /*2f60*/  ISETP.GE.U32.AND P2, PT, R3, 0x4, PT ;  /* 0x000000040300780c */ /* 0x000fe20003f46070 */
[----:B------:R-:W-:Y:S01]  /*2f70*/  IMAD.MOV.U32 R12, RZ, RZ, 0x1 ;  /* 0x00000001ff0c7424 */ /* 0x000fe200078e00ff */
[----:B------:R-:W-:Y:S02]  /*2f80*/  CS2R R10, SRZ ;  /* 0x00000000000a7805 */ /* 0x000fe4000001ff00 */
[----:B------:R-:W-:Y:S01]  /*2f90*/  CS2R R8, SRZ ;  /* 0x0000000000087805 */ /* 0x000fe2000001ff00 */
[----:B--2---:R-:W-:-:S03]  /*2fa0*/  ULEA UR6, UR5, UR4, 0x18 ;  /* 0x0000000405067291 */ /* 0x004fc6000f8ec0ff */
[----:B------:R-:W-:-:S09]  /*2fb0*/  UMOV UR5, URZ ;  /* 0x000000ff00057c82 */ /* 0x000fd20008000000 */
.L_x_55:
[----:B------:R-:W-:Y:S02]  /*2fc0*/  LEA R0, R8, UR6, 0x3 ;  /* 0x0000000608007c11 */ /* 0x000fe4000f8e18ff */
[----:B------:R-:W-:-:S03]  /*2fd0*/  SHF.L.U32 R5, R9, 0x1f, RZ ;  /* 0x0000001f09057819 */ /* 0x000fc600000006ff */
[----:B------:R-:W-:Y:S01]  /*2fe0*/  VIADD R4, R0, 0xd0 ;  /* 0x000000d000047836 */ /* 0x000fe20000000000 */
[----:B------:R-:W2:Y:S02]  /*2ff0*/  SYNCS.PHASECHK.TRANS64.TRYWAIT P0, [R0+URZ+0xc0], R5 ;  /* 0x0000c005000075a7 */ /* 0x000ea400080011ff */
[----:B--2---:R-:W-:Y:S05]  /*3000*/  @!P0 BRA `(.L_x_52) ;  /* 0x0000009c00248947 */ /* 0x004fea0003800000 */
.L_x_163:
[----:B------:R-:W-:Y:S01]  /*3010*/  ULEA UR4, UR5, UR6, 0x3 ;  /* 0x0000000605047291 */ /* 0x000fe2000f8e18ff */
[----:B------:R-:W-:Y:S01]  /*3020*/  PRMT R4, RZ, 0x654, R4 ;  /* 0x00000654ff047816 */ /* 0x000fe20000000004 */
[----:B--2---:R-:W-:Y:S01]  /*3030*/  @!P2 IMAD.MOV.U32 R5, RZ, RZ, 0x10 ;  /* 0x00000010ff05a424 */ /* 0x004fe200078e00ff */
[----:B------:R-:W-:Y:S01]  /*3040*/  SHF.L.U32 R7, R12, 0x1f, RZ ;  /* 0x0000001f0c077819 */ /* 0x000fe200000006ff */
[----:B------:R-:W-:Y:S01]  /*3050*/  UIADD3 UR7, UPT, UPT, UR4, 0x90, URZ ;  /* 0x0000009004077890 */ /* 0x000fe2000fffe0ff */
[----:B------:R2:W-:Y:S05]  /*3060*/  SYNCS.ARRIVE.TRANS64.RED.A1T0 RZ, [R4+URZ], RZ ;  /* 0x000000ff04ff79a7 */ /* 0x0005ea00081004ff */
[----:B------:R-:W-:Y:S01]  /*3070*/  IMAD.U32 R0, RZ, RZ, UR7 ;  /* 0x00000007ff007e24 */ /* 0x000fe2000f8e00ff */
[----:B------:R-:W3:Y:S04]  /*3080*/  SYNCS.PHASECHK.TRANS64.TRYWAIT P0, [UR4+0xa0], R7 ;  /* 0x0000a007ff0075a7 */ /* 0x000ee80008001104 */
[----:B------:R-:W-:Y:S01]  /*3090*/  PRMT R13, R3, 0x654, R0 ;  /* 0x00000654030d7816 */ /* 0x000fe20000000000 */
[----:B--23--:R-:W-:Y:S06]  /*30a0*/  @!P0 BRA `(.L_x_53) ;  /* 0x0000009c00108947 */ /* 0x00cfec0003800000 */
.L_x_165:
[----:B------:R-:W-:Y:S01]  /*30b0*/  ULEA UR8, UR5, UR6, 0x4 ;  /* 0x0000000605087291 */ /* 0x000fe2000f8e20ff */
[----:B------:R-:W-:Y:S01]  /*30c0*/  SEL R2, R13, R2, !P2 ;  /* 0x000000020d027207 */ /* 0x000fe20005000000 */
[----:B------:R-:W-:Y:S01]  /*30d0*/  UIADD3 UR9, UPT, UPT, UR4, 0x90, URZ ;  /* 0x0000009004097890 */ /* 0x000fe2000fffe0ff */
[----:B--2---:R-:W-:Y:S01]  /*30e0*/  LEA R0, R11, UR6, 0x3 ;  /* 0x000000060b007c11 */ /* 0x004fe2000f8e18ff */
[----:B------:R-:W-:Y:S01]  /*30f0*/  UIADD3 UR8, UPT, UPT, UR8, 0xf0, URZ ;  /* 0x000000f008087890 */ /* 0x000fe2000fffe0ff */
[----:B------:R2:W-:Y:S01]  /*3100*/  @!P2 SYNCS.ARRIVE.TRANS64.RED RZ, [R2+URZ], R5 ;  /* 0x0000000502ffa9a7 */ /* 0x0005e200080004ff */
[----:B------:R-:W-:Y:S01]  /*3110*/  UIADD3 UR4, UPT, UPT, UR5, 0x1, URZ ;  /* 0x0000000105047890 */ /* 0x000fe2000fffe0ff */
[----:B------:R-:W-:-:S03]  /*3120*/  VIADD R8, R8, 0x1 ;  /* 0x0000000108087836 */ /* 0x000fc60000000000 */
[----:B------:R-:W-:Y:S02]  /*3130*/  UISETP.NE.AND UP0, UPT, UR4, 0x2, UPT ;  /* 0x000000020400788c */ /* 0x000fe4000bf05270 */
[----:B------:R-:W-:Y:S01]  /*3140*/  ISETP.NE.AND P0, PT, R8, 0x2, PT ;  /* 0x000000020800780c */ /* 0x000fe20003f05270 */
[----:B------:R-:W-:Y:S06]  /*3150*/  UGETNEXTWORKID.BROADCAST [UR8], [UR9] ;  /* 0x00000000080073ca */ /* 0x000fec0008000100 */
[----:B------:R-:W-:Y:S02]  /*3160*/  USEL UR7, URZ, 0x1, UP0 ;  /* 0x00000001ff077887 */ /* 0x000fe40008000000 */
[----:B------:R-:W-:-:S04]  /*3170*/  USEL UR5, UR4, URZ, UP0 ;  /* 0x000000ff04057287 */ /* 0x000fc80008000000 */
[----:B------:R-:W-:Y:S02]  /*3180*/  LOP3.LUT R12, R12, UR7, RZ, 0x3c, !PT ;  /* 0x000000070c0c7c12 */ /* 0x000fe4000f8e3cff */
[----:B--2---:R-:W-:-:S04]  /*3190*/  SHF.L.U32 R5, R10, 0x1f, RZ ;  /* 0x0000001f0a057819 */ /* 0x004fc800000006ff */
[----:B------:R-:W2:Y:S02]  /*31a0*/  SYNCS.PHASECHK.TRANS64.TRYWAIT P1, [R0+URZ+0x90], R5 ;  /* 0x00009005000075a7 */ /* 0x000ea400080211ff */
[----:B--2---:R-:W-:Y:S05]  /*31b0*/  @!P1 BRA `(.L_x_54) ;  /* 0x0000009800e49947 */ /* 0x004fea0003800000 */
.L_x_166:
[C---:B------:R-:W-:Y:S01]  /*31c0*/  LEA R4, R11.reuse, UR6, 0x4 ;  /* 0x000000060b047c11 */ /* 0x040fe2000f8e20ff */
[----:B--2---:R-:W-:Y:S01]  /*31d0*/  VIADD R0, R0, 0xa0 ;  /* 0x000000a000007836 */ /* 0x004fe20000000000 */
[----:B------:R-:W-:Y:S01]  /*31e0*/  SEL R8, R8, RZ, P0 ;  /* 0x000000ff08087207 */ /* 0x000fe20000000000 */
[----:B------:R-:W-:-:S03]  /*31f0*/  VIADD R11, R11, 0x1 ;  /* 0x000000010b0b7836 */ /* 0x000fc60000000000 */
[----:B------:R-:W2:Y:S01]  /*3200*/  LDS.128 R4, [R4+0xf0] ;  /* 0x0000f00004047984 */ /* 0x000ea20000000c00 */
[----:B------:R-:W-:Y:S02]  /*3210*/  PRMT R0, RZ, 0x654, R0 ;  /* 0x00000654ff007816 */ /* 0x000fe40000000000 */
[C---:B------:R-:W-:Y:S01]  /*3220*/  ISETP.NE.AND P1, PT, R11.reuse, 0x2, PT ;  /* 0x000000020b00780c */ /* 0x040fe20003f25270 */
[----:B------:R-:W-:Y:S01]  /*3230*/  @!PT LDS RZ, [RZ] ;  /* 0x00000000fffff984 */ /* 0x000fe20000000800 */
[----:B------:R-:W-:Y:S01]  /*3240*/  @!PT LDS RZ, [RZ] ;  /* 0x00000000fffff984 */ /* 0x000fe20000000800 */
[----:B------:R-:W-:Y:S01]  /*3250*/  @!PT LDS RZ, [RZ] ;  /* 0x00000000fffff984 */ /* 0x000fe20000000800 */
[----:B------:R-:W-:Y:S01]  /*3260*/  @!PT LDS RZ, [RZ] ;  /* 0x00000000fffff984 */ /* 0x000fe20000000800 */
[----:B------:R3:W-:Y:S06]  /*3270*/  MEMBAR.ALL.CTA ;  /* 0x0000000000007992 */ /* 0x0007ec0000008000 */
[----:B---3--:R-:W3:Y:S01]  /*3280*/  FENCE.VIEW.ASYNC.S ;  /* 0x00000000000073c6 */ /* 0x008ee20000000000 */
[----:B------:R-:W-:Y:S01]  /*3290*/  SEL R11, R11, RZ, P1 ;  /* 0x000000ff0b0b7207 */ /* 0x000fe20000800000 */
[----:B---3--:R3:W-:Y:S01]  /*32a0*/  SYNCS.ARRIVE.TRANS64.RED.A1T0 RZ, [R0+URZ], RZ ;  /* 0x000000ff00ff79a7 */ /* 0x0087e200081004ff */
[----:B--2---:R-:W-:-:S02]  /*32b0*/  LOP3.LUT P3, RZ, R6, 0x1, RZ, 0xc0, !PT ;  /* 0x0000000106ff7812 */ /* 0x004fc4000786c0ff */
[----:B------:R-:W-:-:S04]  /*32c0*/  SEL R5, RZ, 0x1, P1 ;  /* 0x00000001ff057807 */ /* 0x000fc80000800000 */
[----:B------:R-:W-:Y:S02]  /*32d0*/  LOP3.LUT R10, R10, R5, RZ, 0x3c, !PT ;  /* 0x000000050a0a7212 */ /* 0x000fe400078e3cff */
[----:B---3--:R-:W-:-:S04]  /*32e0*/  SEL R0, RZ, 0x1, P0 ;  /* 0x00000001ff007807 */ /* 0x008fc80000000000 */
[----:B------:R-:W-:Y:S01]  /*32f0*/  LOP3.LUT R9, R9, R0, RZ, 0x3c, !PT ;  /* 0x0000000009097212 */ /* 0x000fe200078e3cff */
[----:B------:R-:W-:Y:S06]  /*3300*/  @P3 BRA `(.L_x_55) ;  /* 0xfffffffc002c3947 */ /* 0x000fec000383ffff */
[----:B------:R-:W-:Y:S01]  /*3310*/  ULEA UR4, UR5, UR6, 0x3 ;  /* 0x0000000605047291 */ /* 0x000fe2000f8e18ff */
[----:B------:R-:W-:-:S08]  /*3320*/  SHF.L.U32 R3, R12, 0x1f, RZ ;  /* 0x0000001f0c037819 */ /* 0x000fd000000006ff */
[----:B------:R-:W2:Y:S02]  /*3330*/  SYNCS.PHASECHK.TRANS64 P0, [UR4+0xa0], R3 ;  /* 0x0000a003ff0075a7 */ /* 0x000ea40008001004 */
[----:B--2---:R-:W-:Y:S05]  /*3340*/  @P0 BRA `(.L_x_56) ;  /* 0x0000000000080947 */ /* 0x004fea0003800000 */
[----:B------:R-:W2:Y:S02]  /*3350*/  SYNCS.PHASECHK.TRANS64.TRYWAIT P0, [UR4+0xa0], R3 ;  /* 0x0000a003ff0075a7 */ /* 0x000ea40008001104 */
[----:B--2---:R-:W-:Y:S05]  /*3360*/  @!P0 BRA `(.L_x_57) ;  /* 0x00000098008c8947 */ /* 0x004fea0003800000 */
.L_x_56:
[----:B------:R-:W-:-:S04]  /*3370*/  UIADD3 UR7, UPT, UPT, UR5, 0x1, URZ ;  /* 0x0000000105077890 */ /* 0x000fc8000fffe0ff */
[----:B------:R-:W-:-:S04]  /*3380*/  UISETP.NE.AND UP0, UPT, UR7, 0x2, UPT ;  /* 0x000000020700788c */ /* 0x000fc8000bf05270 */
[----:B------:R-:W-:Y:S02]  /*3390*/  USEL UR8, URZ, 0x1, UP0 ;  /* 0x00000001ff087887 */ /* 0x000fe40008000000 */
[----:B------:R-:W-:-:S04]  /*33a0*/  USEL UR7, UR7, URZ, UP0 ;  /* 0x000000ff07077287 */ /* 0x000fc80008000000 */
[----:B------:R-:W-:Y:S01]  /*33b0*/  ULEA UR7, UR7, UR6, 0x3 ;  /* 0x0000000607077291 */ /* 0x000fe2000f8e18ff */
[----:B--2---:R-:W-:-:S04]  /*33c0*/  LOP3.LUT R3, R12, UR8, RZ, 0x3c, !PT ;  /* 0x000000080c037c12 */ /* 0x004fc8000f8e3cff */
[----:B------:R-:W-:-:S04]  /*33d0*/  SHF.L.U32 R0, R3, 0x1f, RZ ;  /* 0x0000001f03007819 */ /* 0x000fc800000006ff */
[----:B------:R-:W2:Y:S02]  /*33e0*/  SYNCS.PHASECHK.TRANS64 P0, [UR7+0xa0], R0 ;  /* 0x0000a000ff0075a7 */ /* 0x000ea40008001007 */
[----:B-12---:R-:W-:Y:S05]  /*33f0*/  @P0 EXIT ;  /* 0x000000000000094d */ /* 0x006fea0003800000 */
[----:B------:R-:W-:Y:S02]  /*3400*/  SHF.L.U32 R3, R3, 0x1f, RZ ;  /* 0x0000001f03037819 */ /* 0x000fe400000006ff */
[----:B------:R-:W-:-:S07]  /*3410*/  MOV R0, UR7 ;  /* 0x0000000700007c02 */ /* 0x000fce0008000f00 */
.L_x_58:
[----:B-1----:R1:W2:Y:S02]  /*3420*/  SYNCS.PHASECHK.TRANS64.TRYWAIT P0, [R0+URZ+0xa0], R3 ;  /* 0x0000a003000075a7 */ /* 0x0022a400080011ff */
[----:B--2---:R-:W-:Y:S05]  /*3430*/  @!P0 NANOSLEEP.SYNCS 0x989680 ;  /* 0x009896800000895d */ /* 0x004fea0003900000 */
[----:B------:R-:W2:Y:S02]  /*3440*/  @!P0 SYNCS.PHASECHK.TRANS64 P0, [R0+URZ+0xa0], R3 ;  /* 0x0000a003000085a7 */ /* 0x000ea400080010ff */
[----:B--2---:R-:W-:Y:S05]  /*3450*/  @P0 EXIT ;  /* 0x000000000000094d */ /* 0x004fea0003800000 */
[----:B------:R-:W-:Y:S05]  /*3460*/  BRA `(.L_x_58) ;  /* 0xfffffffc00ec7947 */ /* 0x000fea000383ffff */
.L_x_51:
[----:B------:R-:W-:Y:S05]  /*3470*/  BRA.U UP5, `(.L_x_59) ;  /* 0x0000001905dc7547 */ /* 0x000fea000b800000 */
[----:B------:R-:W2:Y:S01]  /*3480*/  S2UR UR7, SR_CgaCtaId ;  /* 0x00000000000779c3 */ /* 0x000ea20000008800 */
[----:B------:R-:W-:Y:S01]  /*3490*/  UMOV UR4, 0x40 ;  /* 0x0000004000047882 */ /* 0x000fe20000000000 */
[----:B------:R-:W-:Y:S01]  /*34a0*/  NOP ;  /* 0x0000000000007918 */ /* 0x000fe20000000000 */
[----:B------:R-:W-:Y:S01]  /*34b0*/  UMOV UR6, 0x400 ;  /* 0x0000040000067882 */ /* 0x000fe20000000000 */
[----:B--2---:R-:W-:Y:S02]  /*34c0*/  ULEA UR5, UR7, UR4, 0x18 ;  /* 0x0000000407057291 */ /* 0x004fe4000f8ec0ff */
[----:B------:R-:W-:-:S07]  /*34d0*/  ULEA UR6, UR7, UR6, 0x18 ;  /* 0x0000000607067291 */ /* 0x000fce000f8ec0ff */
[----:B------:R-:W2:Y:S02]  /*34e0*/  LDS.U8 R3, [UR5+0x1c] ;  /* 0x00001c05ff037984 */ /* 0x000ea40008000000 */
[----:B--2---:R-:W-:-:S13]  /*34f0*/  ISETP.NE.AND P0, PT, R3, RZ, PT ;  /* 0x000000ff0300720c */ /* 0x004fda0003f05270 */
[----:B------:R-:W-:Y:S05]  /*3500*/  @P0 BRA `(.L_x_60) ;  /* 0x0000000400100947 */ /* 0x000fea0003800000 */
[----:B------:R-:W2:Y:S01]  /*3510*/  S2UR UR4, SR_CgaCtaId ;  /* 0x00000000000479c3 */ /* 0x000ea20000008800 */
[----:B------:R-:W-:Y:S02]  /*3520*/  UISETP.NE.U32.AND UP1, UPT, UR24, 0x1, UPT ;  /* 0x000000011800788c */ /* 0x000fe4000bf25070 */
[----:B------:R-:W-:Y:S02]  /*3530*/  UIADD3 UR7, UPT, UPT, UR5, 0x8, URZ ;  /* 0x0000000805077890 */ /* 0x000fe4000fffe0ff */
[----:B--2---:R-:W-:-:S05]  /*3540*/  ULOP3.LUT UR8, UR4, 0x1, URZ, 0x3c, !UPT ;  /* 0x0000000104087892 */ /* 0x004fca000f8e3cff */
[----:B------:R-:W-:Y:S07]  /*3550*/  BRA.U !UP1, `(.L_x_61) ;  /* 0x00000001099c7547 */ /* 0x000fee000b800000 */
[----:B------:R-:W-:Y:S01]  /*3560*/  ELECT P0, URZ, PT ;  /* 0x0000000000ff782f */ /* 0x000fe20003800000 */
[----:B------:R-:W-:-:S12]  /*3570*/  BSSY B0, `(.L_x_61) ;  /* 0x0000025000007945 */ /* 0x000fd80003800000 */
[----:B------:R-:W-:Y:S05]  /*3580*/  @!P0 BRA `(.L_x_62) ;  /* 0x00000000008c8947 */ /* 0x000fea0003800000 */
[----:B------:R-:W-:-:S05]  /*3590*/  UMOV UR4, 0x10 ;  /* 0x0000001000047882 */ /* 0x000fca0000000000 */
[----:B------:R-:W-:Y:S04]  /*35a0*/  DEPBAR.LE SB2, 0x36 ;  /* 0x0000ad800000791a */ /* 0x000fe80000000000 */
[----:B------:R-:W2:Y:S02]  /*35b0*/  UTCATOMSWS.2CTA.FIND_AND_SET.ALIGN UP0, UR4, UR4 ;  /* 0x00000004000475e3 */ /* 0x000ea40008200800 */
[----:B--2---:R-:W-:Y:S01]  /*35c0*/  MOV R10, UR4 ;  /* 0x00000004000a7c02 */ /* 0x004fe20008000f00 */
[----:B------:R-:W-:Y:S06]  /*35d0*/  BRA.U UP0, `(.L_x_63) ;  /* 0x0000000100187547 */ /* 0x000fec000b800000 */
.L_x_64:
[----:B------:R-:W-:Y:S05]  /*35e0*/  NANOSLEEP 0x64 ;  /* 0x000000640000795d */ /* 0x000fea0003800000 */
[----:B------:R-:W-:-:S05]  /*35f0*/  UMOV UR4, 0x10 ;  /* 0x0000001000047882 */ /* 0x000fca0000000000 */
[----:B------:R-:W-:Y:S04]  /*3600*/  DEPBAR.LE SB2, 0x36 ;  /* 0x0000ad800000791a */ /* 0x000fe80000000000 */
[----:B------:R-:W2:Y:S02]  /*3610*/  UTCATOMSWS.2CTA.FIND_AND_SET.ALIGN UP0, UR4, UR4 ;  /* 0x00000004000475e3 */ /* 0x000ea40008200800 */
[----:B--2---:R-:W-:Y:S01]  /*3620*/  MOV R10, UR4 ;  /* 0x00000004000a7c02 */ /* 0x004fe20008000f00 */
[----:B------:R-:W-:Y:S05]  /*3630*/  BRA.U !UP0, `(.L_x_64) ;  /* 0xfffffffd08e87547 */ /* 0x000fea000b83ffff */
.L_x_63:
[----:B------:R-:W2:Y:S01]  /*3640*/  LDS R6, [UR5+0x10] ;  /* 0x00001005ff067984 */ /* 0x000ea20008000800 */
[----:B------:R-:W-:Y:S01]  /*3650*/  IMAD.U32 R3, RZ, RZ, UR6 ;  /* 0x00000006ff037e24 */ /* 0x000fe2000f8e00ff */
[----:B------:R-:W-:-:S03]  /*3660*/  MOV R4, UR8 ;  /* 0x0000000800047c02 */ /* 0x000fc60008000f00 */
[----:B------:R-:W-:Y:S01]  /*3670*/  VIADD R3, R3, 0x110 ;  /* 0x0000011003037836 */ /* 0x000fe20000000000 */
[----:B--2---:R-:W-:-:S04]  /*3680*/  SHF.L.U32 R6, R6, 0x1f, RZ ;  /* 0x0000001f06067819 */ /* 0x004fc800000006ff */
[----:B------:R-:W2:Y:S02]  /*3690*/  SYNCS.PHASECHK.TRANS64.TRYWAIT P0, [UR5+0x8], R6 ;  /* 0x00000806ff0075a7 */ /* 0x000ea40008001105 */
[----:B--2---:R-:W-:Y:S05]  /*36a0*/  @P0 BRA `(.L_x_65) ;  /* 0x0000000000080947 */ /* 0x004fea0003800000 */
[----:B------:R-:W2:Y:S02]  /*36b0*/  SYNCS.PHASECHK.TRANS64.TRYWAIT P0, [UR5+0x8], R6 ;  /* 0x00000806ff0075a7 */ /* 0x000ea40008001105 */
[----:B--2---:R-:W-:Y:S05]  /*36c0*/  @!P0 BRA `(.L_x_66) ;  /* 0x0000009400cc8947 */ /* 0x004fea0003800000 */
.L_x_65:
[----:B------:R-:W-:Y:S01]  /*36d0*/  PRMT R4, R4, 0x654, R3 ;  /* 0x0000065404047816 */ /* 0x000fe20000000003 */
[----:B------:R-:W-:Y:S01]  /*36e0*/  HFMA2 R3, -RZ, RZ, 0, 5.9604644775390625e-08 ;  /* 0x00000001ff037431 */ /* 0x000fe200000001ff */
[----:B------:R-:W-:Y:S01]  /*36f0*/  UPRMT UR4, UR8, 0x654, UR7 ;  /* 0x0000065408047896 */ /* 0x000fe20008000007 */
[----:B------:R-:W-:Y:S02]  /*3700*/  IMAD.MOV.U32 R7, RZ, RZ, 0xffff ;  /* 0x0000ffffff077424 */ /* 0x000fe400078e00ff */
[----:B--2---:R-:W-:Y:S02]  /*3710*/  IMAD.MOV.U32 R6, RZ, RZ, 0x4 ;  /* 0x00000004ff067424 */ /* 0x004fe400078e00ff */
[----:B------:R-:W-:Y:S01]  /*3720*/  IMAD.SHL.U32 R9, R10, 0x20, RZ ;  /* 0x000000200a097824 */ /* 0x000fe200078e00ff */
[----:B------:R-:W-:Y:S02]  /*3730*/  MOV R5, UR4 ;  /* 0x0000000400057c02 */ /* 0x000fe40008000f00 */
[-C--:B------:R-:W-:Y:S01]  /*3740*/  SHF.L.U32 R8, R7, R10.reuse, RZ ;  /* 0x0000000a07087219 */ /* 0x080fe200000006ff */
[----:B------:R2:W-:Y:S01]  /*3750*/  SYNCS.ARRIVE.TRANS64.RED RZ, [UR4], R6 ;  /* 0x00000006ffff79a7 */ /* 0x0005e20008000404 */
[----:B------:R-:W-:Y:S01]  /*3760*/  SHF.L.U32 R7, R3, R10, RZ ;  /* 0x0000000a03077219 */ /* 0x000fe200000006ff */
[----:B------:R2:W-:Y:S04]  /*3770*/  STS [UR6+0x110], R9 ;  /* 0x00011009ff007988 */ /* 0x0005e80008000806 */
[----:B------:R2:W-:Y:S04]  /*3780*/  STAS [R4.64], R10 ;  /* 0x0000000a04007dbd */ /* 0x0005e8000c0008ff */
[----:B------:R2:W-:Y:S04]  /*3790*/  ATOMS.OR RZ, [UR5+0x14], R8 ;  /* 0x00001408ffff798c */ /* 0x0005e8000b000005 */
[----:B------:R2:W-:Y:S04]  /*37a0*/  ATOMS.OR RZ, [UR5+0x18], R7 ;  /* 0x00001807ffff798c */ /* 0x0005e8000b000005 */
[----:B------:R2:W-:Y:S02]  /*37b0*/  ATOMS.XOR RZ, [UR5+0x10], R3 ;  /* 0x00001003ffff798c */ /* 0x0005e4000b800005 */
.L_x_62:
[----:B-1----:R-:W-:Y:S05]  /*37c0*/  BSYNC B0 ;  /* 0x0000000000007941 */ /* 0x002fea0003800000 */
.L_x_61:
[----:B------:R-:W-:Y:S05]  /*37d0*/  BRA.U UP1, `(.L_x_67) ;  /* 0x00000001016c7547 */ /* 0x000fea000b800000 */
[----:B------:R-:W-:-:S03]  /*37e0*/  UMOV UR4, 0xffffffff ;  /* 0xffffffff00047882 */ /* 0x000fc60000000000 */
[----:B------:R-:W-:Y:S05]  /*37f0*/  BRA.DIV UR4, `(.L_x_68) ;  /* 0x0000009604987947 */ /* 0x000fea000b800000 */
[----:B------:R-:W-:-:S13]  /*3800*/  ELECT P6, URZ, PT ;  /* 0x0000000000ff782f */ /* 0x000fda00038c0000 */
.L_x_170:
[----:B------:R-:W-:Y:S05]  /*3810*/  @!P6 BRA `(.L_x_67) ;  /* 0x00000000005ce947 */ /* 0x000fea0003800000 */
[----:B--2---:R-:W2:Y:S02]  /*3820*/  LDS R4, [UR5+0x10] ;  /* 0x00001005ff047984 */ /* 0x004ea40008000800 */
[----:B--2---:R-:W-:-:S04]  /*3830*/  SHF.L.U32 R4, R4, 0x1f, RZ ;  /* 0x0000001f04047819 */ /* 0x004fc800000006ff */
[----:B------:R-:W2:Y:S02]  /*3840*/  SYNCS.PHASECHK.TRANS64.TRYWAIT P0, [UR5+0x8], R4 ;  /* 0x00000804ff0075a7 */ /* 0x000ea40008001105 */
[----:B--2---:R-:W-:Y:S05]  /*3850*/  @P0 BRA `(.L_x_69) ;  /* 0x0000000000080947 */ /* 0x004fea0003800000 */
[----:B------:R-:W2:Y:S02]  /*3860*/  SYNCS.PHASECHK.TRANS64.TRYWAIT P0, [UR5+0x8], R4 ;  /* 0x00000804ff0075a7 */ /* 0x000ea40008001105 */
[----:B--2---:R-:W-:Y:S05]  /*3870*/  @!P0 BRA `(.L_x_70) ;  /* 0x0000009400988947 */ /* 0x004fea0003800000 */
.L_x_69:
[----:B------:R-:W3:Y:S01]  /*3880*/  LDS R6, [UR6+0x110] ;  /* 0x00011006ff067984 */ /* 0x000ee20008000800 */
[----:B--2---:R-:W-:Y:S02]  /*3890*/  HFMA2 R3, -RZ, RZ, 0, 5.9604644775390625e-08 ;  /* 0x00000001ff037431 */ /* 0x004fe400000001ff */
[----:B------:R-:W-:Y:S01]  /*38a0*/  IMAD.MOV.U32 R4, RZ, RZ, 0xffff ;  /* 0x0000ffffff047424 */ /* 0x000fe200078e00ff */
[----:B------:R-:W-:Y:S01]  /*38b0*/  UPRMT UR4, UR8, 0x654, UR7 ;  /* 0x0000065408047896 */ /* 0x000fe20008000007 */
[----:B---3--:R-:W-:-:S03]  /*38c0*/  IMAD.SHL.U32 R5, R6, 0x20, RZ ;  /* 0x0000002006057824 */ /* 0x008fc600078e00ff */
[-C--:B------:R-:W-:Y:S02]  /*38d0*/  SHF.L.U32 R4, R4, R6.reuse, RZ ;  /* 0x0000000604047219 */ /* 0x080fe400000006ff */
[----:B------:R-:W-:Y:S01]  /*38e0*/  SHF.L.U32 R6, R3, R6, RZ ;  /* 0x0000000603067219 */ /* 0x000fe200000006ff */
[----:B------:R3:W-:Y:S04]  /*38f0*/  STS [UR6+0x110], R5 ;  /* 0x00011005ff007988 */ /* 0x0007e80008000806 */
[----:B------:R3:W-:Y:S04]  /*3900*/  ATOMS.OR RZ, [UR5+0x14], R4 ;  /* 0x00001404ffff798c */ /* 0x0007e8000b000005 */
[----:B------:R3:W-:Y:S01]  /*3910*/  ATOMS.OR RZ, [UR5+0x18], R6 ;  /* 0x00001806ffff798c */ /* 0x0007e2000b000005 */
[----:B------:R-:W-:Y:S03]  /*3920*/  SYNCS.ARRIVE.TRANS64.RED.A1T0 RZ, [UR4], RZ ;  /* 0x000000ffffff79a7 */ /* 0x000fe60008100404 */
[----:B------:R3:W-:Y:S01]  /*3930*/  ATOMS.XOR RZ, [UR5+0x10], R3 ;  /* 0x00001003ffff798c */ /* 0x0007e2000b800005 */
[----:B------:R-:W-:Y:S05]  /*3940*/  BRA `(.L_x_67) ;  /* 0x0000000000107947 */ /* 0x000fea0003800000 */
.L_x_60:
[----:B------:R-:W-:Y:S02]  /*3950*/  MOV R3, 0xffffffff ;  /* 0xffffffff00037802 */ /* 0x000fe40000000f00 */
[----:B------:R-:W-:-:S03]  /*3960*/  MOV R4, 0x3990 ;  /* 0x0000399000047802 */ /* 0x000fc60000000f00 */
[----:B------:R2:W-:Y:S04]  /*3970*/  STS [UR6+0x110], R3 ;  /* 0x00011003ff007988 */ /* 0x0005e80008000806 */
[----:B-12--5:R-:W-:Y:S05]  /*3980*/  CALL.REL.NOINC `($__internal_1_$__cuda_sm10x_tcgen05_guardrail_trap_phase_invalid_during_alloc) ;  /* 0x0000009c00407944 */ /* 0x026fea0003c00000 */
.L_x_67:
[----:B------:R-:W-:Y:S05]  /*3990*/  WARPSYNC.ALL ;  /* 0x0000000000007948 */ /* 0x000fea0003800000 */
[----:B------:R-:W4:Y:S01]  /*39a0*/  S2UR UR4, SR_CgaCtaId ;  /* 0x00000000000479c3 */ /* 0x000f220000008800 */
[----:B------:R-:W-:Y:S01]  /*39b0*/  UMOV UR50, 0x400 ;  /* 0x0000040000327882 */ /* 0x000fe20000000000 */
[----:B------:R-:W-:-:S06]  /*39c0*/  NOP ;  /* 0x0000000000007918 */ /* 0x000fcc0000000000 */
[----:B------:R-:W-:Y:S06]  /*39d0*/  BAR.ARV 0x6, 0xa0 ;  /* 0x0182800000007b1d */ /* 0x000fec0000002000 */
[----:B------:R-:W1:Y:S01]  /*39e0*/  LDCU UR13, c[0x0][0x38c] ;  /* 0x00007180ff0d77ac */ /* 0x000e620008000800 */
[----:B------:R-:W-:Y:S01]  /*39f0*/  LOP3.LUT R0, R0, 0xffff, RZ, 0xc0, !PT ;  /* 0x0000ffff00007812 */ /* 0x000fe200078ec0ff */
[----:B--2---:R-:W-:Y:S01]  /*3a00*/  HFMA2 R10, -RZ, RZ, 0, 0 ;  /* 0x00000000ff0a7431 */ /* 0x004fe200000001ff */
[----:B------:R-:W-:Y:S01]  /*3a10*/  CS2R R8, SRZ ;  /* 0x0000000000087805 */ /* 0x000fe2000001ff00 */
[----:B------:R-:W-:Y:S01]  /*3a20*/  UMOV UR71, 0x1 ;  /* 0x0000000100477882 */ /* 0x000fe20000000000 */
[----:B------:R-:W-:Y:S01]  /*3a30*/  UMOV UR5, URZ ;  /* 0x000000ff00057c82 */ /* 0x000fe20008000000 */
[----:B------:R-:W-:Y:S01]  /*3a40*/  UISETP.NE.AND UP3, UPT, UR24, URZ, UPT ;  /* 0x000000ff1800728c */ /* 0x000fe2000bf65270 */
[----:B------:R-:W-:Y:S01]  /*3a50*/  UMOV UR76, URZ ;  /* 0x000000ff004c7c82 */ /* 0x000fe20008000000 */
[----:B------:R-:W-:Y:S01]  /*3a60*/  UMOV UR74, URZ ;  /* 0x000000ff004a7c82 */ /* 0x000fe20008000000 */
[----:B----4-:R-:W-:Y:S01]  /*3a70*/  ULEA UR50, UR4, UR50, 0x18 ;  /* 0x0000003204327291 */ /* 0x010fe2000f8ec0ff */
[----:B------:R-:W-:Y:S01]  /*3a80*/  UMOV UR72, URZ ;  /* 0x000000ff00487c82 */ /* 0x000fe20008000000 */
[----:B------:R-:W-:-:S02]  /*3a90*/  UMOV UR58, URZ ;  /* 0x000000ff003a7c82 */ /* 0x000fc40008000000 */
[----:B------:R-:W-:Y:S02]  /*3aa0*/  UIADD3 UR7, UPT, UPT, UR50, 0x10800, URZ ;  /* 0x0001080032077890 */ /* 0x000fe4000fffe0ff */
[----:B------:R-:W-:Y:S02]  /*3ab0*/  UIADD3 UR4, UPT, UPT, UR50, 0x30800, URZ ;  /* 0x0003080032047890 */ /* 0x000fe4000fffe0ff */
[----:B-1----:R-:W-:Y:S01]  /*3ac0*/  UIADD3 UR13, UPT, UPT, UR13, 0xff, URZ ;  /* 0x000000ff0d0d7890 */ /* 0x002fe2000fffe0ff */
[----:B---3--:R-:W1:Y:S01]  /*3ad0*/  LDS R3, [UR50+0x110] ;  /* 0x00011032ff037984 */ /* 0x008e620008000800 */
[----:B------:R-:W-:Y:S02]  /*3ae0*/  USHF.R.U32.HI UR11, URZ, 0x4, UR7 ;  /* 0x00000004ff0b7899 */ /* 0x000fe40008011607 */
[----:B------:R-:W-:Y:S02]  /*3af0*/  USHF.R.U32.HI UR7, URZ, 0x4, UR4 ;  /* 0x00000004ff077899 */ /* 0x000fe40008011604 */
[----:B------:R-:W-:-:S02]  /*3b00*/  USHF.R.S32.HI UR10, URZ, 0x1f, UR13 ;  /* 0x0000001fff0a7899 */ /* 0x000fc4000801140d */
[----:B------:R-:W-:Y:S02]  /*3b10*/  UIADD3 UR6, UPT, UPT, UR50, 0x20800, URZ ;  /* 0x0002080032067890 */ /* 0x000fe4000fffe0ff */
[----:B------:R-:W-:Y:S02]  /*3b20*/  ULOP3.LUT UR7, UR7, 0x3fff, URZ, 0xc0, !UPT ;  /* 0x00003fff07077892 */ /* 0x000fe4000f8ec0ff */
[----:B------:R-:W-:Y:S02]  /*3b30*/  UIADD3 UR8, UPT, UPT, UR50, 0x32800, URZ ;  /* 0x0003280032087890 */ /* 0x000fe4000fffe0ff */
[----:B------:R-:W-:Y:S02]  /*3b40*/  ULEA.HI UR4, UR10, UR13, URZ, 0x8 ;  /* 0x0000000d0a047291 */ /* 0x000fe4000f8f40ff */
[----:B------:R-:W-:Y:S02]  /*3b50*/  USHF.R.U32.HI UR9, URZ, 0x4, UR6 ;  /* 0x00000004ff097899 */ /* 0x000fe40008011606 */
[----:B------:R-:W-:-:S02]  /*3b60*/  ULOP3.LUT UR11, UR11, 0x3fff, URZ, 0xc0, !UPT ;  /* 0x00003fff0b0b7892 */ /* 0x000fc4000f8ec0ff */
[----:B------:R-:W-:Y:S02]  /*3b70*/  ULOP3.LUT UR69, UR7, 0x10000, URZ, 0xfc, !UPT ;  /* 0x0001000007457892 */ /* 0x000fe4000f8efcff */
[----:B------:R-:W-:Y:S02]  /*3b80*/  USHF.R.U32.HI UR6, URZ, 0x4, UR8 ;  /* 0x00000004ff067899 */ /* 0x000fe40008011608 */
[----:B------:R-:W-:Y:S02]  /*3b90*/  ULOP3.LUT UR9, UR9, 0x3fff, URZ, 0xc0, !UPT ;  /* 0x00003fff09097892 */ /* 0x000fe4000f8ec0ff */
[----:B------:R-:W-:Y:S02]  /*3ba0*/  ULOP3.LUT UR51, UR11, 0x10000, URZ, 0xfc, !UPT ;  /* 0x000100000b337892 */ /* 0x000fe4000f8efcff */
[----:B------:R-:W-:Y:S02]  /*3bb0*/  ULOP3.LUT UR6, UR6, 0x3fff, URZ, 0xc0, !UPT ;  /* 0x00003fff06067892 */ /* 0x000fe4000f8ec0ff */
[----:B------:R-:W-:-:S02]  /*3bc0*/  UIADD3 UR14, UPT, UPT, UR50, 0xb0, URZ ;  /* 0x000000b0320e7890 */ /* 0x000fc4000fffe0ff */
[----:B------:R-:W-:Y:S02]  /*3bd0*/  ULOP3.LUT UR68, UR9, 0x10000, URZ, 0xfc, !UPT ;  /* 0x0001000009447892 */ /* 0x000fe4000f8efcff */
[----:B------:R-:W-:Y:S02]  /*3be0*/  ULOP3.LUT UR70, UR6, 0x10000, URZ, 0xfc, !UPT ;  /* 0x0001000006467892 */ /* 0x000fe4000f8efcff */
[----:B------:R-:W-:Y:S01]  /*3bf0*/  USHF.R.S32.HI UR17, URZ, 0x8, UR4 ;  /* 0x00000008ff117899 */ /* 0x000fe20008011404 */
[----:B------:R-:W-:Y:S01]  /*3c00*/  UMOV UR56, URZ ;  /* 0x000000ff00387c82 */ /* 0x000fe20008000000 */
[----:B------:R-:W-:Y:S01]  /*3c10*/  UMOV UR54, URZ ;  /* 0x000000ff00367c82 */ /* 0x000fe20008000000 */
[----:B------:R-:W-:Y:S01]  /*3c20*/  UMOV UR52, URZ ;  /* 0x000000ff00347c82 */ /* 0x000fe20008000000 */
[----:B-1----:R-:W-:Y:S01]  /*3c30*/  R2UR UR12, R3 ;  /* 0x00000000030c72ca */ /* 0x002fe200000e0000 */
[----:B------:R-:W-:Y:S02]  /*3c40*/  IMAD.U32 R3, RZ, RZ, UR14 ;  /* 0x0000000eff037e24 */ /* 0x000fe4000f8e00ff */
[----:B------:R-:W-:-:S10]  /*3c50*/  IMAD.U32 R3, RZ, RZ, UR17 ;  /* 0x00000011ff037e24 */ /* 0x000fd4000f8e00ff */
[----:B------:R-:W-:Y:S02]  /*3c60*/  UIADD3 UR60, UPT, UPT, UR12, 0x1cc, URZ ;  /* 0x000001cc0c3c7890 */ /* 0x000fe4000fffe0ff */
[----:B------:R-:W-:Y:S02]  /*3c70*/  UIADD3 UR64, UPT, UPT, UR12, 0x1c4, URZ ;  /* 0x000001c40c407890 */ /* 0x000fe4000fffe0ff */
[----:B------:R-:W-:Y:S02]  /*3c80*/  USHF.R.U32.HI UR13, URZ, 0x11, UR60 ;  /* 0x00000011ff0d7899 */ /* 0x000fe4000801163c */
[----:B------:R-:W-:Y:S02]  /*3c90*/  USHF.R.U32.HI UR7, URZ, 0x11, UR64 ;  /* 0x00000011ff077899 */ /* 0x000fe40008011640 */
[----:B------:R-:W-:Y:S02]  /*3ca0*/  UIADD3 UR66, UPT, UPT, UR12, 0x1c0, URZ ;  /* 0x000001c00c427890 */ /* 0x000fe4000fffe0ff */
[----:B------:R-:W-:-:S02]  /*3cb0*/  UIADD3 UR67, UPT, UPT, UR12, 0x1d0, URZ ;  /* 0x000001d00c437890 */ /* 0x000fc4000fffe0ff */
[----:B------:R-:W-:Y:S02]  /*3cc0*/  ULOP3.LUT UR11, UR7, 0x6000, URZ, 0xc0, !UPT ;  /* 0x00006000070b7892 */ /* 0x000fe4000f8ec0ff */
[----:B------:R-:W-:Y:S02]  /*3cd0*/  UIADD3 UR65, UPT, UPT, UR12, 0x1d8, URZ ;  /* 0x000001d80c417890 */ /* 0x000fe4000fffe0ff */
[----:B------:R-:W-:Y:S01]  /*3ce0*/  ULOP3.LUT UR7, UR13, 0x6000, URZ, 0xc0, !UPT ;  /* 0x000060000d077892 */ /* 0x000fe2000f8ec0ff */
[----:B------:R-:W-:Y:S01]  /*3cf0*/  R2UR UR13, R0 ;  /* 0x00000000000d72ca */ /* 0x000fe200000e0000 */
[----:B------:R-:W-:Y:S02]  /*3d00*/  UIADD3 UR62, UPT, UPT, UR12, 0x1c8, URZ ;  /* 0x000001c80c3e7890 */ /* 0x000fe4000fffe0ff */
[----:B------:R-:W-:Y:S02]  /*3d10*/  UIADD3 UR63, UPT, UPT, UR12, 0x1e0, URZ ;  /* 0x000001e00c3f7890 */ /* 0x000fe4000fffe0ff */
[----:B------:R-:W-:-:S02]  /*3d20*/  UIADD3 UR61, UPT, UPT, UR12, 0x1e8, URZ ;  /* 0x000001e80c3d7890 */ /* 0x000fc4000fffe0ff */
[----:B------:R-:W-:Y:S02]  /*3d30*/  USHF.R.U32.HI UR9, URZ, 0x11, UR66 ;  /* 0x00000011ff097899 */ /* 0x000fe40008011642 */
[----:B------:R-:W-:Y:S02]  /*3d40*/  USHF.R.U32.HI UR8, URZ, 0x1a, UR67 ;  /* 0x0000001aff087899 */ /* 0x000fe40008011643 */
[----:B------:R-:W-:Y:S02]  /*3d50*/  USHF.R.U32.HI UR6, URZ, 0x1a, UR65 ;  /* 0x0000001aff067899 */ /* 0x000fe40008011641 */
[----:B------:R-:W-:Y:S01]  /*3d60*/  USHF.R.U32.HI UR4, URZ, 0x11, UR62 ;  /* 0x00000011ff047899 */ /* 0x000fe2000801163e */
[----:B------:R-:W-:Y:S01]  /*3d70*/  IMAD.U32 R11, RZ, RZ, UR13 ;  /* 0x0000000dff0b7e24 */ /* 0x000fe2000f8e00ff */
[----:B------:R-:W-:Y:S02]  /*3d80*/  USHF.R.U32.HI UR10, URZ, 0x1a, UR63 ;  /* 0x0000001aff0a7899 */ /* 0x000fe4000801163f */
[----:B------:R-:W-:-:S02]  /*3d90*/  USHF.R.U32.HI UR15, URZ, 0x1a, UR61 ;  /* 0x0000001aff0f7899 */ /* 0x000fc4000801163d */
[----:B------:R-:W-:Y:S02]  /*3da0*/  ULOP3.LUT UR16, UR9, 0x6000, URZ, 0xc0, !UPT ;  /* 0x0000600009107892 */ /* 0x000fe4000f8ec0ff */
[----:B------:R-:W-:Y:S02]  /*3db0*/  ULOP3.LUT UR14, UR8, 0x30, URZ, 0xc0, !UPT ;  /* 0x00000030080e7892 */ /* 0x000fe4000f8ec0ff */
[----:B------:R-:W-:Y:S02]  /*3dc0*/  ULOP3.LUT UR9, UR6, 0x30, URZ, 0xc0, !UPT ;  /* 0x0000003006097892 */ /* 0x000fe4000f8ec0ff */
[----:B------:R-:W-:Y:S02]  /*3dd0*/  ULOP3.LUT UR4, UR4, 0x6000, URZ, 0xc0, !UPT ;  /* 0x0000600004047892 */ /* 0x000fe4000f8ec0ff */
[----:B------:R-:W-:Y:S02]  /*3de0*/  ULOP3.LUT UR8, UR10, 0x30, URZ, 0xc0, !UPT ;  /* 0x000000300a087892 */ /* 0x000fe4000f8ec0ff */
[----:B------:R-:W-:-:S02]  /*3df0*/  ULOP3.LUT UR6, UR15, 0x30, URZ, 0xc0, !UPT ;  /* 0x000000300f067892 */ /* 0x000fc4000f8ec0ff */
        /* <DEDUP_REMOVED lines=8> */
[----:B------:R-:W-:Y:S02]  /*3e80*/  UIADD3 UR13, UPT, UPT, UR17, -0x1, URZ ;  /* 0xffffffff110d7890 */ /* 0x000fe4000fffe0ff */
[----:B------:R-:W-:Y:S02]  /*3e90*/  UPRMT UR15, UR10, 0x5410, UR16 ;  /* 0x000054100a0f7896 */ /* 0x000fe40008000010 */
[----:B------:R-:W-:Y:S02]  /*3ea0*/  UPRMT UR77, UR9, 0x5410, UR11 ;  /* 0x00005410094d7896 */ /* 0x000fe4000800000b */
[----:B------:R-:W-:Y:S01]  /*3eb0*/  UPRMT UR75, UR8, 0x5410, UR4 ;  /* 0x00005410084b7896 */ /* 0x000fe20008000004 */
[----:B------:R-:W-:Y:S01]  /*3ec0*/  MOV R12, UR13 ;  /* 0x0000000d000c7c02 */ /* 0x000fe20008000f00 */
[----:B------:R-:W-:Y:S01]  /*3ed0*/  UPRMT UR73, UR6, 0x5410, UR7 ;  /* 0x0000541006497896 */ /* 0x000fe20008000007 */
[----:B------:R-:W-:Y:S01]  /*3ee0*/  MOV R15, UR15 ;  /* 0x0000000f000f7c02 */ /* 0x000fe20008000f00 */
[----:B------:R-:W-:Y:S01]  /*3ef0*/  UMOV UR14, URZ ;  /* 0x000000ff000e7c82 */ /* 0x000fe20008000000 */
[----:B------:R-:W-:Y:S01]  /*3f00*/  UMOV UR59, UR15 ;  /* 0x0000000f003b7c82 */ /* 0x000fe20008000000 */
[----:B------:R-:W-:Y:S01]  /*3f10*/  IMAD.U32 R14, RZ, RZ, UR14 ;  /* 0x0000000eff0e7e24 */ /* 0x000fe2000f8e00ff */
[----:B------:R-:W-:Y:S01]  /*3f20*/  UMOV UR57, UR77 ;  /* 0x0000004d00397c82 */ /* 0x000fe20008000000 */
[----:B------:R-:W-:Y:S01]  /*3f30*/  UMOV UR55, UR75 ;  /* 0x0000004b00377c82 */ /* 0x000fe20008000000 */
[----:B------:R-:W-:-:S05]  /*3f40*/  UMOV UR53, UR73 ;  /* 0x0000004900357c82 */ /* 0x000fca0008000000 */
.L_x_83:
[C---:B------:R-:W-:Y:S02]  /*3f50*/  LEA R0, R10.reuse, UR50, 0x3 ;  /* 0x000000320a007c11 */ /* 0x040fe4000f8e18ff */
[----:B------:R-:W-:Y:S02]  /*3f60*/  SHF.L.U32 R5, R9, 0x1f, RZ ;  /* 0x0000001f09057819 */ /* 0x000fe400000006ff */
[----:B------:R-:W-:Y:S02]  /*3f70*/  LEA R4, R10, UR50, 0x4 ;  /* 0x000000320a047c11 */ /* 0x000fe4000f8e20ff */
[----:B------:R-:W1:Y:S02]  /*3f80*/  SYNCS.PHASECHK.TRANS64.TRYWAIT P0, [R0+URZ+0x90], R5 ;  /* 0x00009005000075a7 */ /* 0x000e6400080011ff */
[----:B-1-3--:R-:W-:Y:S05]  /*3f90*/  @!P0 BRA `(.L_x_71) ;  /* 0x0000008c00e88947 */ /* 0x00afea0003800000 */
.L_x_171:
[----:B-1----:R-:W1:Y:S01]  /*3fa0*/  LDS.128 R4, [R4+0xf0] ;  /* 0x0000f00004047984 */ /* 0x002e620000000c00 */
[----:B------:R-:W-:Y:S02]  /*3fb0*/  VIADD R0, R0, 0xa0 ;  /* 0x000000a000007836 */ /* 0x000fe40000000000 */
[----:B------:R-:W-:Y:S01]  /*3fc0*/  VIADD R10, R10, 0x1 ;  /* 0x000000010a0a7836 */ /* 0x000fe20000000000 */
[----:B------:R-:W-:Y:S01]  /*3fd0*/  @!PT LDS RZ, [RZ] ;  /* 0x00000000fffff984 */ /* 0x000fe20000000800 */
[----:B------:R-:W-:Y:S01]  /*3fe0*/  @!PT LDS RZ, [RZ] ;  /* 0x00000000fffff984 */ /* 0x000fe20000000800 */
[----:B------:R-:W-:Y:S01]  /*3ff0*/  @!PT LDS RZ, [RZ] ;  /* 0x00000000fffff984 */ /* 0x000fe20000000800 */
[----:B------:R-:W-:Y:S01]  /*4000*/  @!PT LDS RZ, [RZ] ;  /* 0x00000000fffff984 */ /* 0x000fe20000000800 */
[----:B------:R2:W-:Y:S06]  /*4010*/  MEMBAR.ALL.CTA ;  /* 0x0000000000007992 */ /* 0x0005ec0000008000 */
[----:B--2---:R-:W2:Y:S01]  /*4020*/  FENCE.VIEW.ASYNC.S ;  /* 0x00000000000073c6 */ /* 0x004ea20000000000 */
[----:B------:R-:W-:-:S04]  /*4030*/  PRMT R0, RZ, 0x654, R0 ;  /* 0x00000654ff007816 */ /* 0x000fc80000000000 */
[----:B--2---:R2:W-:Y:S01]  /*4040*/  SYNCS.ARRIVE.TRANS64.RED.A1T0 RZ, [R0+URZ], RZ ;  /* 0x000000ff00ff79a7 */ /* 0x0045e200081004ff */
[----:B-1----:R-:W-:Y:S01]  /*4050*/  LOP3.LUT P2, RZ, R6, 0x1, RZ, 0xc0, !PT ;  /* 0x0000000106ff7812 */ /* 0x002fe2000784c0ff */
[----:B--2---:R-:W-:-:S12]  /*4060*/  BRA.U UP3, `(.L_x_72) ;  /* 0x0000000d030c7547 */ /* 0x004fd8000b800000 */
[----:B------:R-:W1:Y:S01]  /*4070*/  LDCU UR6, c[0x0][0x38c] ;  /* 0x00007180ff0677ac */ /* 0x000e620008000800 */
[----:B------:R-:W-:Y:S01]  /*4080*/  R2UR UR13, R3 ;  /* 0x00000000030d72ca */ /* 0x000fe200000e0000 */
[----:B------:R-:W-:Y:S01]  /*4090*/  ULOP3.LUT UR46, UR71, 0x1, URZ, 0x3c, !UPT ;  /* 0x00000001472e7892 */ /* 0x000fe2000f8e3cff */
[----:B------:R-:W-:Y:S01]  /*40a0*/  UMOV UR11, URZ ;  /* 0x000000ff000b7c82 */ /* 0x000fe20008000000 */
[----:B------:R-:W-:Y:S02]  /*40b0*/  UMOV UR4, 0x1 ;  /* 0x0000000100047882 */ /* 0x000fe40000000000 */
[----:B------:R-:W-:Y:S01]  /*40c0*/  UIMAD UR46, UR46, 0xc0, UR12 ;  /* 0x000000c02e2e78a4 */ /* 0x000fe2000f8e020c */
[----:B------:R-:W-:Y:S01]  /*40d0*/  UMOV UR47, UR5 ;  /* 0x00000005002f7c82 */ /* 0x000fe20008000000 */
[----:B-1----:R-:W-:-:S09]  /*40e0*/  UISETP.GE.AND UP0, UPT, UR6, 0x1, UPT ;  /* 0x000000010600788c */ /* 0x002fd2000bf06270 */
[----:B------:R-:W-:Y:S05]  /*40f0*/  BRA.U !UP0, `(.L_x_73) ;  /* 0x0000000508747547 */ /* 0x000fea000b800000 */
[----:B------:R-:W-:Y:S01]  /*4100*/  ULEA UR13, UR5, UR50, 0x3 ;  /* 0x00000032050d7291 */ /* 0x000fe2000f8e18ff */
[----:B------:R-:W-:-:S08]  /*4110*/  SHF.L.U32 R5, R8, 0x1f, RZ ;  /* 0x0000001f08057819 */ /* 0x000fd000000006ff */
[----:B------:R-:W1:Y:S02]  /*4120*/  SYNCS.PHASECHK.TRANS64.TRYWAIT P0, [UR13], R5 ;  /* 0x00000005ff0075a7 */ /* 0x000e64000800110d */
[----:B-1----:R-:W-:Y:S05]  /*4130*/  @P0 BRA `(.L_x_74) ;  /* 0x0000000000080947 */ /* 0x002fea0003800000 */
[----:B------:R-:W1:Y:S02]  /*4140*/  SYNCS.PHASECHK.TRANS64.TRYWAIT P0, [UR13], R5 ;  /* 0x00000005ff0075a7 */ /* 0x000e64000800110d */
[----:B-1----:R-:W-:Y:S05]  /*4150*/  @!P0 BRA `(.L_x_75) ;  /* 0x0000008c008c8947 */ /* 0x002fea0003800000 */
.L_x_74:
[----:B------:R-:W-:Y:S01]  /*4160*/  UISETP.GE.U32.AND UP1, UPT, UR6, 0x101, UPT ;  /* 0x000001010600788c */ /* 0x000fe2000bf26070 */
[----:B-1----:R-:W-:Y:S01]  /*4170*/  IMAD.U32 R5, RZ, RZ, UR71 ;  /* 0x00000047ff057e24 */ /* 0x002fe2000f8e00ff */
[----:B------:R-:W-:Y:S01]  /*4180*/  UIADD3 UR47, UPT, UPT, UR5, 0x1, URZ ;  /* 0x00000001052f7890 */ /* 0x000fe2000fffe0ff */
[----:B------:R-:W-:Y:S01]  /*4190*/  BSSY.RECONVERGENT B0, `(.L_x_76) ;  /* 0x0000034000007945 */ /* 0x000fe20003800200 */
[----:B------:R-:W-:Y:S02]  /*41a0*/  ELECT P3, URZ, PT ;  /* 0x0000000000ff782f */ /* 0x000fe40003860000 */
[----:B------:R-:W-:Y:S01]  /*41b0*/  UISETP.NE.AND UP0, UPT, UR47, 0x4, UPT ;  /* 0x000000042f00788c */ /* 0x000fe2000bf05270 */
[----:B------:R-:W-:Y:S02]  /*41c0*/  PLOP3.LUT P1, PT, PT, PT, UP1, 0x80, 0x8 ;  /* 0x000000000008781c */ /* 0x000fe40003f2f018 */
[----:B------:R-:W-:Y:S01]  /*41d0*/  SHF.L.U32 R5, R5, 0x1f, RZ ;  /* 0x0000001f05057819 */ /* 0x000fe200000006ff */
[----:B------:R-:W-:-:S02]  /*41e0*/  USEL UR6, URZ, 0x1, UP0 ;  /* 0x00000001ff067887 */ /* 0x000fc40008000000 */
[----:B------:R-:W-:-:S04]  /*41f0*/  USEL UR47, UR47, URZ, UP0 ;  /* 0x000000ff2f2f7287 */ /* 0x000fc80008000000 */
[----:B------:R-:W-:Y:S01]  /*4200*/  @UP1 ULEA UR4, UR47, UR50, 0x3 ;  /* 0x000000322f041291 */ /* 0x000fe2000f8e18ff */
[----:B------:R-:W-:-:S04]  /*4210*/  LOP3.LUT R8, R8, UR6, RZ, 0x3c, !PT ;  /* 0x0000000608087c12 */ /* 0x000fc8000f8e3cff */
[----:B------:R-:W-:-:S04]  /*4220*/  @P1 SHF.L.U32 R0, R8, 0x1f, RZ ;  /* 0x0000001f08001819 */ /* 0x000fc800000006ff */
[----:B------:R-:W1:Y:S01]  /*4230*/  @P1 SYNCS.PHASECHK.TRANS64.TRYWAIT P0, [UR4], R0 ;  /* 0x00000000ff0015a7 */ /* 0x000e620008001104 */
[----:B------:R-:W-:Y:S01]  /*4240*/  UMOV UR4, 0x1 ;  /* 0x0000000100047882 */ /* 0x000fe20000000000 */
[----:B-1----:R-:W-:Y:S01]  /*4250*/  @P1 VOTEU.ANY UP0, P0 ;  /* 0x0000000000ff1886 */ /* 0x002fe20000000100 */
[----:B------:R-:W-:Y:S01]  /*4260*/  @UP1 USEL UR4, URZ, 0x1, !UP0 ;  /* 0x00000001ff041887 */ /* 0x000fe2000c000000 */
[----:B------:R-:W-:Y:S11]  /*4270*/  @!P3 BRA `(.L_x_77) ;  /* 0x000000000094b947 */ /* 0x000ff60003800000 */
[----:B------:R-:W-:Y:S02]  /*4280*/  ULEA UR8, UR5, UR69, 0x7 ;  /* 0x0000004505087291 */ /* 0x000fe4000f8e38ff */
[----:B------:R-:W-:Y:S02]  /*4290*/  ULEA UR6, UR5, UR70, 0x8 ;  /* 0x0000004605067291 */ /* 0x000fe4000f8e40ff */
[----:B------:R-:W-:Y:S02]  /*42a0*/  UIADD3 UR26, UPT, UPT, UR8, 0x20, URZ ;  /* 0x00000020081a7890 */ /* 0x000fe4000fffe0ff */
[----:B------:R-:W-:Y:S02]  /*42b0*/  UIADD3 UR28, UPT, UPT, UR8, 0x40, URZ ;  /* 0x00000040081c7890 */ /* 0x000fe4000fffe0ff */
[----:B------:R-:W-:Y:S02]  /*42c0*/  UIADD3 UR30, UPT, UPT, UR8, 0x60, URZ ;  /* 0x00000060081e7890 */ /* 0x000fe4000fffe0ff */
[----:B------:R-:W-:-:S02]  /*42d0*/  UIADD3 UR10, UPT, UPT, UR6, 0x20, URZ ;  /* 0x00000020060a7890 */ /* 0x000fc4000fffe0ff */
[----:B------:R-:W-:Y:S02]  /*42e0*/  UIADD3 UR14, UPT, UPT, UR6, 0x40, URZ ;  /* 0x00000040060e7890 */ /* 0x000fe4000fffe0ff */
[----:B------:R-:W-:Y:S01]  /*42f0*/  UIADD3 UR16, UPT, UPT, UR6, 0x60, URZ ;  /* 0x0000006006107890 */ /* 0x000fe2000fffe0ff */
[----:B------:R-:W-:Y:S01]  /*4300*/  UMOV UR9, 0x4008 ;  /* 0x0000400800097882 */ /* 0x000fe20000000000 */
[----:B------:R-:W-:Y:S01]  /*4310*/  UIADD3 UR18, UPT, UPT, UR6, 0x80, URZ ;  /* 0x0000008006127890 */ /* 0x000fe2000fffe0ff */
[----:B------:R1:W-:Y:S01]  /*4320*/  UTCCP.T.S.2CTA.4x32dp128bit tmem[UR12+0x1c0], gdesc[UR8] ;  /* 0x0001c0080c0079e7 */ /* 0x0003e20009300000 */
        /* <DEDUP_REMOVED lines=10> */
[----:B------:R-:W-:Y:S01]  /*43d0*/  UMOV UR11, 0x4008 ;  /* 0x00004008000b7882 */ /* 0x000fe20000000000 */
[----:B------:R-:W-:Y:S01]  /*43e0*/  UMOV UR15, 0x4008 ;  /* 0x00004008000f7882 */ /* 0x000fe20000000000 */
[----:B------:R1:W-:Y:S01]  /*43f0*/  UTCCP.T.S.2CTA.4x32dp128bit tmem[UR12+0x1d0], gdesc[UR6] ;  /* 0x0001d0060c0079e7 */ /* 0x0003e20009300000 */
        /* <DEDUP_REMOVED lines=10> */
[----:B------:R1:W-:Y:S01]  /*44a0*/  UTCCP.T.S.2CTA.4x32dp128bit tmem[UR12+0x1e8], gdesc[UR22] ;  /* 0x0001e8160c0079e7 */ /* 0x0003e20009300000 */
[----:B------:R1:W-:Y:S01]  /*44b0*/  UTCCP.T.S.2CTA.4x32dp128bit tmem[UR12+0x1ec], gdesc[UR24] ;  /* 0x0001ec180c0079e7 */ /* 0x0003e20009300000 */
[----:B------:R-:W-:Y:S01]  /*44c0*/  NOP ;  /* 0x0000000000007918 */ /* 0x000fe20000000000 */
.L_x_77:
[----:B-1----:R-:W-:Y:S05]  /*44d0*/  BSYNC.RECONVERGENT B0 ;  /* 0x0000000000007941 */ /* 0x002fea0003800200 */
.L_x_76:
[----:B------:R-:W1:Y:S02]  /*44e0*/  SYNCS.PHASECHK.TRANS64.TRYWAIT P0, [UR50+0xb8], R5 ;  /* 0x0000b805ff0075a7 */ /* 0x000e640008001132 */
[----:B-1----:R-:W-:Y:S05]  /*44f0*/  @!P0 BRA `(.L_x_78) ;  /* 0x0000008800bc8947 */ /* 0x002fea0003800000 */
.L_x_174:
[----:B------:R-:W-:Y:S02]  /*4500*/  ELECT P0, URZ, PT ;  /* 0x0000000000ff782f */ /* 0x000fe40003800000 */
[----:B------:R-:W-:Y:S01]  /*4510*/  R2UR UR26, R14 ;  /* 0x000000000e1a72ca */ /* 0x000fe200000e0000 */
[----:B------:R-:W-:Y:S01]  /*4520*/  ULEA UR8, UR5, UR68, 0xa ;  /* 0x0000004405087291 */ /* 0x000fe2000f8e50ff */
[----:B------:R-:W-:Y:S01]  /*4530*/  R2UR UR27, R15 ;  /* 0x000000000f1b72ca */ /* 0x000fe200000e0000 */
[----:B------:R-:W-:Y:S02]  /*4540*/  ULEA UR6, UR5, UR51, 0xa ;  /* 0x0000003305067291 */ /* 0x000fe4000f8e50ff */
[----:B------:R-:W-:Y:S02]  /*4550*/  UIADD3 UR24, UPT, UPT, UR8, 0x2, URZ ;  /* 0x0000000208187890 */ /* 0x000fe4000fffe0ff */
[----:B------:R-:W-:Y:S02]  /*4560*/  UIADD3 UR22, UPT, UPT, UR6, 0x2, URZ ;  /* 0x0000000206167890 */ /* 0x000fe4000fffe0ff */
[----:B------:R-:W-:-:S02]  /*4570*/  UIADD3 UR20, UPT, UPT, UR8, 0x4, URZ ;  /* 0x0000000408147890 */ /* 0x000fc4000fffe0ff */
[----:B------:R-:W-:Y:S01]  /*4580*/  UIADD3 UR18, UPT, UPT, UR6, 0x4, URZ ;  /* 0x0000000406127890 */ /* 0x000fe2000fffe0ff */
[----:B-1----:R-:W-:Y:S01]  /*4590*/  @P0 LOP3.LUT R0, R2, 0xffff, RZ, 0xc0, !PT ;  /* 0x0000ffff02000812 */ /* 0x002fe200078ec0ff */
[----:B------:R-:W-:Y:S02]  /*45a0*/  UIADD3 UR14, UPT, UPT, UR6, 0x6, URZ ;  /* 0x00000006060e7890 */ /* 0x000fe4000fffe0ff */
[----:B------:R-:W-:Y:S01]  /*45b0*/  UIADD3 UR16, UPT, UPT, UR8, 0x6, URZ ;  /* 0x0000000608107890 */ /* 0x000fe2000fffe0ff */
[----:B------:R-:W-:Y:S01]  /*45c0*/  @P0 R2UR UR5, R0 ;  /* 0x00000000000502ca */ /* 0x000fe200000e0000 */
[----:B------:R-:W-:Y:S01]  /*45d0*/  UIADD3 UR10, UPT, UPT, UR13, 0x20, URZ ;  /* 0x000000200d0a7890 */ /* 0x000fe2000fffe0ff */
[----:B------:R-:W-:Y:S01]  /*45e0*/  R2UR UR13, R12 ;  /* 0x000000000c0d72ca */ /* 0x000fe200000e0000 */
[----:B------:R-:W-:Y:S01]  /*45f0*/  UMOV UR9, 0x40004040 ;  /* 0x4000404000097882 */ /* 0x000fe20000000000 */
[----:B------:R-:W-:Y:S01]  /*4600*/  UMOV UR7, 0x40004040 ;  /* 0x4000404000077882 */ /* 0x000fe20000000000 */
[----:B------:R-:W-:Y:S01]  /*4610*/  UMOV UR25, 0x40004040 ;  /* 0x4000404000197882 */ /* 0x000fe20000000000 */
[----:B------:R-:W-:Y:S01]  /*4620*/  UMOV UR23, 0x40004040 ;  /* 0x4000404000177882 */ /* 0x000fe20000000000 */
[----:B------:R1:W-:Y:S01]  /*4630*/  UTCOMMA.2CTA.4X gdesc[UR6], gdesc[UR8], tmem[UR46], tmem[UR26], idesc[UR27], tmem[UR66], !UPT ;  /* 0x80421a08060075ea */ /* 0x0003e2000fa0002e */
[----:B------:R-:W-:Y:S01]  /*4640*/  UMOV UR21, 0x40004040 ;  /* 0x4000404000157882 */ /* 0x000fe20000000000 */
[----:B------:R-:W-:Y:S01]  /*4650*/  UMOV UR19, 0x40004040 ;  /* 0x4000404000137882 */ /* 0x000fe20000000000 */
[----:B------:R-:W-:Y:S01]  /*4660*/  UMOV UR17, 0x40004040 ;  /* 0x4000404000117882 */ /* 0x000fe20000000000 */
[----:B------:R-:W-:Y:S01]  /*4670*/  UMOV UR15, 0x40004040 ;  /* 0x40004040000f7882 */ /* 0x000fe20000000000 */
[----:B------:R1:W-:Y:S01]  /*4680*/  UTCOMMA.2CTA.4X gdesc[UR22], gdesc[UR24], tmem[UR46], tmem[UR76], idesc[UR77], tmem[UR64], UPT ;  /* 0x80404c18160075ea */ /* 0x0003e2000ba0002e */
[----:B------:R1:W-:Y:S01]  /*4690*/  UTCOMMA.2CTA.4X gdesc[UR18], gdesc[UR20], tmem[UR46], tmem[UR74], idesc[UR75], tmem[UR62], UPT ;  /* 0x803e4a14120075ea */ /* 0x0003e2000ba0002e */
[----:B------:R1:W-:Y:S01]  /*46a0*/  UTCOMMA.2CTA.4X gdesc[UR14], gdesc[UR16], tmem[UR46], tmem[UR72], idesc[UR73], tmem[UR60], UPT ;  /* 0x803c48100e0075ea */ /* 0x0003e2000ba0002e */
[----:B------:R1:W-:Y:S01]  /*46b0*/  UTCBAR.2CTA.MULTICAST [UR10], URZ, UR5 ;  /* 0x000000ff0a0073e9 */ /* 0x0003e20008200805 */
[----:B------:R-:W-:-:S05]  /*46c0*/  UMOV UR11, 0x1 ;  /* 0x00000001000b7882 */ /* 0x000fca0000000000 */
.L_x_73:
[----:B------:R-:W-:-:S09]  /*46d0*/  UISETP.GE.AND UP0, UPT, UR13, 0x1, UPT ;  /* 0x000000010d00788c */ /* 0x000fd2000bf06270 */
[----:B------:R-:W-:Y:S05]  /*46e0*/  BRA.U !UP0, `(.L_x_79) ;  /* 0x00000005085c7547 */ /* 0x000fea000b800000 */
[----:B-1----:R-:W-:-:S05]  /*46f0*/  UMOV UR5, UR47 ;  /* 0x0000002f00057c82 */ /* 0x002fca0008000000 */
.L_x_82:
[----:B------:R-:W-:Y:S02]  /*4700*/  UISETP.NE.AND UP0, UPT, UR4, URZ, UPT ;  /* 0x000000ff0400728c */ /* 0x000fe4000bf05270 */
[----:B---3--:R-:W-:Y:S07]  /*4710*/  ULEA UR7, UR5, UR50, 0x3 ;  /* 0x0000003205077291 */ /* 0x008fee000f8e18ff */
[----:B------:R-:W-:Y:S05]  /*4720*/  BRA.U UP0, `(.L_x_80) ;  /* 0x00000001000c7547 */ /* 0x000fea000b800000 */
[----:B------:R-:W-:Y:S04]  /*4730*/  SHF.L.U32 R5, R8, 0x1f, RZ ;  /* 0x0000001f08057819 */ /* 0x000fe800000006ff */
[----:B------:R-:W1:Y:S02]  /*4740*/  SYNCS.PHASECHK.TRANS64.TRYWAIT P0, [UR7], R5 ;  /* 0x00000005ff0075a7 */ /* 0x000e640008001107 */
[----:B-1----:R-:W-:Y:S05]  /*4750*/  @!P0 BRA `(.L_x_81) ;  /* 0x00000088003c8947 */ /* 0x002fea0003800000 */
.L_x_80:
[----:B------:R-:W-:Y:S02]  /*4760*/  UISETP.NE.AND UP1, UPT, UR13, 0x1, UPT ;  /* 0x000000010d00788c */ /* 0x000fe4000bf25270 */
[----:B------:R-:W-:Y:S01]  /*4770*/  UIADD3 UR4, UPT, UPT, UR5, 0x1, URZ ;  /* 0x0000000105047890 */ /* 0x000fe2000fffe0ff */
[----:B------:R-:W-:Y:S03]  /*4780*/  ELECT P3, URZ, PT ;  /* 0x0000000000ff782f */ /* 0x000fe60003860000 */
[----:B------:R-:W-:Y:S01]  /*4790*/  UISETP.NE.AND UP0, UPT, UR4, 0x4, UPT ;  /* 0x000000040400788c */ /* 0x000fe2000bf05270 */
[----:B------:R-:W-:Y:S01]  /*47a0*/  PLOP3.LUT P1, PT, PT, PT, UP1, 0x80, 0x8 ;  /* 0x000000000008781c */ /* 0x000fe20003f2f018 */
[----:B------:R-:W-:Y:S02]  /*47b0*/  ULEA UR10, UR5, UR69, 0x7 ;  /* 0x00000045050a7291 */ /* 0x000fe4000f8e38ff */
[----:B------:R-:W-:Y:S02]  /*47c0*/  USEL UR6, URZ, 0x1, UP0 ;  /* 0x00000001ff067887 */ /* 0x000fe40008000000 */
[----:B------:R-:W-:Y:S02]  /*47d0*/  USEL UR47, UR4, URZ, UP0 ;  /* 0x000000ff042f7287 */ /* 0x000fe40008000000 */
[----:B------:R-:W-:Y:S02]  /*47e0*/  UIADD3 UR40, UPT, UPT, UR10, 0x20, URZ ;  /* 0x000000200a287890 */ /* 0x000fe4000fffe0ff */
[----:B------:R-:W-:Y:S01]  /*47f0*/  @UP1 ULEA UR4, UR47, UR50, 0x3 ;  /* 0x000000322f041291 */ /* 0x000fe2000f8e18ff */
[----:B------:R-:W-:Y:S01]  /*4800*/  LOP3.LUT R8, R8, UR6, RZ, 0x3c, !PT ;  /* 0x0000000608087c12 */ /* 0x000fe2000f8e3cff */
[----:B------:R-:W-:Y:S01]  /*4810*/  UIADD3 UR42, UPT, UPT, UR10, 0x40, URZ ;  /* 0x000000400a2a7890 */ /* 0x000fe2000fffe0ff */
[----:B-1----:R-:W-:Y:S01]  /*4820*/  @P3 LOP3.LUT R0, R2, 0xffff, RZ, 0xc0, !PT ;  /* 0x0000ffff02003812 */ /* 0x002fe200078ec0ff */
[----:B------:R-:W-:Y:S01]  /*4830*/  UIADD3 UR44, UPT, UPT, UR10, 0x60, URZ ;  /* 0x000000600a2c7890 */ /* 0x000fe2000fffe0ff */
[----:B------:R-:W-:Y:S01]  /*4840*/  @P1 SHF.L.U32 R4, R8, 0x1f, RZ ;  /* 0x0000001f08041819 */ /* 0x000fe200000006ff */
[----:B------:R-:W-:Y:S01]  /*4850*/  UISETP.NE.U32.AND UP0, UPT, UR11, URZ, UPT ;  /* 0x000000ff0b00728c */ /* 0x000fe2000bf05070 */
[----:B------:R-:W-:Y:S01]  /*4860*/  @P3 R2UR UR48, R0 ;  /* 0x00000000003032ca */ /* 0x000fe200000e0000 */
[----:B------:R-:W-:Y:S01]  /*4870*/  ULEA UR8, UR5, UR68, 0xa ;  /* 0x0000004405087291 */ /* 0x000fe2000f8e50ff */
[----:B------:R-:W1:Y:S01]  /*4880*/  @P1 SYNCS.PHASECHK.TRANS64.TRYWAIT P0, [UR4], R4 ;  /* 0x00000004ff0015a7 */ /* 0x000e620008001104 */
[----:B------:R-:W-:Y:S02]  /*4890*/  ULEA UR4, UR5, UR70, 0x8 ;  /* 0x0000004605047291 */ /* 0x000fe4000f8e40ff */
[----:B------:R-:W-:Y:S02]  /*48a0*/  ULEA UR6, UR5, UR51, 0xa ;  /* 0x0000003305067291 */ /* 0x000fe4000f8e50ff */
[----:B------:R-:W-:Y:S02]  /*48b0*/  UIADD3 UR26, UPT, UPT, UR4, 0x20, URZ ;  /* 0x00000020041a7890 */ /* 0x000fe4000fffe0ff */
        /* <DEDUP_REMOVED lines=12> */
[----:B------:R-:W-:Y:S01]  /*4980*/  UIADD3 UR49, UPT, UPT, UR7, 0x20, URZ ;  /* 0x0000002007317890 */ /* 0x000fe2000fffe0ff */
[----:B------:R-:W-:Y:S01]  /*4990*/  UMOV UR11, 0x4008 ;  /* 0x00004008000b7882 */ /* 0x000fe20000000000 */
[----:B------:R-:W-:Y:S01]  /*49a0*/  UMOV UR41, 0x4008 ;  /* 0x0000400800297882 */ /* 0x000fe20000000000 */
[----:B------:R-:W-:Y:S01]  /*49b0*/  UTCCP.T.S.2CTA.4x32dp128bit tmem[UR12+0x1c0], gdesc[UR10] ;  /* 0x0001c00a0c0079e7 */ /* 0x000fe20009300000 */
[----:B------:R-:W-:Y:S01]  /*49c0*/  UTCCP.T.S.2CTA.4x32dp128bit tmem[UR12+0x1c4], gdesc[UR40] ;  /* 0x0001c4280c0079e7 */ /* 0x000fe20009300000 */
[----:B------:R-:W-:Y:S01]  /*49d0*/  UMOV UR43, 0x4008 ;  /* 0x00004008002b7882 */ /* 0x000fe20000000000 */
[----:B------:R-:W-:Y:S01]  /*49e0*/  UMOV UR45, 0x4008 ;  /* 0x00004008002d7882 */ /* 0x000fe20000000000 */
[----:B------:R-:W-:Y:S01]  /*49f0*/  UTCCP.T.S.2CTA.4x32dp128bit tmem[UR12+0x1c8], gdesc[UR42] ;  /* 0x0001c82a0c0079e7 */ /* 0x000fe20009300000 */
[----:B------:R-:W-:Y:S01]  /*4a00*/  UTCCP.T.S.2CTA.4x32dp128bit tmem[UR12+0x1cc], gdesc[UR44] ;  /* 0x0001cc2c0c0079e7 */ /* 0x000fe20009300000 */
[----:B------:R-:W-:Y:S01]  /*4a10*/  UMOV UR5, 0x4008 ;  /* 0x0000400800057882 */ /* 0x000fe20000000000 */
[----:B------:R-:W-:Y:S01]  /*4a20*/  UMOV UR27, 0x4008 ;  /* 0x00004008001b7882 */ /* 0x000fe20000000000 */
[----:B------:R2:W-:Y:S01]  /*4a30*/  UTCCP.T.S.2CTA.4x32dp128bit tmem[UR12+0x1d0], gdesc[UR4] ;  /* 0x0001d0040c0079e7 */ /* 0x0005e20009300000 */
[----:B------:R3:W-:Y:S01]  /*4a40*/  UTCCP.T.S.2CTA.4x32dp128bit tmem[UR12+0x1d4], gdesc[UR26] ;  /* 0x0001d41a0c0079e7 */ /* 0x0007e20009300000 */
        /* <DEDUP_REMOVED lines=14> */
[----:B------:R-:W-:Y:S01]  /*4b30*/  UMOV UR25, 0x40004040 ;  /* 0x4000404000197882 */ /* 0x000fe20000000000 */
[----:B------:R3:W-:Y:S01]  /*4b40*/  UTCOMMA.2CTA.4X gdesc[UR6], gdesc[UR8], tmem[UR46], tmem[UR58], idesc[UR59], tmem[UR66], UP0 ;  /* 0x80423a08060075ea */ /* 0x0007e2000820002e */
[----:B------:R-:W-:Y:S02]  /*4b50*/  UISETP.GT.U32.AND UP0, UPT, UR13, 0x1, UPT ;  /* 0x000000010d00788c */ /* 0x000fe4000bf04070 */
[----:B------:R-:W-:Y:S01]  /*4b60*/  UIADD3 UR13, UPT, UPT, UR13, -0x1, URZ ;  /* 0xffffffff0d0d7890 */ /* 0x000fe2000fffe0ff */
[----:B------:R-:W-:Y:S01]  /*4b70*/  UMOV UR23, 0x40004040 ;  /* 0x4000404000177882 */ /* 0x000fe20000000000 */
[----:B------:R-:W-:Y:S01]  /*4b80*/  UMOV UR21, 0x40004040 ;  /* 0x4000404000157882 */ /* 0x000fe20000000000 */
[----:B------:R3:W-:Y:S01]  /*4b90*/  UTCOMMA.2CTA.4X gdesc[UR22], gdesc[UR24], tmem[UR46], tmem[UR56], idesc[UR57], tmem[UR64], UPT ;  /* 0x80403818160075ea */ /* 0x0007e2000ba0002e */
[----:B------:R-:W-:Y:S01]  /*4ba0*/  UMOV UR19, 0x40004040 ;  /* 0x4000404000137882 */ /* 0x000fe20000000000 */
[----:B------:R-:W-:Y:S01]  /*4bb0*/  UMOV UR17, 0x40004040 ;  /* 0x4000404000117882 */ /* 0x000fe20000000000 */
[----:B------:R3:W-:Y:S01]  /*4bc0*/  UTCOMMA.2CTA.4X gdesc[UR18], gdesc[UR20], tmem[UR46], tmem[UR54], idesc[UR55], tmem[UR62], UPT ;  /* 0x803e3614120075ea */ /* 0x0007e2000ba0002e */
[----:B------:R-:W-:Y:S01]  /*4bd0*/  UMOV UR15, 0x40004040 ;  /* 0x40004040000f7882 */ /* 0x000fe20000000000 */
[----:B--2---:R-:W-:Y:S01]  /*4be0*/  UMOV UR4, 0x1 ;  /* 0x0000000100047882 */ /* 0x004fe20000000000 */
[----:B------:R3:W-:Y:S01]  /*4bf0*/  UTCOMMA.2CTA.4X gdesc[UR14], gdesc[UR16], tmem[UR46], tmem[UR52], idesc[UR53], tmem[UR60], UPT ;  /* 0x803c34100e0075ea */ /* 0x0007e2000ba0002e */
[----:B------:R3:W-:Y:S01]  /*4c00*/  UTCBAR.2CTA.MULTICAST [UR49], URZ, UR48 ;  /* 0x000000ff310073e9 */ /* 0x0007e20008200830 */
[----:B------:R-:W-:Y:S01]  /*4c10*/  UMOV UR11, 0x1 ;  /* 0x00000001000b7882 */ /* 0x000fe20000000000 */
[----:B------:R-:W-:Y:S01]  /*4c20*/  UMOV UR5, UR47 ;  /* 0x0000002f00057c82 */ /* 0x000fe20008000000 */
[----:B-1----:R-:W-:Y:S01]  /*4c30*/  @P1 VOTEU.ANY UP2, P0 ;  /* 0x0000000000ff1886 */ /* 0x002fe20000040100 */
[----:B------:R-:W-:Y:S01]  /*4c40*/  @UP1 USEL UR4, URZ, 0x1, !UP2 ;  /* 0x00000001ff041887 */ /* 0x000fe2000d000000 */
[----:B------:R-:W-:Y:S11]  /*4c50*/  BRA.U UP0, `(.L_x_82) ;  /* 0xfffffff900a87547 */ /* 0x000ff6000b83ffff */
.L_x_79:
[----:B-1----:R-:W-:Y:S01]  /*4c60*/  R2UR UR5, R11 ;  /* 0x000000000b0572ca */ /* 0x002fe200000e0000 */
[----:B------:R-:W-:-:S12]  /*4c70*/  UIADD3 UR4, UPT, UPT, UR50, 0xb0, URZ ;  /* 0x000000b032047890 */ /* 0x000fd8000fffe0ff */
[----:B------:R1:W-:Y:S02]  /*4c80*/  UTCBAR.2CTA.MULTICAST [UR4], URZ, UR5 ;  /* 0x000000ff040073e9 */ /* 0x0003e40008200805 */
[----:B-1----:R-:W-:Y:S01]  /*4c90*/  UMOV UR5, UR47 ;  /* 0x0000002f00057c82 */ /* 0x002fe20008000000 */
.L_x_72:
[----:B------:R-:W-:Y:S01]  /*4ca0*/  ISETP.NE.AND P0, PT, R10, 0x2, PT ;  /* 0x000000020a00780c */ /* 0x000fe20003f05270 */
[----:B------:R-:W-:-:S03]  /*4cb0*/  ULOP3.LUT UR71, UR71, 0x1, URZ, 0x3c, !UPT ;  /* 0x0000000147477892 */ /* 0x000fc6000f8e3cff */
[----:B------:R-:W-:Y:S02]  /*4cc0*/  SEL R0, RZ, 0x1, P0 ;  /* 0x00000001ff007807 */ /* 0x000fe40000000000 */
[----:B------:R-:W-:Y:S02]  /*4cd0*/  SEL R10, R10, RZ, P0 ;  /* 0x000000ff0a0a7207 */ /* 0x000fe40000000000 */
[----:B------:R-:W-:Y:S01]  /*4ce0*/  LOP3.LUT R9, R9, R0, RZ, 0x3c, !PT ;  /* 0x0000000009097212 */ /* 0x000fe200078e3cff */
[----:B------:R-:W-:Y:S06]  /*4cf0*/  @P2 BRA `(.L_x_83) ;  /* 0xfffffff000942947 */ /* 0x000fec000383ffff */
[----:B---3--:R-:W1:Y:S01]  /*4d00*/  S2UR UR6, SR_CgaCtaId ;  /* 0x00000000000679c3 */ /* 0x008e620000008800 */
[----:B------:R-:W-:Y:S01]  /*4d10*/  ELECT P0, URZ, PT ;  /* 0x0000000000ff782f */ /* 0x000fe20003800000 */
[----:B------:R-:W-:Y:S01]  /*4d20*/  IMAD.MOV.U32 R0, RZ, RZ, 0x1 ;  /* 0x00000001ff007424 */ /* 0x000fe200078e00ff */
[----:B------:R-:W-:Y:S01]  /*4d30*/  UMOV UR4, 0x40 ;  /* 0x0000004000047882 */ /* 0x000fe20000000000 */
[----:B------:R-:W-:-:S04]  /*4d40*/  SHF.L.U32 R3, RZ, 0x1f, RZ ;  /* 0x0000001fff037819 */ /* 0x000fc800000006ff */
[----:B------:R-:W-:Y:S01]  /*4d50*/  UVIRTCOUNT.DEALLOC.SMPOOL 0x80 ;  /* 0x000000800000784c */ /* 0x000fe20000000000 */
[----:B-1----:R-:W-:-:S09]  /*4d60*/  ULEA UR6, UR6, UR4, 0x18 ;  /* 0x0000000406067291 */ /* 0x002fd2000f8ec0ff */
[----:B------:R1:W-:Y:S01]  /*4d70*/  @P0 STS.U8 [UR6+0x1c], R0 ;  /* 0x00001c00ff000988 */ /* 0x0003e20008000006 */
[----:B------:R-:W2:Y:S02]  /*4d80*/  SYNCS.PHASECHK.TRANS64.TRYWAIT P0, [UR50+0xe0], R3 ;  /* 0x0000e003ff0075a7 */ /* 0x000ea40008001132 */
[----:B-12---:R-:W-:Y:S05]  /*4d90*/  @!P0 BRA `(.L_x_84) ;  /* 0x0000008000c48947 */ /* 0x006fea0003800000 */
.L_x_177:
[----:B------:R-:W-:Y:S01]  /*4da0*/  NOP ;  /* 0x0000000000007918 */ /* 0x000fe20000000000 */
[----:B-1----:R-:W1:Y:S01]  /*4db0*/  LDS R0, [UR6+0x14] ;  /* 0x00001406ff007984 */ /* 0x002e620008000800 */
[----:B------:R-:W-:Y:S01]  /*4dc0*/  ULOP3.LUT UR4, UR12, 0xffff, URZ, 0xc0, !UPT ;  /* 0x0000ffff0c047892 */ /* 0x000fe2000f8ec0ff */
[----:B------:R-:W-:Y:S01]  /*4dd0*/  UMOV UR5, 0xffff ;  /* 0x0000ffff00057882 */ /* 0x000fe20000000000 */
[----:B------:R-:W-:Y:S02]  /*4de0*/  UMOV UR7, 0x1 ;  /* 0x0000000100077882 */ /* 0x000fe40000000000 */
[----:B------:R-:W-:-:S04]  /*4df0*/  USHF.R.U32.HI UR4, URZ, 0x5, UR4 ;  /* 0x00000005ff047899 */ /* 0x000fc80008011604 */
[----:B------:R-:W-:Y:S02]  /*4e00*/  USHF.L.U32 UR5, UR5, UR4, URZ ;  /* 0x0000000405057299 */ /* 0x000fe400080006ff */
[----:B------:R-:W-:-:S04]  /*4e10*/  USHF.L.U32 UR4, UR7, UR4, URZ ;  /* 0x0000000407047299 */ /* 0x000fc800080006ff */
[----:B-1----:R-:W-:-:S04]  /*4e20*/  LOP3.LUT R0, R0, UR5, RZ, 0xc0, !PT ;  /* 0x0000000500007c12 */ /* 0x002fc8000f8ec0ff */
[----:B------:R-:W-:-:S13]  /*4e30*/  ISETP.NE.AND P0, PT, R0, UR5, PT ;  /* 0x0000000500007c0c */ /* 0x000fda000bf05270 */
[----:B------:R-:W-:Y:S05]  /*4e40*/  @P0 BRA `(.L_x_85) ;  /* 0x0000000000580947 */ /* 0x000fea0003800000 */
[----:B------:R-:W1:Y:S02]  /*4e50*/  LDS R0, [UR6+0x18] ;  /* 0x00001806ff007984 */ /* 0x000e640008000800 */
[----:B-1----:R-:W-:-:S04]  /*4e60*/  LOP3.LUT R0, R0, UR4, RZ, 0xc0, !PT ;  /* 0x0000000400007c12 */ /* 0x002fc8000f8ec0ff */
[----:B------:R-:W-:-:S13]  /*4e70*/  ISETP.NE.AND P0, PT, R0, UR4, PT ;  /* 0x0000000400007c0c */ /* 0x000fda000bf05270 */
[----:B------:R-:W-:Y:S05]  /*4e80*/  @P0 BRA `(.L_x_86) ;  /* 0x00000000003c0947 */ /* 0x000fea0003800000 */
[----:B------:R-:W1:Y:S01]  /*4e90*/  S2R R2, SR_LANEID ;  /* 0x0000000000027919 */ /* 0x000e620000000000 */
[----:B------:R-:W-:Y:S01]  /*4ea0*/  ULOP3.LUT UR5, URZ, UR5, URZ, 0x33, !UPT ;  /* 0x00000005ff057292 */ /* 0x000fe2000f8e33ff */
[----:B------:R-:W-:Y:S01]  /*4eb0*/  LOP3.LUT R4, RZ, UR4, RZ, 0x33, !PT ;  /* 0x00000004ff047c12 */ /* 0x000fe2000f8e33ff */
[----:B------:R-:W-:Y:S02]  /*4ec0*/  VOTEU.ANY UR4, UPT, PT ;  /* 0x0000000000047886 */ /* 0x000fe400038e0100 */
[----:B------:R-:W-:Y:S01]  /*4ed0*/  UFLO.U32 UR4, UR4 ;  /* 0x00000004000472bd */ /* 0x000fe200080e0000 */
[----:B------:R-:W2:Y:S01]  /*4ee0*/  REDUX UR7, R4 ;  /* 0x00000000040773c4 */ /* 0x000ea20000000000 */
[----:B------:R-:W-:-:S06]  /*4ef0*/  IMAD.U32 R0, RZ, RZ, UR5 ;  /* 0x00000005ff007e24 */ /* 0x000fcc000f8e00ff */
[----:B------:R3:W-:Y:S01]  /*4f00*/  UTCATOMSWS.AND URZ, UR5 ;  /* 0x0000000500ff79e3 */ /* 0x0007e20008000000 */
[----:B------:R-:W4:Y:S01]  /*4f10*/  REDUX UR8, R0 ;  /* 0x00000000000873c4 */ /* 0x000f220000000000 */
[----:B-1----:R-:W-:Y:S01]  /*4f20*/  ISETP.EQ.U32.AND P0, PT, R2, UR4, PT ;  /* 0x0000000402007c0c */ /* 0x002fe2000bf02070 */
[----:B--2---:R-:W-:Y:S01]  /*4f30*/  IMAD.U32 R2, RZ, RZ, UR7 ;  /* 0x00000007ff027e24 */ /* 0x004fe2000f8e00ff */
[----:B----4-:R-:W-:-:S11]  /*4f40*/  MOV R3, UR8 ;  /* 0x0000000800037c02 */ /* 0x010fd60008000f00 */
[----:B------:R3:W-:Y:S04]  /*4f50*/  @P0 ATOMS.AND RZ, [UR6+0x14], R3 ;  /* 0x00001403ffff098c */ /* 0x0007e8000a800006 */
[----:B------:R3:W-:Y:S01]  /*4f60*/  @P0 ATOMS.AND RZ, [UR6+0x18], R2 ;  /* 0x00001802ffff098c */ /* 0x0007e2000a800006 */
[----:B------:R-:W-:Y:S05]  /*4f70*/  BRA `(.L_x_87) ;  /* 0x0000000000147947 */ /* 0x000fea0003800000 */
.L_x_86:
[----:B------:R-:W-:Y:S02]  /*4f80*/  MOV R2, 0x4fa0 ;  /* 0x00004fa000027802 */ /* 0x000fe40000000f00 */
[----:B-----5:R-:W-:Y:S05]  /*4f90*/  CALL.REL.NOINC `($__internal_0_$__cuda_sm10x_tcgen05_guardrail_trap_col_being_dealloced_not_returned_by_alloc) ;  /* 0x0000008400b07944 */ /* 0x020fea0003c00000 */
[----:B------:R-:W-:Y:S05]  /*4fa0*/  BRA `(.L_x_87) ;  /* 0x0000000000087947 */ /* 0x000fea0003800000 */
.L_x_85:
[----:B------:R-:W-:Y:S02]  /*4fb0*/  MOV R2, 0x4fd0 ;  /* 0x00004fd000027802 */ /* 0x000fe40000000f00 */
[----:B-----5:R-:W-:Y:S05]  /*4fc0*/  CALL.REL.NOINC `($__internal_2_$__cuda_sm10x_tcgen05_guardrail_trap_unallocated_columns_being_dealloced) ;  /* 0x0000008400bc7944 */ /* 0x020fea0003c00000 */
.L_x_87:
[----:B------:R-:W-:Y:S01]  /*4fd0*/  NOP ;  /* 0x0000000000007918 */ /* 0x000fe20000000000 */
[----:B---3--:R-:W-:Y:S05]  /*4fe0*/  EXIT ;  /* 0x000000000000794d */ /* 0x008fea0003800000 */
.L_x_59:
[----:B------:R-:W-:-:S09]  /*4ff0*/  UISETP.NE.OR UP0, UPT, UR21, 0x3, !UP4 ;  /* 0x000000031500788c */ /* 0x000fd2000e705670 */
[----:B------:R-:W-:Y:S05]  /*5000*/  BRA.U UP0, `(.L_x_88) ;  /* 0x0000001100c47547 */ /* 0x000fea000b800000 */
[----:B------:R-:W2:Y:S01]  /*5010*/  LDCU.64 UR4, c[0x0][0xc88] ;  /* 0x00019100ff0477ac */ /* 0x000ea20008000a00 */
[----:B------:R-:W3:Y:S01]  /*5020*/  S2UR UR8, SR_CgaCtaId ;  /* 0x00000000000879c3 */ /* 0x000ee20000008800 */
[----:B------:R-:W-:Y:S02]  /*5030*/  HFMA2 R9, -RZ, RZ, 0, 0 ;  /* 0x00000000ff097431 */ /* 0x000fe400000001ff */
[----:B------:R-:W-:Y:S01]  /*5040*/  IMAD.MOV.U32 R11, RZ, RZ, 0x1 ;  /* 0x00000001ff0b7424 */ /* 0x000fe200078e00ff */
[----:B------:R-:W4:Y:S01]  /*5050*/  LDCU UR37, c[0x0][0x370] ;  /* 0x00006e00ff2577ac */ /* 0x000f220008000800 */
[----:B------:R-:W-:Y:S01]  /*5060*/  IMAD.MOV.U32 R10, RZ, RZ, RZ ;  /* 0x000000ffff0a7224 */ /* 0x000fe200078e00ff */
[----:B------:R-:W-:Y:S01]  /*5070*/  MOV R3, 0x4000 ;  /* 0x0000400000037802 */ /* 0x000fe20000000f00 */
[----:B------:R-:W4:Y:S01]  /*5080*/  LDCU.128 UR40, c[0x0][0xf10] ;  /* 0x0001e200ff2877ac */ /* 0x000f220008000c00 */
[----:B------:R-:W1:Y:S01]  /*5090*/  LDC.64 R12, c[0x0][0x348] ;  /* 0x0000d200ff0c7b82 */ /* 0x000e620000000a00 */
[----:B------:R-:W3:Y:S01]  /*50a0*/  LDCU UR31, c[0x0][0x374] ;  /* 0x00006e80ff1f77ac */ /* 0x000ee20008000800 */
[----:B------:R-:W3:Y:S01]  /*50b0*/  LDCU.64 UR38, c[0x0][0xc90] ;  /* 0x00019200ff2677ac */ /* 0x000ee20008000a00 */
[----:B------:R-:W3:Y:S01]  /*50c0*/  LDCU UR15, c[0x0][0xf0c] ;  /* 0x0001e180ff0f77ac */ /* 0x000ee20008000800 */
[----:B--2---:R-:W-:Y:S01]  /*50d0*/  UISETP.NE.U32.AND UP0, UPT, UR4, URZ, UPT ;  /* 0x000000ff0400728c */ /* 0x004fe2000bf05070 */
[----:B------:R-:W2:Y:S01]  /*50e0*/  LDCU UR53, c[0x0][0xf20] ;  /* 0x0001e400ff3577ac */ /* 0x000ea20008000800 */
[----:B------:R-:W2:Y:S01]  /*50f0*/  LDCU UR4, c[0x0][0xf30] ;  /* 0x0001e600ff0477ac */ /* 0x000ea20008000800 */
[----:B------:R-:W-:Y:S01]  /*5100*/  UMOV UR21, 0x400 ;  /* 0x0000040000157882 */ /* 0x000fe20000000000 */
[----:B----4-:R-:W-:-:S02]  /*5110*/  UIMAD.WIDE.U32 UR50, UR37, UR40, URZ ;  /* 0x00000028253272a5 */ /* 0x010fc4000f8e00ff */
[----:B---3--:R-:W-:Y:S02]  /*5120*/  UIMAD.WIDE.U32 UR6, UR31, UR43, URZ ;  /* 0x0000002b1f0672a5 */ /* 0x008fe4000f8e00ff */
[----:B------:R-:W-:Y:S02]  /*5130*/  ULEA UR21, UR8, UR21, 0x18 ;  /* 0x0000001508157291 */ /* 0x000fe4000f8ec0ff */
[----:B------:R-:W-:Y:S02]  /*5140*/  UISETP.NE.U32.AND UP6, UPT, UR38, URZ, UPT ;  /* 0x000000ff2600728c */ /* 0x000fe4000bfc5070 */
[----:B------:R-:W-:Y:S02]  /*5150*/  UIADD3 UR45, UPT, UPT, UR21, 0x58, URZ ;  /* 0x00000058152d7890 */ /* 0x000fe4000fffe0ff */
[----:B------:R-:W-:Y:S02]  /*5160*/  UIADD3 UR33, UPT, UPT, UR21, 0x40, URZ ;  /* 0x0000004015217890 */ /* 0x000fe4000fffe0ff */
[----:B------:R-:W-:-:S02]  /*5170*/  UIADD3 UR25, UPT, UPT, UR21, 0x48, URZ ;  /* 0x0000004815197890 */ /* 0x000fc4000fffe0ff */
[----:B------:R-:W-:Y:S02]  /*5180*/  UIADD3 UR17, UPT, UPT, UR21, 0x50, URZ ;  /* 0x0000005015117890 */ /* 0x000fe4000fffe0ff */
[----:B------:R-:W-:Y:S02]  /*5190*/  UISETP.NE.AND.EX UP5, UPT, UR5, URZ, UPT, UP0 ;  /* 0x000000ff0500728c */ /* 0x000fe4000bfa5300 */
[----:B------:R-:W-:Y:S01]  /*51a0*/  UISETP.NE.AND UP0, UPT, UR44, 0x1, UPT ;  /* 0x000000012c00788c */ /* 0x000fe2000bf05270 */
[----:B------:R-:W-:Y:S01]  /*51b0*/  UMOV UR50, UR51 ;  /* 0x0000003300327c82 */ /* 0x000fe20008000000 */
[----:B------:R-:W-:Y:S01]  /*51c0*/  UMOV UR49, UR7 ;  /* 0x0000000700317c82 */ /* 0x000fe20008000000 */
[----:B------:R-:W-:Y:S01]  /*51d0*/  UISETP.NE.AND UP0, UPT, UR15, 0x1, UPT ;  /* 0x000000010f00788c */ /* 0x000fe2000bf05270 */
[----:B------:R-:W-:Y:S01]  /*51e0*/  UMOV UR29, URZ ;  /* 0x000000ff001d7c82 */ /* 0x000fe20008000000 */
[----:B------:R-:W-:Y:S02]  /*51f0*/  UPLOP3.LUT UP4, UPT, UPT, UPT, UPT, 0x40, 0x4 ;  /* 0x000000000004789c */ /* 0x000fe40003f8e870 */
[----:B------:R-:W-:Y:S01]  /*5200*/  UISETP.GE.AND UP2, UPT, UR44, 0x1, UPT ;  /* 0x000000012c00788c */ /* 0x000fe2000bf46270 */
[----:B------:R-:W3:Y:S01]  /*5210*/  LDCU.64 UR22, c[0x0][0xf28] ;  /* 0x0001e500ff1677ac */ /* 0x000ee20008000a00 */
[----:B------:R-:W-:-:S02]  /*5220*/  UISETP.NE.AND.EX UP6, UPT, UR39, URZ, UPT, UP6 ;  /* 0x000000ff2700728c */ /* 0x000fc4000bfc5360 */
[----:B------:R-:W-:Y:S02]  /*5230*/  UPRMT UR45, UR8, 0x654, UR45 ;  /* 0x00000654082d7896 */ /* 0x000fe4000800002d */
[----:B------:R-:W-:Y:S02]  /*5240*/  UPRMT UR48, UR8, 0x654, UR33 ;  /* 0x0000065408307896 */ /* 0x000fe40008000021 */
[----:B------:R-:W-:Y:S02]  /*5250*/  UPRMT UR47, UR8, 0x654, UR25 ;  /* 0x00000654082f7896 */ /* 0x000fe40008000019 */
[----:B------:R-:W-:Y:S02]  /*5260*/  UPRMT UR46, UR8, 0x654, UR17 ;  /* 0x00000654082e7896 */ /* 0x000fe40008000011 */
[----:B------:R-:W-:Y:S02]  /*5270*/  USHF.R.U32.HI UR50, URZ, UR41, UR50 ;  /* 0x00000029ff327299 */ /* 0x000fe40008011632 */
[----:B--2---:R-:W-:-:S02]  /*5280*/  USHF.R.U32.HI UR49, URZ, UR53, UR49 ;  /* 0x00000035ff317299 */ /* 0x004fc40008011631 */
[----:B------:R-:W-:Y:S02]  /*5290*/  UISETP.NE.AND UP0, UPT, UR42, 0x1, UPT ;  /* 0x000000012a00788c */ /* 0x000fe4000bf05270 */
[----:B-1----:R-:W-:-:S11]  /*52a0*/  UISETP.NE.AND UP3, UPT, UR4, 0x1, UPT ;  /* 0x000000010400788c */ /* 0x002fd6000bf65270 */
.L_x_99:
[C---:B------:R-:W-:Y:S02]  /*52b0*/  LEA R8, R10.reuse, UR21, 0x3 ;  /* 0x000000150a087c11 */ /* 0x040fe4000f8e18ff */
[----:B------:R-:W-:Y:S02]  /*52c0*/  SHF.L.U32 R5, R9, 0x1f, RZ ;  /* 0x0000001f09057819 */ /* 0x000fe400000006ff */
[----:B------:R-:W-:Y:S02]  /*52d0*/  LEA R6, R10, UR21, 0x4 ;  /* 0x000000150a067c11 */ /* 0x000fe4000f8e20ff */
[----:B-1----:R-:W1:Y:S02]  /*52e0*/  SYNCS.PHASECHK.TRANS64.TRYWAIT P0, [R8+URZ+0x90], R5 ;  /* 0x00009005080075a7 */ /* 0x002e6400080011ff */
[----:B-1----:R-:W-:Y:S05]  /*52f0*/  @!P0 BRA `(.L_x_89) ;  /* 0x0000007c00848947 */ /* 0x002fea0003800000 */
.L_x_178:
[----:B-1----:R-:W1:Y:S01]  /*5300*/  LDS.128 R4, [R6+0xf0] ;  /* 0x0000f00006047984 */ /* 0x002e620000000c00 */
[----:B------:R-:W-:Y:S01]  /*5310*/  UISETP.GE.AND UP0, UPT, UR44, 0x1, UPT ;  /* 0x000000012c00788c */ /* 0x000fe2000bf06270 */
[----:B------:R-:W-:Y:S01]  /*5320*/  @!PT LDS RZ, [RZ] ;  /* 0x00000000fffff984 */ /* 0x000fe20000000800 */
[----:B------:R-:W-:Y:S01]  /*5330*/  @!PT LDS RZ, [RZ] ;  /* 0x00000000fffff984 */ /* 0x000fe20000000800 */
[----:B------:R-:W-:Y:S01]  /*5340*/  @!PT LDS RZ, [RZ] ;  /* 0x00000000fffff984 */ /* 0x000fe20000000800 */
[----:B------:R-:W-:Y:S01]  /*5350*/  @!PT LDS RZ, [RZ] ;  /* 0x00000000fffff984 */ /* 0x000fe20000000800 */
[----:B------:R2:W-:Y:S06]  /*5360*/  MEMBAR.ALL.CTA ;  /* 0x0000000000007992 */ /* 0x0005ec0000008000 */
[----:B--2---:R-:W2:Y:S01]  /*5370*/  FENCE.VIEW.ASYNC.S ;  /* 0x00000000000073c6 */ /* 0x004ea20000000000 */
[----:B-1----:R-:W-:Y:S11]  /*5380*/  LOP3.LUT P0, RZ, R6, 0x1, RZ, 0xc0, !PT ;  /* 0x0000000106ff7812 */ /* 0x002ff6000780c0ff */
[----:B------:R-:W-:Y:S02]  /*5390*/  @!UPT UIADD3 URZ, UPT, UPT, URZ, URZ, URZ ;  /* 0x000000fffffff290 */ /* 0x000fe4000fffe0ff */
[----:B--2---:R-:W-:Y:S01]  /*53a0*/  VOTEU.ANY UP2, P0 ;  /* 0x0000000000ff7886 */ /* 0x004fe20000040100 */
[----:B------:R-:W-:Y:S11]  /*53b0*/  PLOP3.LUT P0, PT, PT, PT, UP2, 0x80, 0x8 ;  /* 0x000000000008781c */ /* 0x000ff60003f0f028 */
[----:B------:R-:W-:Y:S02]  /*53c0*/  @!UPT UIADD3 URZ, UPT, UPT, URZ, URZ, URZ ;  /* 0x000000fffffff290 */ /* 0x000fe4000fffe0ff */
[----:B------:R-:W-:Y:S02]  /*53d0*/  @P0 SHF.R.U32.HI R0, RZ, 0x10, R5 ;  /* 0x00000010ff000819 */ /* 0x000fe40000011605 */
[----:B------:R-:W-:Y:S02]  /*53e0*/  @P0 MOV R2, R4 ;  /* 0x0000000400020202 */ /* 0x000fe40000000f00 */
[----:B------:R-:W-:Y:S01]  /*53f0*/  @P0 R2UR UR4, R0 ;  /* 0x00000000000402ca */ /* 0x000fe200000e0000 */
[----:B------:R-:W-:Y:S01]  /*5400*/  VIADD R0, R8, 0xa0 ;  /* 0x000000a008007836 */ /* 0x000fe20000000000 */
[----:B------:R-:W-:Y:S02]  /*5410*/  @P0 LOP3.LUT R4, R5, 0xffff, RZ, 0xc0, !PT ;  /* 0x0000ffff05040812 */ /* 0x000fe400078ec0ff */
[----:B------:R-:W-:Y:S02]  /*5420*/  @P0 R2UR UR6, R2 ;  /* 0x00000000020602ca */ /* 0x000fe400000e0000 */
[----:B------:R-:W-:Y:S02]  /*5430*/  PRMT R0, RZ, 0x654, R0 ;  /* 0x00000654ff007816 */ /* 0x000fe40000000000 */
[----:B------:R-:W-:Y:S02]  /*5440*/  @P0 R2UR UR5, R4 ;  /* 0x00000000040502ca */ /* 0x000fe400000e0000 */
[----:B------:R1:W-:Y:S03]  /*5450*/  SYNCS.ARRIVE.TRANS64.RED.A1T0 RZ, [R0+URZ], RZ ;  /* 0x000000ff00ff79a7 */ /* 0x0003e600081004ff */
[----:B------:R-:W-:Y:S04]  /*5460*/  @UP2 UMOV UR30, UR4 ;  /* 0x00000004001e2c82 */ /* 0x000fe80008000000 */
[----:B------:R-:W-:Y:S04]  /*5470*/  @UP2 UMOV UR14, UR6 ;  /* 0x00000006000e2c82 */ /* 0x000fe80008000000 */
[----:B------:R-:W-:Y:S01]  /*5480*/  @UP2 UMOV UR13, UR5 ;  /* 0x00000005000d2c82 */ /* 0x000fe20008000000 */
[----:B------:R-:W-:Y:S05]  /*5490*/  BRA.U !UP0, `(.L_x_90) ;  /* 0x0000000108c07547 */ /* 0x000fea000b800000 */
[----:B------:R-:W-:Y:S02]  /*54a0*/  UIMAD.WIDE.U32 UR18, UR13, UR43, URZ ;  /* 0x0000002b0d1272a5 */ /* 0x000fe4000f8e00ff */
[----:B------:R-:W-:Y:S02]  /*54b0*/  UP2UR UR16, UPR, URZ, 0x4 ;  /* 0x00000004ff107883 */ /* 0x000fe40008000000 */
[----:B------:R-:W-:Y:S02]  /*54c0*/  UISETP.NE.AND UP2, UPT, UR42, 0x1, UPT ;  /* 0x000000012a00788c */ /* 0x000fe4000bf45270 */
[----:B------:R-:W-:Y:S02]  /*54d0*/  UIMAD.WIDE.U32 UR26, UR14, UR40, URZ ;  /* 0x000000280e1a72a5 */ /* 0x000fe4000f8e00ff */
[----:B------:R-:W-:Y:S02]  /*54e0*/  USEL UR4, UR31, UR49, !UP2 ;  /* 0x000000311f047287 */ /* 0x000fe4000d000000 */
[----:B------:R-:W-:Y:S02]  /*54f0*/  UISETP.NE.AND UP0, UPT, UR15, 0x1, UPT ;  /* 0x000000010f00788c */ /* 0x000fe4000bf05270 */
[----:B------:R-:W-:Y:S02]  /*5500*/  UP2UR UR24, UPR, URZ, 0x2 ;  /* 0x00000002ff187883 */ /* 0x000fe40008000000 */
[----:B------:R-:W-:Y:S02]  /*5510*/  UISETP.NE.AND UP1, UPT, UR44, 0x1, UPT ;  /* 0x000000012c00788c */ /* 0x000fe4000bf25270 */
[----:B---3--:R-:W-:Y:S02]  /*5520*/  UIMAD.WIDE.U32 UR8, UR4, UR22, URZ ;  /* 0x00000016040872a5 */ /* 0x008fe4000f8e00ff */
[----:B------:R-:W-:Y:S01]  /*5530*/  USEL UR7, UR37, UR50, !UP0 ;  /* 0x0000003225077287 */ /* 0x000fe2000c000000 */
[----:B------:R-:W-:Y:S02]  /*5540*/  UMOV UR5, UR19 ;  /* 0x0000001300057c82 */ /* 0x000fe40008000000 */
[----:B------:R-:W-:Y:S02]  /*5550*/  USHF.R.U32.HI UR6, URZ, UR53, UR5 ;  /* 0x00000035ff067299 */ /* 0x000fe40008011605 */
[----:B------:R-:W-:Y:S02]  /*5560*/  UIMAD.WIDE.U32 UR10, UR7, UR22, URZ ;  /* 0x00000016070a72a5 */ /* 0x000fe4000f8e00ff */
[----:B------:R-:W-:Y:S02]  /*5570*/  USEL UR6, UR13, UR6, !UP2 ;  /* 0x000000060d067287 */ /* 0x000fe4000d000000 */
[----:B------:R-:W-:Y:S01]  /*5580*/  UISETP.NE.AND UP2, UPT, UR16, URZ, UPT ;  /* 0x000000ff1000728c */ /* 0x000fe2000bf45270 */
[----:B------:R-:W-:Y:S02]  /*5590*/  UMOV UR5, UR27 ;  /* 0x0000001b00057c82 */ /* 0x000fe40008000000 */
[----:B------:R-:W-:Y:S03]  /*55a0*/  USHF.R.U32.HI UR12, URZ, UR41, UR5 ;  /* 0x00000029ff0c7299 */ /* 0x000fe60008011605 */
[----:B------:R-:W-:Y:S02]  /*55b0*/  UMOV UR5, UR9 ;  /* 0x0000000900057c82 */ /* 0x000fe40008000000 */
[----:B------:R-:W-:Y:S03]  /*55c0*/  @UP1 USHF.R.U32.HI UR4, URZ, UR23, UR5 ;  /* 0x00000017ff041299 */ /* 0x000fe60008011605 */
[----:B------:R-:W-:Y:S01]  /*55d0*/  UMOV UR5, UR11 ;  /* 0x0000000b00057c82 */ /* 0x000fe20008000000 */
[----:B------:R-:W-:Y:S02]  /*55e0*/  UIMAD UR4, UR44, UR4, URZ ;  /* 0x000000042c0472a4 */ /* 0x000fe4000f8e02ff */
[----:B------:R-:W-:Y:S02]  /*55f0*/  @UP1 USHF.R.U32.HI UR7, URZ, UR23, UR5 ;  /* 0x00000017ff071299 */ /* 0x000fe40008011605 */
[----:B------:R-:W-:Y:S02]  /*5600*/  USEL UR5, UR14, UR12, !UP0 ;  /* 0x0000000c0e057287 */ /* 0x000fe4000c000000 */
[----:B------:R-:W-:Y:S02]  /*5610*/  UIMAD.WIDE.U32 UR10, UR6, UR22, URZ ;  /* 0x00000016060a72a5 */ /* 0x000fe4000f8e00ff */
[----:B------:R-:W-:Y:S02]  /*5620*/  UIMAD UR8, UR44, UR7, URZ ;  /* 0x000000072c0872a4 */ /* 0x000fe4000f8e02ff */
[----:B------:R-:W-:Y:S03]  /*5630*/  UISETP.GE.AND UP0, UPT, UR6, UR4, UPT ;  /* 0x000000040600728c */ /* 0x000fe6000bf06270 */
[----:B------:R-:W-:Y:S01]  /*5640*/  UMOV UR4, UR11 ;  /* 0x0000000b00047c82 */ /* 0x000fe20008000000 */
[----:B------:R-:W-:Y:S02]  /*5650*/  UISETP.GE.OR UP0, UPT, UR5, UR8, UP0 ;  /* 0x000000080500728c */ /* 0x000fe40008706670 */
[----:B------:R-:W-:Y:S02]  /*5660*/  USHF.R.U32.HI UR4, URZ, UR23, UR4 ;  /* 0x00000017ff047299 */ /* 0x000fe40008011604 */
[----:B------:R-:W-:Y:S02]  /*5670*/  UIMAD.WIDE.U32 UR8, UR5, UR22, URZ ;  /* 0x00000016050872a5 */ /* 0x000fe4000f8e00ff */
[----:B------:R-:W-:Y:S04]  /*5680*/  USEL UR10, UR6, UR4, !UP1 ;  /* 0x00000004060a7287 */ /* 0x000fe8000c800000 */
[----:B------:R-:W-:Y:S01]  /*5690*/  UIADD3 UR11, UPT, UPT, -UR10, URZ, URZ ;  /* 0x000000ff0a0b7290 */ /* 0x000fe2000fffe1ff */
[----:B------:R-:W-:Y:S02]  /*56a0*/  @!UP0 UMOV UR4, UR9 ;  /* 0x0000000900048c82 */ /* 0x000fe40008000000 */
[----:B------:R-:W-:Y:S02]  /*56b0*/  @!UP0 USHF.R.U32.HI UR4, URZ, UR23, UR4 ;  /* 0x00000017ff048299 */ /* 0x000fe40008011604 */
[----:B------:R-:W-:Y:S02]  /*56c0*/  UIMAD UR8, UR44, UR11, UR6 ;  /* 0x0000000b2c0872a4 */ /* 0x000fe4000f8e0206 */
[----:B------:R-:W-:Y:S02]  /*56d0*/  @!UP0 USEL UR4, UR5, UR4, !UP1 ;  /* 0x0000000405048287 */ /* 0x000fe4000c800000 */
[----:B------:R-:W-:Y:S02]  /*56e0*/  UISETP.NE.AND UP1, UPT, UR24, URZ, UPT ;  /* 0x000000ff1800728c */ /* 0x000fe4000bf25270 */
[----:B------:R-:W-:Y:S02]  /*56f0*/  @!UP0 UIMAD UR8, UR7, UR8, UR4 ;  /* 0x00000008070882a4 */ /* 0x000fe4000f8e0204 */
[----:B------:R-:W-:Y:S02]  /*5700*/  @!UP0 UIADD3 UR9, UPT, UPT, UR10, -UR4, URZ ;  /* 0x800000040a098290 */ /* 0x000fe4000fffe0ff */
[----:B------:R-:W-:Y:S02]  /*5710*/  UIADD3 UR4, UPT, UPT, -UR5, URZ, URZ ;  /* 0x000000ff05047290 */ /* 0x000fe4000fffe1ff */
[----:B------:R-:W-:Y:S02]  /*5720*/  UIADD3 UR7, UPT, UPT, -UR6, URZ, URZ ;  /* 0x000000ff06077290 */ /* 0x000fe4000fffe1ff */
[----:B------:R-:W-:Y:S02]  /*5730*/  @!UP0 UIMAD UR6, UR9, UR44, UR5 ;  /* 0x0000002c090682a4 */ /* 0x000fe4000f8e0205 */
[----:B------:R-:W-:Y:S02]  /*5740*/  UIMAD UR14, UR15, UR4, UR14 ;  /* 0x000000040f0e72a4 */ /* 0x000fe4000f8e020e */
[----:B------:R-:W-:Y:S01]  /*5750*/  UIMAD UR13, UR42, UR7, UR13 ;  /* 0x000000072a0d72a4 */ /* 0x000fe2000f8e020d */
[----:B------:R-:W-:Y:S02]  /*5760*/  @!UP0 UMOV UR5, UR8 ;  /* 0x0000000800058c82 */ /* 0x000fe40008000000 */
[----:B------:R-:W-:Y:S02]  /*5770*/  UIMAD UR14, UR5, UR15, UR14 ;  /* 0x0000000f050e72a4 */ /* 0x000fe4000f8e020e */
[----:B------:R-:W-:Y:S11]  /*5780*/  UIMAD UR13, UR6, UR42, UR13 ;  /* 0x0000002a060d72a4 */ /* 0x000ff6000f8e020d */
[----:B------:R-:W-:Y:S01]  /*5790*/  @!UPT UIADD3 URZ, UPT, UPT, URZ, URZ, URZ ;  /* 0x000000fffffff290 */ /* 0x000fe2000fffe0ff */
.L_x_90:
[----:B------:R-:W2:Y:S01]  /*57a0*/  @!UP3 LDCU.128 UR8, c[0x0][0xf10] ;  /* 0x0001e200ff08b7ac */ /* 0x000ea20008000c00 */
[----:B------:R-:W-:Y:S02]  /*57b0*/  ISETP.NE.U32.AND P0, PT, RZ, UR38, PT ;  /* 0x00000026ff007c0c */ /* 0x000fe4000bf05070 */
[----:B------:R-:W-:Y:S02]  /*57c0*/  SHF.L.U32 R4, R11, 0x1f, RZ ;  /* 0x0000001f0b047819 */ /* 0x000fe400000006ff */
[----:B------:R-:W-:Y:S01]  /*57d0*/  ISETP.NE.AND.EX P0, PT, RZ, UR39, PT, P0 ;  /* 0x00000027ff007c0c */ /* 0x000fe2000bf05300 */
[----:B------:R-:W4:Y:S01]  /*57e0*/  @!UP3 LDCU UR5, c[0x0][0xf0c] ;  /* 0x0001e180ff05b7ac */ /* 0x000f220008000800 */
[----:B------:R-:W-:Y:S02]  /*57f0*/  USHF.L.U32 UR35, UR28, 0x7, URZ ;  /* 0x000000071c237899 */ /* 0x000fe400080006ff */
[----:B--2---:R-:W-:Y:S07]  /*5800*/  UIMAD.WIDE.U32 UR6, UR14, UR8, URZ ;  /* 0x000000080e0672a5 */ /* 0x004fee000f8e00ff */
[----:B------:R-:W-:Y:S01]  /*5810*/  @!UP3 UMOV UR4, UR7 ;  /* 0x000000070004bc82 */ /* 0x000fe20008000000 */
[----:B----4-:R-:W-:Y:S02]  /*5820*/  @!UP3 UISETP.NE.AND UP0, UPT, UR5, 0x1, UPT ;  /* 0x000000010500b88c */ /* 0x010fe4000bf05270 */
[----:B------:R-:W-:Y:S02]  /*5830*/  @!UP3 USHF.R.U32.HI UR4, URZ, UR9, UR4 ;  /* 0x00000009ff04b299 */ /* 0x000fe40008011604 */
[----:B------:R-:W-:Y:S02]  /*5840*/  UIMAD.WIDE.U32 UR6, UR13, UR11, URZ ;  /* 0x0000000b0d0672a5 */ /* 0x000fe4000f8e00ff */
[----:B------:R-:W-:Y:S02]  /*5850*/  @!UP3 USEL UR8, UR14, UR4, !UP0 ;  /* 0x000000040e08b287 */ /* 0x000fe4000c000000 */
[----:B------:R-:W-:Y:S03]  /*5860*/  @!UP3 UISETP.NE.AND UP0, UPT, UR10, 0x1, UPT ;  /* 0x000000010a00b88c */ /* 0x000fe6000bf05270 */
[----:B------:R-:W-:Y:S01]  /*5870*/  @!UP3 UMOV UR6, UR7 ;  /* 0x000000070006bc82 */ /* 0x000fe20008000000 */
[----:B------:R-:W-:Y:S01]  /*5880*/  USHF.L.U32 UR7, UR20, 0x8, URZ ;  /* 0x0000000814077899 */ /* 0x000fe200080006ff */
[----:B------:R-:W2:Y:S02]  /*5890*/  @!UP3 LDCU UR4, c[0x0][0xf20] ;  /* 0x0001e400ff04b7ac */ /* 0x000ea40008000800 */
[----:B--2---:R-:W-:Y:S04]  /*58a0*/  @!UP3 USHF.R.U32.HI UR6, URZ, UR4, UR6 ;  /* 0x00000004ff06b299 */ /* 0x004fe80008011606 */
[----:B------:R-:W-:Y:S04]  /*58b0*/  @!UP3 USEL UR6, UR13, UR6, !UP0 ;  /* 0x000000060d06b287 */ /* 0x000fe8000c000000 */
[----:B------:R-:W-:Y:S02]  /*58c0*/  @!UP3 UIADD3 UR4, UPT, UPT, -UR8, UR6, URZ ;  /* 0x000000060804b290 */ /* 0x000fe4000fffe1ff */
[----:B------:R-:W-:Y:S02]  /*58d0*/  @!UP3 UIADD3 UR6, UPT, UPT, UR8, -UR6, URZ ;  /* 0x800000060806b290 */ /* 0x000fe4000fffe0ff */
[----:B------:R-:W-:Y:S02]  /*58e0*/  @!UP3 UIMAD UR14, UR4, UR5, UR14 ;  /* 0x00000005040eb2a4 */ /* 0x000fe4000f8e020e */
[----:B------:R-:W-:Y:S01]  /*58f0*/  @!UP3 UIMAD UR13, UR6, UR10, UR13 ;  /* 0x0000000a060db2a4 */ /* 0x000fe2000f8e020d */
[----:B------:R-:W-:Y:S11]  /*5900*/  BRA.U UP4, `(.L_x_91) ;  /* 0x0000000104107547 */ /* 0x000ff6000b800000 */
[----:B-1----:R-:W-:Y:S04]  /*5910*/  MOV R0, UR52 ;  /* 0x0000003400007c02 */ /* 0x002fe80008000f00 */
[----:B------:R-:W-:Y:S04]  /*5920*/  SHF.L.U32 R5, R0, 0x1f, RZ ;  /* 0x0000001f00057819 */ /* 0x000fe800000006ff */
[----:B------:R-:W1:Y:S02]  /*5930*/  SYNCS.PHASECHK.TRANS64.TRYWAIT P1, [UR21+0x88], R5 ;  /* 0x00008805ff0075a7 */ /* 0x000e640008021115 */
[----:B-1----:R-:W-:Y:S05]  /*5940*/  @!P1 BRA `(.L_x_92) ;  /* 0x0000007800049947 */ /* 0x002fea0003800000 */
.L_x_91:
[----:B------:R-:W-:Y:S05]  /*5950*/  BRA.U !UP6, `(.L_x_93) ;  /* 0x000000010e387547 */ /* 0x000fea000b800000 */
[----:B------:R-:W-:Y:S01]  /*5960*/  UPLOP3.LUT UP1, UPT, UPT, UPT, UP5, 0x80, 0x8 ;  /* 0x000000000008789c */ /* 0x000fe20003f2f050 */
[----:B-1----:R-:W-:Y:S01]  /*5970*/  HFMA2 R0, -RZ, RZ, 0, 5.9604644775390625e-08 ;  /* 0x00000001ff007431 */ /* 0x002fe200000001ff */
[----:B------:R-:W1:Y:S01]  /*5980*/  LDCU.64 UR8, c[0x0][0x358] ;  /* 0x00006b00ff0877ac */ /* 0x000e620008000a00 */
[----:B------:R-:W-:Y:S03]  /*5990*/  IMAD.MOV.U32 R139, RZ, RZ, 0x1 ;  /* 0x00000001ff8b7424 */ /* 0x000fe600078e00ff */
[----:B------:R-:W-:Y:S05]  /*59a0*/  PLOP3.LUT P1, PT, PT, PT, UP1, 0x80, 0x8 ;  /* 0x000000000008781c */ /* 0x000fea0003f2f018 */
[----:B------:R-:W2:Y:S01]  /*59b0*/  @UP1 LDCU.64 UR4, c[0x0][0xc88] ;  /* 0x00019100ff0417ac */ /* 0x000ea20008000a00 */
[----:B------:R-:W-:Y:S07]  /*59c0*/  @UP1 UIMAD UR6, UR36, UR38, URZ ;  /* 0x00000026240612a4 */ /* 0x000fee000f8e02ff */
[----:B------:R-:W-:Y:S01]  /*59d0*/  @!P1 PRMT R139, R0, 0x7610, R139 ;  /* 0x00007610008b9816 */ /* 0x000fe2000000008b */
[----:B--2---:R-:W-:Y:S06]  /*59e0*/  @UP1 UIMAD.WIDE UR4, UR6, 0x4, UR4 ;  /* 0x00000004060418a5 */ /* 0x004fec000f8e0204 */
[----:B------:R-:W-:Y:S01]  /*59f0*/  IMAD.U32 R6, RZ, RZ, UR4 ;  /* 0x00000004ff067e24 */ /* 0x000fe2000f8e00ff */
[----:B------:R-:W-:Y:S04]  /*5a00*/  MOV R7, UR5 ;  /* 0x0000000500077c02 */ /* 0x000fe80008000f00 */
[----:B------:R-:W2:Y:S01]  /*5a10*/  @!UP1 LDCU UR4, c[0x0][0xc80] ;  /* 0x00019000ff0497ac */ /* 0x000ea20008000800 */
[----:B-1---5:R4:W5:Y:S02]  /*5a20*/  @P1 LDG.E R71, desc[UR8][R6.64] ;  /* 0x0000000806471981 */ /* 0x022964000c1e1900 */
[----:B--2-4-:R-:W-:Y:S07]  /*5a30*/  @!P1 IMAD.U32 R71, RZ, RZ, UR4 ;  /* 0x00000004ff479e24 */ /* 0x014fee000f8e00ff */
.L_x_93:
[----:B-----5:R-:W-:Y:S01]  /*5a40*/  @!P0 FSETP.EQ.AND P2, PT, R71, RZ, PT ;  /* 0x000000ff4700820b */ /* 0x020fe20003f42000 */
[----:B------:R-:W-:Y:S01]  /*5a50*/  @!UPT UIADD3 URZ, UPT, UPT, URZ, URZ, URZ ;  /* 0x000000fffffff290 */ /* 0x000fe2000fffe0ff */
[----:B------:R-:W-:Y:S11]  /*5a60*/  @!P0 BRA `(.L_x_94) ;  /* 0x0000000000148947 */ /* 0x000ff60003800000 */
[----:B------:R-:W-:Y:S02]  /*5a70*/  LOP3.LUT P0, RZ, R139, 0xff, RZ, 0xc0, !PT ;  /* 0x000000ff8bff7812 */ /* 0x000fe4000780c0ff */
[----:B------:R-:W-:Y:S04]  /*5a80*/  PLOP3.LUT P2, PT, PT, PT, UP1, 0x80, 0x8 ;  /* 0x000000000008781c */ /* 0x000fe80003f4f018 */
[----:B------:R-:W-:Y:S07]  /*5a90*/  PLOP3.LUT P2, PT, P2, PT, PT, 0x8, 0x80 ;  /* 0x000000000080781c */ /* 0x000fee000174e170 */
[----:B------:R-:W-:Y:S11]  /*5aa0*/  @P0 FSETP.EQ.AND P2, PT, R71, RZ, PT ;  /* 0x000000ff4700020b */ /* 0x000ff60003f42000 */
[----:B------:R-:W-:Y:S02]  /*5ab0*/  @!UPT UIADD3 URZ, UPT, UPT, URZ, URZ, URZ ;  /* 0x000000fffffff290 */ /* 0x000fe4000fffe0ff */
.L_x_94:
[----:B------:R-:W2:Y:S01]  /*5ac0*/  SYNCS.PHASECHK.TRANS64.TRYWAIT P0, [UR21+0x60], R4 ;  /* 0x00006004ff0075a7 */ /* 0x000ea20008001115 */
[----:B------:R-:W-:Y:S04]  /*5ad0*/  ELECT P1, URZ, PT ;  /* 0x0000000000ff782f */ /* 0x000fe80003820000 */
[----:B------:R-:W-:Y:S01]  /*5ae0*/  PLOP3.LUT P1, PT, P2, P1, PT, 0xf2, 0x2f ;  /* 0x00000000002f781c */ /* 0x000fe20001723e72 */
[----:B------:R-:W-:Y:S01]  /*5af0*/  @!UPT UIADD3 URZ, UPT, UPT, URZ, URZ, URZ ;  /* 0x000000fffffff290 */ /* 0x000fe2000fffe0ff */
[----:B--2---:R-:W-:Y:S11]  /*5b00*/  @!P0 BRA `(.L_x_95) ;  /* 0x0000007400ac8947 */ /* 0x004ff60003800000 */
.L_x_181:
[----:B------:R-:W-:Y:S01]  /*5b10*/  @!P1 IADD3 R2, P0, PT, R12, 0x980, RZ ;  /* 0x000009800c029810 */ /* 0x000fe20007f1e0ff */
[----:B------:R-:W-:Y:S01]  /*5b20*/  ULOP3.LUT UR4, UR29, 0x1, URZ, 0xc0, !UPT ;  /* 0x000000011d047892 */ /* 0x000fe2000f8ec0ff */
[----:B------:R-:W-:Y:S02]  /*5b30*/  VOTEU.ALL UP0, P1 ;  /* 0x0000000000ff7886 */ /* 0x000fe40000800000 */
[----:B------:R-:W-:Y:S01]  /*5b40*/  @!P1 R2UR UR6, R2 ;  /* 0x00000000020692ca */ /* 0x000fe200000e0000 */
[----:B-1----:R-:W-:Y:S01]  /*5b50*/  @!P1 IMAD.X R0, RZ, RZ, R13, P0 ;  /* 0x000000ffff009224 */ /* 0x002fe200000e060d */
[----:B------:R-:W-:Y:S01]  /*5b60*/  UMOV UR10, 0x0 ;  /* 0x00000000000a7882 */ /* 0x000fe20000000000 */
[----:B------:R-:W-:Y:S01]  /*5b70*/  ISETP.NE.AND P0, PT, RZ, UR4, !P1 ;  /* 0x00000004ff007c0c */ /* 0x000fe2000cf05270 */
[----:B------:R-:W-:Y:S02]  /*5b80*/  @!UP0 UIADD3 UR8, UPT, UPT, UR7, 0xc0, URZ ;  /* 0x000000c007088890 */ /* 0x000fe4000fffe0ff */
[----:B------:R-:W-:Y:S01]  /*5b90*/  @!P1 R2UR UR5, R0 ;  /* 0x00000000000592ca */ /* 0x000fe200000e0000 */
[----:B------:R-:W-:Y:S01]  /*5ba0*/  @!UP0 UIADD3 UR32, UPT, UPT, UR21, 0x400, URZ ;  /* 0x0000040015208890 */ /* 0x000fe2000fffe0ff */
[----:B------:R-:W-:Y:S02]  /*5bb0*/  VOTEU.ALL UP0, P1 ;  /* 0x0000000000ff7886 */ /* 0x000fe40000800000 */
[----:B------:R-:W-:Y:S01]  /*5bc0*/  @!P1 IMAD.U32 R0, RZ, RZ, UR8 ;  /* 0x00000008ff009e24 */ /* 0x000fe2000f8e00ff */
[----:B------:R-:W-:Y:S02]  /*5bd0*/  UMOV UR11, 0x10000000 ;  /* 0x10000000000b7882 */ /* 0x000fe40000000000 */
[----:B------:R-:W-:Y:S03]  /*5be0*/  IMAD.U32 R6, RZ, RZ, UR6 ;  /* 0x00000006ff067e24 */ /* 0x000fe6000f8e00ff */
[----:B------:R-:W-:Y:S01]  /*5bf0*/  @P0 IMAD R0, RZ, RZ, UR7 ;  /* 0x00000007ff000e24 */ /* 0x000fe2000f8e02ff */
[----:B------:R-:W-:Y:S02]  /*5c00*/  PLOP3.LUT P0, PT, P1, PT, PT, 0x8, 0x80 ;  /* 0x000000000080781c */ /* 0x000fe40000f0e170 */
[----:B------:R-:W-:Y:S01]  /*5c10*/  IMAD.U32 R7, RZ, RZ, UR5 ;  /* 0x00000005ff077e24 */ /* 0x000fe2000f8e00ff */
[----:B------:R-:W-:Y:S10]  /*5c20*/  @!P1 R2UR UR8, R6 ;  /* 0x00000000060892ca */ /* 0x000ff400000e0000 */
[----:B------:R-:W-:Y:S01]  /*5c30*/  @P0 R2UR.BROADCAST UR34, R0 ;  /* 0x00000000002202ca */ /* 0x000fe200008e0000 */
[----:B------:R-:W-:Y:S01]  /*5c40*/  @!P1 IMAD.MOV.U32 R0, RZ, RZ, 0x4000 ;  /* 0x00004000ff009424 */ /* 0x000fe200078e00ff */
[----:B------:R-:W-:Y:S11]  /*5c50*/  @!P1 R2UR UR9, R7 ;  /* 0x00000000070992ca */ /* 0x000ff600000e0000 */
[----:B------:R-:W-:Y:S02]  /*5c60*/  @!UPT UIADD3 URZ, UPT, UPT, URZ, URZ, URZ ;  /* 0x000000fffffff290 */ /* 0x000fe4000fffe0ff */
[----:B------:R1:W-:Y:S01]  /*5c70*/  @!UP0 UTMALDG.3D [UR32], [UR8], desc[UR10] ;  /* 0x00000a20080085b4 */ /* 0x0003e20008011000 */
[----:B------:R1:W-:Y:S01]  /*5c80*/  @!P1 SYNCS.ARRIVE.TRANS64.RED.A0TR RZ, [UR21+0x40], R0 ;  /* 0x00004000ffff99a7 */ /* 0x0003e20008300415 */
[----:B------:R-:W-:Y:S01]  /*5c90*/  SYNCS.ARRIVE.TRANS64.RED.A1T0 RZ, [UR48], RZ ;  /* 0x000000ffffff79a7 */ /* 0x000fe20008100430 */
[----:B------:R-:W2:Y:S02]  /*5ca0*/  SYNCS.PHASECHK.TRANS64.TRYWAIT P0, [UR21+0x68], R4 ;  /* 0x00006804ff0075a7 */ /* 0x000ea40008001115 */
[----:B-12---:R-:W-:Y:S05]  /*5cb0*/  @!P0 BRA `(.L_x_96) ;  /* 0x0000007400588947 */ /* 0x006fea0003800000 */
.L_x_183:
[----:B------:R-:W-:Y:S01]  /*5cc0*/  VOTEU.ALL UP0, P1 ;  /* 0x0000000000ff7886 */ /* 0x000fe20000800000 */
[----:B------:R-:W-:Y:S01]  /*5cd0*/  @!P1 IADD3 R2, P0, PT, R12, 0x980, RZ ;  /* 0x000009800c029810 */ /* 0x000fe20007f1e0ff */
[----:B------:R-:W-:Y:S01]  /*5ce0*/  UMOV UR10, 0x0 ;  /* 0x00000000000a7882 */ /* 0x000fe20000000000 */
[----:B------:R-:W-:Y:S01]  /*5cf0*/  UMOV UR11, 0x10000000 ;  /* 0x10000000000b7882 */ /* 0x000fe20000000000 */
[----:B------:R-:W-:Y:S01]  /*5d00*/  UMOV UR27, UR35 ;  /* 0x00000023001b7c82 */ /* 0x000fe20008000000 */
[----:B------:R-:W-:Y:S01]  /*5d10*/  @!UP0 UIMAD UR5, UR4, -0x40, UR7 ;  /* 0xffffffc0040588a4 */ /* 0x000fe2000f8e0207 */
[----:B------:R-:W-:Y:S01]  /*5d20*/  @!P1 IMAD.X R0, RZ, RZ, R13, P0 ;  /* 0x000000ffff009224 */ /* 0x000fe200000e060d */
[----:B------:R-:W-:Y:S01]  /*5d30*/  @!P1 R2UR UR6, R2 ;  /* 0x00000000020692ca */ /* 0x000fe200000e0000 */
[----:B------:R-:W-:Y:S02]  /*5d40*/  @!UP0 UIADD3 UR24, UPT, UPT, UR21, 0x4400, URZ ;  /* 0x0000440015188890 */ /* 0x000fe4000fffe0ff */
[----:B------:R-:W-:Y:S02]  /*5d50*/  @!UP0 UIADD3 UR26, UPT, UPT, UR5, 0x80, URZ ;  /* 0x00000080051a8890 */ /* 0x000fe4000fffe0ff */
[----:B------:R-:W-:Y:S01]  /*5d60*/  @!P1 R2UR UR5, R0 ;  /* 0x00000000000592ca */ /* 0x000fe200000e0000 */
[----:B------:R-:W-:Y:S01]  /*5d70*/  VOTEU.ALL UP0, P1 ;  /* 0x0000000000ff7886 */ /* 0x000fe20000800000 */
[----:B------:R-:W-:Y:S01]  /*5d80*/  @!P1 IMAD.MOV.U32 R0, RZ, RZ, 0x4000 ;  /* 0x00004000ff009424 */ /* 0x000fe200078e00ff */
[----:B------:R-:W-:Y:S05]  /*5d90*/  UMOV UR28, UR36 ;  /* 0x00000024001c7c82 */ /* 0x000fea0008000000 */
[----:B------:R-:W-:Y:S05]  /*5da0*/  IMAD.U32 R6, RZ, RZ, UR6 ;  /* 0x00000006ff067e24 */ /* 0x000fea000f8e00ff */
[----:B------:R-:W-:Y:S01]  /*5db0*/  IMAD.U32 R7, RZ, RZ, UR5 ;  /* 0x00000005ff077e24 */ /* 0x000fe2000f8e00ff */
[----:B------:R-:W-:Y:S04]  /*5dc0*/  @!P1 R2UR UR8, R6 ;  /* 0x00000000060892ca */ /* 0x000fe800000e0000 */
[----:B------:R-:W-:Y:S11]  /*5dd0*/  @!P1 R2UR UR9, R7 ;  /* 0x00000000070992ca */ /* 0x000ff600000e0000 */
[----:B------:R-:W-:Y:S02]  /*5de0*/  @!UPT UIADD3 URZ, UPT, UPT, URZ, URZ, URZ ;  /* 0x000000fffffff290 */ /* 0x000fe4000fffe0ff */
[----:B------:R2:W-:Y:S01]  /*5df0*/  @!UP0 UTMALDG.3D [UR24], [UR8], desc[UR10] ;  /* 0x00000a18080085b4 */ /* 0x0005e20008011000 */
[----:B------:R2:W-:Y:S01]  /*5e00*/  @!P1 SYNCS.ARRIVE.TRANS64.RED.A0TR RZ, [UR21+0x48], R0 ;  /* 0x00004800ffff99a7 */ /* 0x0005e20008300415 */
[----:B------:R-:W-:Y:S01]  /*5e10*/  SYNCS.ARRIVE.TRANS64.RED.A1T0 RZ, [UR47], RZ ;  /* 0x000000ffffff79a7 */ /* 0x000fe2000810042f */
[----:B------:R-:W4:Y:S02]  /*5e20*/  SYNCS.PHASECHK.TRANS64.TRYWAIT P0, [UR21+0x70], R4 ;  /* 0x00007004ff0075a7 */ /* 0x000f240008001115 */
[----:B--2-4-:R-:W-:Y:S05]  /*5e30*/  @!P0 BRA `(.L_x_97) ;  /* 0x0000007400108947 */ /* 0x014fea0003800000 */
.L_x_185:
[----:B------:R-:W-:Y:S01]  /*5e40*/  VOTEU.ALL UP0, P1 ;  /* 0x0000000000ff7886 */ /* 0x000fe20000800000 */
[----:B------:R-:W-:Y:S01]  /*5e50*/  @!P1 IADD3 R2, P0, PT, R12, 0x980, RZ ;  /* 0x000009800c029810 */ /* 0x000fe20007f1e0ff */
[----:B------:R-:W-:Y:S01]  /*5e60*/  UMOV UR10, 0x0 ;  /* 0x00000000000a7882 */ /* 0x000fe20000000000 */
[----:B------:R-:W-:Y:S01]  /*5e70*/  UMOV UR11, 0x10000000 ;  /* 0x10000000000b7882 */ /* 0x000fe20000000000 */
[----:B------:R-:W-:Y:S01]  /*5e80*/  UMOV UR19, UR35 ;  /* 0x0000002300137c82 */ /* 0x000fe20008000000 */
[----:B------:R-:W-:Y:S01]  /*5e90*/  @!UP0 ULEA UR5, UR4, UR7, 0x6 ;  /* 0x0000000704058291 */ /* 0x000fe2000f8e30ff */
        /* <DEDUP_REMOVED lines=18> */
.L_x_187:
[----:B------:R-:W-:Y:S01]  /*5fc0*/  @!P1 IADD3 R2, P0, PT, R12, 0x980, RZ ;  /* 0x000009800c029810 */ /* 0x000fe20007f1e0ff */
[----:B------:R-:W-:Y:S01]  /*5fd0*/  UMOV UR11, UR35 ;  /* 0x00000023000b7c82 */ /* 0x000fe20008000000 */
[----:B------:R-:W-:Y:S01]  /*5fe0*/  R2UR UR18, R141 ;  /* 0x000000008d1272ca */ /* 0x000fe200000e0000 */
[----:B------:R-:W-:Y:S01]  /*5ff0*/  UMOV UR12, UR36 ;  /* 0x00000024000c7c82 */ /* 0x000fe20008000000 */
[----:B------:R-:W-:Y:S01]  /*6000*/  @!P1 R2UR UR6, R2 ;  /* 0x00000000020692ca */ /* 0x000fe200000e0000 */
[----:B------:R-:W-:Y:S01]  /*6010*/  @!P1 IMAD.X R0, RZ, RZ, R13, P0 ;  /* 0x000000ffff009224 */ /* 0x000fe200000e060d */
[----:B------:R-:W-:Y:S01]  /*6020*/  ISETP.NE.OR P0, PT, RZ, UR4, P1 ;  /* 0x00000004ff007c0c */ /* 0x000fe20008f05670 */
[----:B------:R-:W-:Y:S01]  /*6030*/  VOTEU.ALL UP0, P1 ;  /* 0x0000000000ff7886 */ /* 0x000fe20000800000 */
[----:B------:R-:W-:Y:S01]  /*6040*/  VIADD R10, R10, 0x1 ;  /* 0x000000010a0a7836 */ /* 0x000fe20000000000 */
[----:B------:R-:W-:Y:S01]  /*6050*/  R2UR UR16, R142 ;  /* 0x000000008e1072ca */ /* 0x000fe200000e0000 */
[----:B------:R-:W-:Y:S01]  /*6060*/  UIADD3 UR29, UPT, UPT, UR29, 0x1, URZ ;  /* 0x000000011d1d7890 */ /* 0x000fe2000fffe0ff */
[----:B------:R-:W-:Y:S01]  /*6070*/  @!P1 R2UR UR5, R0 ;  /* 0x00000000000592ca */ /* 0x000fe200000e0000 */
[----:B------:R-:W-:Y:S01]  /*6080*/  @!UP0 UIADD3 UR10, UPT, UPT, UR7, 0xc0, URZ ;  /* 0x000000c0070a8890 */ /* 0x000fe2000fffe0ff */
[----:B------:R-:W-:Y:S01]  /*6090*/  LOP3.LUT R11, R11, 0x1, RZ, 0x3c, !PT ;  /* 0x000000010b0b7812 */ /* 0x000fe200078e3cff */
[----:B------:R-:W-:Y:S02]  /*60a0*/  @!UP0 UIADD3 UR8, UPT, UPT, UR21, 0xc400, URZ ;  /* 0x0000c40015088890 */ /* 0x000fe4000fffe0ff */
[----:B------:R-:W-:Y:S01]  /*60b0*/  @!UP0 UIADD3 UR9, UPT, UPT, UR21, 0x58, URZ ;  /* 0x0000005815098890 */ /* 0x000fe2000fffe0ff */
[----:B-1----:R-:W-:Y:S01]  /*60c0*/  IMAD.U32 R4, RZ, RZ, UR6 ;  /* 0x00000006ff047e24 */ /* 0x002fe2000f8e00ff */
[----:B------:R-:W-:Y:S01]  /*60d0*/  VOTEU.ALL UP0, P1 ;  /* 0x0000000000ff7886 */ /* 0x000fe20000800000 */
[----:B------:R-:W-:Y:S01]  /*60e0*/  @!P1 IMAD.U32 R0, RZ, RZ, UR10 ;  /* 0x0000000aff009e24 */ /* 0x000fe2000f8e00ff */
[----:B------:R-:W-:Y:S01]  /*60f0*/  UMOV UR6, 0x0 ;  /* 0x0000000000067882 */ /* 0x000fe20000000000 */
[----:B------:R-:W-:Y:S01]  /*6100*/  @!P0 IMAD R0, RZ, RZ, UR7 ;  /* 0x00000007ff008e24 */ /* 0x000fe2000f8e02ff */
[----:B------:R-:W-:Y:S01]  /*6110*/  @!P1 R2UR UR4, R4 ;  /* 0x00000000040492ca */ /* 0x000fe200000e0000 */
[----:B------:R-:W-:Y:S01]  /*6120*/  UMOV UR7, 0x10000000 ;  /* 0x1000000000077882 */ /* 0x000fe20000000000 */
[----:B------:R-:W-:Y:S01]  /*6130*/  IMAD.U32 R5, RZ, RZ, UR5 ;  /* 0x00000005ff057e24 */ /* 0x000fe2000f8e00ff */
[----:B------:R-:W-:Y:S01]  /*6140*/  PLOP3.LUT P0, PT, P1, PT, PT, 0x8, 0x80 ;  /* 0x000000000080781c */ /* 0x000fe20000f0e170 */
[----:B------:R-:W-:Y:S11]  /*6150*/  UIADD3 UR20, UPT, UPT, UR13, UR18, URZ ;  /* 0x000000120d147290 */ /* 0x000ff6000fffe0ff */
[----:B------:R-:W-:Y:S01]  /*6160*/  @!UPT UIADD3 URZ, UPT, UPT, URZ, URZ, URZ ;  /* 0x000000fffffff290 */ /* 0x000fe2000fffe0ff */
[----:B------:R-:W-:Y:S01]  /*6170*/  @P0 R2UR.BROADCAST UR10, R0 ;  /* 0x00000000000a02ca */ /* 0x000fe200008e0000 */
[----:B------:R-:W-:Y:S01]  /*6180*/  UIADD3 UR28, UPT, UPT, UR14, UR16, URZ ;  /* 0x000000100e1c7290 */ /* 0x000fe2000fffe0ff */
[----:B------:R-:W-:Y:S01]  /*6190*/  @!P1 R2UR UR5, R5 ;  /* 0x00000000050592ca */ /* 0x000fe200000e0000 */
[----:B------:R-:W-:Y:S01]  /*61a0*/  UMOV UR36, UR30 ;  /* 0x0000001e00247c82 */ /* 0x000fe20008000000 */
[C---:B------:R-:W-:Y:S01]  /*61b0*/  ISETP.NE.AND P0, PT, R10.reuse, 0x2, PT ;  /* 0x000000020a00780c */ /* 0x040fe20003f05270 */
[----:B------:R-:W-:Y:S03]  /*61c0*/  UPLOP3.LUT UP4, UPT, UPT, UPT, UPT, 0x80, 0x8 ;  /* 0x000000000008789c */ /* 0x000fe60003f8f070 */
[----:B------:R-:W-:Y:S02]  /*61d0*/  SEL R0, RZ, 0x1, P0 ;  /* 0x00000001ff007807 */ /* 0x000fe40000000000 */
[----:B------:R-:W-:Y:S02]  /*61e0*/  SEL R10, R10, RZ, P0 ;  /* 0x000000ff0a0a7207 */ /* 0x000fe40000000000 */
[----:B------:R-:W-:Y:S03]  /*61f0*/  LOP3.LUT R9, R9, R0, RZ, 0x3c, !PT ;  /* 0x0000000009097212 */ /* 0x000fe600078e3cff */
[----:B------:R1:W-:Y:S01]  /*6200*/  @!UP0 UTMALDG.3D [UR8], [UR4], desc[UR6] ;  /* 0x00000608040085b4 */ /* 0x0003e20008011000 */
[----:B------:R1:W-:Y:S01]  /*6210*/  @!P1 SYNCS.ARRIVE.TRANS64.RED.A0TR RZ, [UR21+0x58], R3 ;  /* 0x00005803ffff99a7 */ /* 0x0003e20008300415 */
[----:B------:R-:W-:Y:S01]  /*6220*/  SYNCS.ARRIVE.TRANS64.RED.A1T0 RZ, [UR45], RZ ;  /* 0x000000ffffff79a7 */ /* 0x000fe2000810042d */
[----:B------:R-:W-:Y:S05]  /*6230*/  BRA.U UP2, `(.L_x_99) ;  /* 0xfffffff1021c7547 */ /* 0x000fea000b83ffff */
[----:B-1----:R-:W-:-:S04]  /*6240*/  SHF.L.U32 R3, R11, 0x1f, RZ ;  /* 0x0000001f0b037819 */ /* 0x002fc800000006ff */
[----:B------:R-:W1:Y:S02]  /*6250*/  SYNCS.PHASECHK.TRANS64.TRYWAIT P0, [UR21+0x60], R3 ;  /* 0x00006003ff0075a7 */ /* 0x000e640008001115 */
[----:B-1----:R-:W-:Y:S05]  /*6260*/  @!P0 BRA `(.L_x_100) ;  /* 0x0000007000348947 */ /* 0x002fea0003800000 */
.L_x_189:
[----:B------:R-:W2:Y:S02]  /*6270*/  SYNCS.PHASECHK.TRANS64.TRYWAIT P0, [UR21+0x68], R3 ;  /* 0x00006803ff0075a7 */ /* 0x000ea40008001115 */
[----:B--2---:R-:W-:Y:S05]  /*6280*/  @!P0 BRA `(.L_x_101) ;  /* 0x0000007000448947 */ /* 0x004fea0003800000 */
.L_x_191:
[----:B------:R-:W2:Y:S02]  /*6290*/  SYNCS.PHASECHK.TRANS64.TRYWAIT P0, [UR21+0x70], R3 ;  /* 0x00007003ff0075a7 */ /* 0x000ea40008001115 */
[----:B--2---:R-:W-:Y:S05]  /*62a0*/  @!P0 BRA `(.L_x_102) ;  /* 0x0000007000548947 */ /* 0x004fea0003800000 */
.L_x_193:
[----:B-1----:R-:W-:-:S07]  /*62b0*/  MOV R0, UR21 ;  /* 0x0000001500007c02 */ /* 0x002fce0008000f00 */
.L_x_103:
[----:B-1----:R-:W-:-:S04]  /*62c0*/  SHF.L.U32 R3, R11, 0x1f, RZ ;  /* 0x0000001f0b037819 */ /* 0x002fc800000006ff */
[----:B------:R1:W2:Y:S03]  /*62d0*/  SYNCS.PHASECHK.TRANS64.TRYWAIT P0, [R0+URZ+0x78], R3 ;  /* 0x00007803000075a7 */ /* 0x0002a600080011ff */
[----:B--2---:R-:W-:Y:S05]  /*62e0*/  @!P0 NANOSLEEP.SYNCS 0x989680 ;  /* 0x009896800000895d */ /* 0x004fea0003900000 */
[----:B------:R-:W2:Y:S02]  /*62f0*/  @!P0 SYNCS.PHASECHK.TRANS64 P0, [R0+URZ+0x78], R3 ;  /* 0x00007803000085a7 */ /* 0x000ea400080010ff */
[----:B--23--:R-:W-:Y:S05]  /*6300*/  @P0 EXIT ;  /* 0x000000000000094d */ /* 0x00cfea0003800000 */
[----:B------:R-:W-:Y:S05]  /*6310*/  BRA `(.L_x_103) ;  /* 0xfffffffc00e87947 */ /* 0x000fea000383ffff */
.L_x_88:
[----:B------:R-:W-:-:S06]  /*6320*/  UISETP.GE.AND UP0, UPT, UR21, 0x4, UPT ;  /* 0x000000041500788c */ /* 0x000fcc000bf06270 */
[----:B------:R-:W-:-:S13]  /*6330*/  PLOP3.LUT P0, PT, PT, PT, UP0, 0x80, 0x8 ;  /* 0x000000000008781c */ /* 0x000fda0003f0f008 */
[----:B-1----:R-:W-:Y:S05]  /*6340*/  @!P0 EXIT ;  /* 0x000000000000894d */ /* 0x002fea0003800000 */
[----:B------:R-:W1:Y:S08]  /*6350*/  S2UR UR4, SR_CgaCtaId ;  /* 0x00000000000479c3 */ /* 0x000e700000008800 */
[----:B------:R-:W-:Y:S01]  /*6360*/  BAR.SYNC.DEFER_BLOCKING 0x6, 0xa0 ;  /* 0x0182800000007b1d */ /* 0x000fe20000010000 */
[C---:B------:R-:W-:Y:S01]  /*6370*/  IMAD.SHL.U32 R0, R152.reuse, 0x40, RZ ;  /* 0x0000004098007824 */ /* 0x040fe200078e00ff */
[C---:B------:R-:W-:Y:S01]  /*6380*/  LOP3.LUT R138, R152.reuse, 0x1, RZ, 0xc0, !PT ;  /* 0x00000001988a7812 */ /* 0x040fe200078ec0ff */
[----:B------:R-:W-:-:S02]  /*6390*/  IMAD.SHL.U32 R133, R152, 0x8, RZ ;  /* 0x0000000898857824 */ /* 0x000fc400078e00ff */
[----:B------:R-:W-:Y:S02]  /*63a0*/  HFMA2 R151, -RZ, RZ, 0, 1.1920928955078125e-07 ;  /* 0x00000002ff977431 */ /* 0x000fe400000001ff */
[----:B------:R-:W-:Y:S01]  /*63b0*/  IMAD.U32 R2, R152, 0x10000, RZ ;  /* 0x0001000098027824 */ /* 0x000fe200078e00ff */
[----:B------:R-:W-:Y:S01]  /*63c0*/  UMOV UR46, 0x400 ;  /* 0x00000400002e7882 */ /* 0x000fe20000000000 */
[----:B------:R-:W2:Y:S01]  /*63d0*/  LDC.64 R136, c[0x0][0xcb0] ;  /* 0x00032c00ff887b82 */ /* 0x000ea20000000a00 */
[----:B------:R-:W-:Y:S01]  /*63e0*/  LOP3.LUT R4, R0, 0x1c0, RZ, 0xc0, !PT ;  /* 0x000001c000047812 */ /* 0x000fe200078ec0ff */
[----:B------:R-:W-:Y:S01]  /*63f0*/  IMAD.MOV.U32 R150, RZ, RZ, 0x4 ;  /* 0x00000004ff967424 */ /* 0x000fe200078e00ff */
[----:B------:R-:W-:Y:S01]  /*6400*/  ISETP.NE.U32.AND P0, PT, R138, 0x1, PT ;  /* 0x000000018a00780c */ /* 0x000fe20003f05070 */
[----:B------:R-:W-:Y:S01]  /*6410*/  IMAD.MOV.U32 R149, RZ, RZ, 0x1 ;  /* 0x00000001ff957424 */ /* 0x000fe200078e00ff */
[----:B------:R-:W-:Y:S01]  /*6420*/  LOP3.LUT R133, R4, 0x38, R133, 0xf8, !PT ;  /* 0x0000003804857812 */ /* 0x000fe200078ef885 */
[----:B------:R-:W-:Y:S01]  /*6430*/  IMAD.MOV.U32 R146, RZ, RZ, RZ ;  /* 0x000000ffff927224 */ /* 0x000fe200078e00ff */
[----:B------:R-:W-:Y:S01]  /*6440*/  LOP3.LUT R2, R2, 0x600000, RZ, 0xc0, !PT ;  /* 0x0060000002027812 */ /* 0x000fe200078ec0ff */
[----:B------:R-:W3:Y:S01]  /*6450*/  LDC.64 R134, c[0x0][0xca8] ;  /* 0x00032a00ff867b82 */ /* 0x000ee20000000a00 */
[----:B------:R-:W-:Y:S01]  /*6460*/  R2P PR, R152, 0x6 ;  /* 0x0000000698007804 */ /* 0x000fe20000000000 */
[----:B------:R-:W4:Y:S01]  /*6470*/  LDCU UR62, c[0x0][0x370] ;  /* 0x00006e00ff3e77ac */ /* 0x000f220008000800 */
[----:B------:R-:W-:-:S02]  /*6480*/  LOP3.LUT R133, R133, 0x1e00, R0, 0xf8, !PT ;  /* 0x00001e0085857812 */ /* 0x000fc400078ef800 */
[----:B------:R-:W-:Y:S01]  /*6490*/  P2R R0, PR, RZ, 0x1 ;  /* 0x00000001ff007803 */ /* 0x000fe20000000000 */
[----:B------:R-:W-:Y:S01]  /*64a0*/  UMOV UR39, URZ ;  /* 0x000000ff00277c82 */ /* 0x000fe20008000000 */
[----:B------:R-:W-:Y:S01]  /*64b0*/  LOP3.LUT R152, R152, 0x60, RZ, 0xc0, !PT ;  /* 0x0000006098987812 */ /* 0x000fe200078ec0ff */
[----:B-1----:R-:W-:Y:S01]  /*64c0*/  ULEA UR46, UR4, UR46, 0x18 ;  /* 0x0000002e042e7291 */ /* 0x002fe2000f8ec0ff */
[----:B------:R-:W-:Y:S01]  /*64d0*/  MOV R148, RZ ;  /* 0x000000ff00947202 */ /* 0x000fe20000000f00 */
[----:B------:R-:W1:Y:S01]  /*64e0*/  LDCU.64 UR4, c[0x0][0xc90] ;  /* 0x00019200ff0477ac */ /* 0x000e620008000a00 */
[----:B------:R-:W-:Y:S02]  /*64f0*/  SEL R151, R151, 0xfffffffe, !P1 ;  /* 0xfffffffe97977807 */ /* 0x000fe40004800000 */
[----:B------:R-:W-:Y:S01]  /*6500*/  SEL R150, R150, 0xfffffffc, !P2 ;  /* 0xfffffffc96967807 */ /* 0x000fe20005000000 */
[----:B------:R-:W2:Y:S03]  /*6510*/  LDCU UR45, c[0x0][0xf0c] ;  /* 0x0001e180ff2d77ac */ /* 0x000ea60008000800 */
[----:B------:R-:W4:Y:S01]  /*6520*/  LDS R3, [UR46+0x110] ;  /* 0x0001102eff037984 */ /* 0x000f220008000800 */
[----:B------:R-:W2:Y:S01]  /*6530*/  LDCU UR41, c[0x0][0xf30] ;  /* 0x0001e600ff2977ac */ /* 0x000ea20008000800 */
[----:B------:R-:W2:Y:S01]  /*6540*/  LDCU.64 UR60, c[0x0][0xc88] ;  /* 0x00019100ff3c77ac */ /* 0x000ea20008000a00 */
[----:B------:R-:W2:Y:S01]  /*6550*/  LDCU.64 UR42, c[0x0][0xf28] ;  /* 0x0001e500ff2a77ac */ /* 0x000ea20008000a00 */
[----:B-1----:R-:W-:Y:S01]  /*6560*/  IMAD.U32 R153, RZ, RZ, UR5 ;  /* 0x00000005ff997e24 */ /* 0x002fe2000f8e00ff */
[----:B------:R-:W-:Y:S01]  /*6570*/  UIADD3 UR5, UPT, UPT, UR46, 0xb8, URZ ;  /* 0x000000b82e057890 */ /* 0x000fe2000fffe0ff */
[----:B------:R-:W-:Y:S01]  /*6580*/  IMAD.U32 R154, RZ, RZ, UR4 ;  /* 0x00000004ff9a7e24 */ /* 0x000fe2000f8e00ff */
[----:B------:R-:W-:-:S02]  /*6590*/  UIADD3 UR4, UPT, UPT, UR46, 0x400, URZ ;  /* 0x000004002e047890 */ /* 0x000fc4000fffe0ff */
[----:B------:R-:W-:Y:S01]  /*65a0*/  ULOP3.LUT UR5, UR5, 0xfefffff8, URZ, 0xc0, !UPT ;  /* 0xfefffff805057892 */ /* 0x000fe2000f8ec0ff */
[----:B------:R-:W1:Y:S03]  /*65b0*/  LDCU.128 UR56, c[0x0][0xf10] ;  /* 0x0001e200ff3877ac */ /* 0x000e660008000c00 */
[----:B------:R-:W-:Y:S02]  /*65c0*/  IMAD.U32 R144, RZ, RZ, UR4 ;  /* 0x00000004ff907e24 */ /* 0x000fe4000f8e00ff */
[----:B------:R-:W-:Y:S01]  /*65d0*/  IMAD.U32 R155, RZ, RZ, UR5 ;  /* 0x00000005ff9b7e24 */ /* 0x000fe2000f8e00ff */
[----:B------:R-:W1:Y:S01]  /*65e0*/  LDCU UR55, c[0x0][0x374] ;  /* 0x00006e80ff3777ac */ /* 0x000e620008000800 */
[----:B------:R-:W-:Y:S01]  /*65f0*/  UMOV UR54, URZ ;  /* 0x000000ff00367c82 */ /* 0x000fe20008000000 */
[----:B------:R-:W-:Y:S01]  /*6600*/  UMOV UR52, URZ ;  /* 0x000000ff00347c82 */ /* 0x000fe20008000000 */
[----:B--234-:R-:W-:-:S07]  /*6610*/  IMAD.IADD R2, R3, 0x1, R2 ;  /* 0x0000000103027824 */ /* 0x01cfce00078e0202 */
.L_x_148:
[----:B-1----:R-:W-:Y:S02]  /*6620*/  LEA R8, R146, UR46, 0x3 ;  /* 0x0000002e92087c11 */ /* 0x002fe4000f8e18ff */
[----:B------:R-:W-:Y:S02]  /*6630*/  SHF.L.U32 R3, R148, 0x1f, RZ ;  /* 0x0000001f94037819 */ /* 0x000fe400000006ff */
[----:B------:R-:W-:Y:S02]  /*6640*/  LEA R5, R146, UR46, 0x4 ;  /* 0x0000002e92057c11 */ /* 0x000fe4000f8e20ff */
[----:B--2---:R-:W2:Y:S02]  /*6650*/  SYNCS.PHASECHK.TRANS64.TRYWAIT P0, [R8+URZ+0x90], R3 ;  /* 0x00009003080075a7 */ /* 0x004ea400080011ff */
[----:B--2---:R-:W-:Y:S05]  /*6660*/  @!P0 BRA `(.L_x_104) ;  /* 0x0000006c007c8947 */ /* 0x004fea0003800000 */
.L_x_194:
[----:B------:R-:W3:Y:S01]  /*6670*/  LDS.128 R4, [R5+0xf0] ;  /* 0x0000f00005047984 */ /* 0x000ee20000000c00 */
[----:B------:R-:W-:Y:S01]  /*6680*/  UISETP.GE.AND UP0, UPT, UR44, 0x1, UPT ;  /* 0x000000012c00788c */ /* 0x000fe2000bf06270 */
[----:B------:R-:W-:Y:S01]  /*6690*/  @!PT LDS RZ, [RZ] ;  /* 0x00000000fffff984 */ /* 0x000fe20000000800 */
[----:B------:R-:W-:Y:S01]  /*66a0*/  @!PT LDS RZ, [RZ] ;  /* 0x00000000fffff984 */ /* 0x000fe20000000800 */
[----:B------:R-:W-:Y:S01]  /*66b0*/  @!PT LDS RZ, [RZ] ;  /* 0x00000000fffff984 */ /* 0x000fe20000000800 */
[----:B------:R-:W-:Y:S01]  /*66c0*/  @!PT LDS RZ, [RZ] ;  /* 0x00000000fffff984 */ /* 0x000fe20000000800 */
[----:B------:R4:W-:Y:S06]  /*66d0*/  MEMBAR.ALL.CTA ;  /* 0x0000000000007992 */ /* 0x0009ec0000008000 */
[----:B----4-:R-:W4:Y:S01]  /*66e0*/  FENCE.VIEW.ASYNC.S ;  /* 0x00000000000073c6 */ /* 0x010f220000000000 */
[----:B---3--:R-:W-:Y:S11]  /*66f0*/  LOP3.LUT P0, RZ, R6, 0x1, RZ, 0xc0, !PT ;  /* 0x0000000106ff7812 */ /* 0x008ff6000780c0ff */
[----:B------:R-:W-:Y:S02]  /*6700*/  @!UPT UIADD3 URZ, UPT, UPT, URZ, URZ, URZ ;  /* 0x000000fffffff290 */ /* 0x000fe4000fffe0ff */
[----:B----4-:R-:W-:Y:S01]  /*6710*/  VOTEU.ANY UP1, P0 ;  /* 0x0000000000ff7886 */ /* 0x010fe20000020100 */
[----:B------:R-:W-:Y:S01]  /*6720*/  PLOP3.LUT P0, PT, PT, PT, UP1, 0x80, 0x8 ;  /* 0x000000000008781c */ /* 0x000fe20003f0f018 */
[----:B------:R-:W-:Y:S06]  /*6730*/  UP2UR UR4, UPR, URZ, 0x2 ;  /* 0x00000002ff047883 */ /* 0x000fec0008000000 */
[----:B------:R-:W-:Y:S06]  /*6740*/  IMAD.U32 R156, RZ, RZ, UR4 ;  /* 0x00000004ff9c7e24 */ /* 0x000fec000f8e00ff */
[----:B------:R-:W-:Y:S02]  /*6750*/  @P0 SHF.R.U32.HI R0, RZ, 0x10, R5 ;  /* 0x00000010ff000819 */ /* 0x000fe40000011605 */
[----:B--2---:R-:W-:Y:S02]  /*6760*/  @P0 MOV R3, R4 ;  /* 0x0000000400030202 */ /* 0x004fe40000000f00 */
        /* <DEDUP_REMOVED lines=11> */
[----:B------:R-:W3:Y:S01]  /*6820*/  LDCU UR12, c[0x0][0xf20] ;  /* 0x0001e400ff0c77ac */ /* 0x000ee20008000800 */
[----:B-1----:R-:W-:Y:S02]  /*6830*/  UIMAD.WIDE.U32 UR4, UR55, UR59, URZ ;  /* 0x0000003b370472a5 */ /* 0x002fe4000f8e00ff */
[----:B------:R-:W-:Y:S02]  /*6840*/  UIMAD.WIDE.U32 UR6, UR62, UR56, URZ ;  /* 0x000000383e0672a5 */ /* 0x000fe4000f8e00ff */
[----:B------:R-:W-:Y:S02]  /*6850*/  UISETP.NE.AND UP0, UPT, UR58, 0x1, UPT ;  /* 0x000000013a00788c */ /* 0x000fe4000bf05270 */
[----:B------:R-:W-:Y:S02]  /*6860*/  UIMAD.WIDE.U32 UR8, UR37, UR59, URZ ;  /* 0x0000003b250872a5 */ /* 0x000fe4000f8e00ff */
[----:B------:R-:W-:Y:S02]  /*6870*/  UISETP.NE.AND UP1, UPT, UR45, 0x1, UPT ;  /* 0x000000012d00788c */ /* 0x000fe4000bf25270 */
[----:B------:R-:W-:Y:S02]  /*6880*/  UIMAD.WIDE.U32 UR10, UR38, UR56, URZ ;  /* 0x00000038260a72a5 */ /* 0x000fe4000f8e00ff */
[----:B------:R-:W-:Y:S01]  /*6890*/  UISETP.NE.AND UP2, UPT, UR44, 0x1, UPT ;  /* 0x000000012c00788c */ /* 0x000fe2000bf45270 */
[----:B------:R-:W-:Y:S02]  /*68a0*/  UMOV UR4, UR5 ;  /* 0x0000000500047c82 */ /* 0x000fe40008000000 */
[----:B---3--:R-:W-:Y:S03]  /*68b0*/  USHF.R.U32.HI UR5, URZ, UR12, UR4 ;  /* 0x0000000cff057299 */ /* 0x008fe60008011604 */
[----:B------:R-:W-:Y:S02]  /*68c0*/  UMOV UR4, UR7 ;  /* 0x0000000700047c82 */ /* 0x000fe40008000000 */
[----:B------:R-:W-:Y:S02]  /*68d0*/  USHF.R.U32.HI UR7, URZ, UR57, UR4 ;  /* 0x00000039ff077299 */ /* 0x000fe40008011604 */
[----:B------:R-:W-:Y:S02]  /*68e0*/  USEL UR4, UR55, UR5, !UP0 ;  /* 0x0000000537047287 */ /* 0x000fe4000c000000 */
[----:B------:R-:W-:Y:S01]  /*68f0*/  USEL UR7, UR62, UR7, !UP1 ;  /* 0x000000073e077287 */ /* 0x000fe2000c800000 */
[----:B------:R-:W-:Y:S01]  /*6900*/  UMOV UR5, UR9 ;  /* 0x0000000900057c82 */ /* 0x000fe20008000000 */
[----:B------:R-:W-:Y:S02]  /*6910*/  UIMAD.WIDE.U32 UR8, UR4, UR42, URZ ;  /* 0x0000002a040872a5 */ /* 0x000fe4000f8e00ff */
[----:B------:R-:W-:Y:S03]  /*6920*/  USHF.R.U32.HI UR6, URZ, UR12, UR5 ;  /* 0x0000000cff067299 */ /* 0x000fe60008011605 */
[----:B------:R-:W-:Y:S01]  /*6930*/  UMOV UR5, UR11 ;  /* 0x0000000b00057c82 */ /* 0x000fe20008000000 */
[----:B------:R-:W-:Y:S02]  /*6940*/  UIMAD.WIDE.U32 UR10, UR7, UR42, URZ ;  /* 0x0000002a070a72a5 */ /* 0x000fe4000f8e00ff */
[----:B------:R-:W-:Y:S02]  /*6950*/  USEL UR6, UR37, UR6, !UP0 ;  /* 0x0000000625067287 */ /* 0x000fe4000c000000 */
[----:B------:R-:W-:Y:S01]  /*6960*/  USHF.R.U32.HI UR5, URZ, UR57, UR5 ;  /* 0x00000039ff057299 */ /* 0x000fe20008011605 */
[----:B------:R-:W-:Y:S02]  /*6970*/  UMOV UR8, UR9 ;  /* 0x0000000900087c82 */ /* 0x000fe40008000000 */
[----:B------:R-:W-:Y:S01]  /*6980*/  UMOV UR10, UR11 ;  /* 0x0000000b000a7c82 */ /* 0x000fe20008000000 */
[----:B------:R-:W-:Y:S02]  /*6990*/  @UP2 USHF.R.U32.HI UR4, URZ, UR43, UR8 ;  /* 0x0000002bff042299 */ /* 0x000fe40008011608 */
[----:B------:R-:W-:Y:S02]  /*69a0*/  @UP2 USHF.R.U32.HI UR7, URZ, UR43, UR10 ;  /* 0x0000002bff072299 */ /* 0x000fe4000801160a */
[----:B------:R-:W-:Y:S02]  /*69b0*/  UIMAD UR4, UR44, UR4, URZ ;  /* 0x000000042c0472a4 */ /* 0x000fe4000f8e02ff */
[----:B------:R-:W-:Y:S02]  /*69c0*/  UIMAD.WIDE.U32 UR10, UR6, UR42, URZ ;  /* 0x0000002a060a72a5 */ /* 0x000fe4000f8e00ff */
[----:B------:R-:W-:Y:S02]  /*69d0*/  USEL UR5, UR38, UR5, !UP1 ;  /* 0x0000000526057287 */ /* 0x000fe4000c800000 */
[----:B------:R-:W-:Y:S02]  /*69e0*/  UIMAD UR8, UR44, UR7, URZ ;  /* 0x000000072c0872a4 */ /* 0x000fe4000f8e02ff */
[----:B------:R-:W-:Y:S03]  /*69f0*/  UISETP.GE.AND UP0, UPT, UR6, UR4, UPT ;  /* 0x000000040600728c */ /* 0x000fe6000bf06270 */
[----:B------:R-:W-:Y:S01]  /*6a00*/  UMOV UR4, UR11 ;  /* 0x0000000b00047c82 */ /* 0x000fe20008000000 */
[----:B------:R-:W-:Y:S02]  /*6a10*/  UISETP.GE.OR UP0, UPT, UR5, UR8, UP0 ;  /* 0x000000080500728c */ /* 0x000fe40008706670 */
[----:B------:R-:W-:Y:S02]  /*6a20*/  USHF.R.U32.HI UR4, URZ, UR43, UR4 ;  /* 0x0000002bff047299 */ /* 0x000fe40008011604 */
[----:B------:R-:W-:Y:S02]  /*6a30*/  UIMAD.WIDE.U32 UR8, UR5, UR42, URZ ;  /* 0x0000002a050872a5 */ /* 0x000fe4000f8e00ff */
[----:B------:R-:W-:Y:S02]  /*6a40*/  USEL UR11, UR6, UR4, !UP2 ;  /* 0x00000004060b7287 */ /* 0x000fe4000d000000 */
[----:B------:R-:W-:Y:S02]  /*6a50*/  UIADD3 UR8, UPT, UPT, -UR5, URZ, URZ ;  /* 0x000000ff05087290 */ /* 0x000fe4000fffe1ff */
[----:B------:R-:W-:Y:S01]  /*6a60*/  UIADD3 UR10, UPT, UPT, -UR11, URZ, URZ ;  /* 0x000000ff0b0a7290 */ /* 0x000fe2000fffe1ff */
[----:B------:R-:W-:Y:S01]  /*6a70*/  @!UP0 UMOV UR4, UR9 ;  /* 0x0000000900048c82 */ /* 0x000fe20008000000 */
[----:B------:R-:W-:Y:S02]  /*6a80*/  UIADD3 UR9, UPT, UPT, -UR6, URZ, URZ ;  /* 0x000000ff06097290 */ /* 0x000fe4000fffe1ff */
[----:B------:R-:W-:Y:S02]  /*6a90*/  @!UP0 USHF.R.U32.HI UR4, URZ, UR43, UR4 ;  /* 0x0000002bff048299 */ /* 0x000fe40008011604 */
[----:B------:R-:W-:Y:S02]  /*6aa0*/  UIMAD UR10, UR44, UR10, UR6 ;  /* 0x0000000a2c0a72a4 */ /* 0x000fe4000f8e0206 */
[----:B------:R-:W-:Y:S04]  /*6ab0*/  @!UP0 USEL UR4, UR5, UR4, !UP2 ;  /* 0x0000000405048287 */ /* 0x000fe8000d000000 */
[----:B------:R-:W-:Y:S02]  /*6ac0*/  @!UP0 UIMAD UR10, UR7, UR10, UR4 ;  /* 0x0000000a070a82a4 */ /* 0x000fe4000f8e0204 */
[----:B------:R-:W-:Y:S02]  /*6ad0*/  @!UP0 UIADD3 UR11, UPT, UPT, UR11, -UR4, URZ ;  /* 0x800000040b0b8290 */ /* 0x000fe4000fffe0ff */
[----:B------:R-:W-:Y:S02]  /*6ae0*/  UIMAD UR7, UR45, UR8, UR38 ;  /* 0x000000082d0772a4 */ /* 0x000fe4000f8e0226 */
[----:B------:R-:W-:Y:S02]  /*6af0*/  @!UP0 UIMAD UR6, UR11, UR44, UR5 ;  /* 0x0000002c0b0682a4 */ /* 0x000fe4000f8e0205 */
[----:B------:R-:W-:Y:S01]  /*6b00*/  UIMAD UR4, UR58, UR9, UR37 ;  /* 0x000000093a0472a4 */ /* 0x000fe2000f8e0225 */
[----:B------:R-:W-:Y:S02]  /*6b10*/  @!UP0 UMOV UR5, UR10 ;  /* 0x0000000a00058c82 */ /* 0x000fe40008000000 */
[----:B------:R-:W-:Y:S02]  /*6b20*/  UIMAD UR38, UR5, UR45, UR7 ;  /* 0x0000002d052672a4 */ /* 0x000fe4000f8e0207 */
[----:B------:R-:W-:Y:S11]  /*6b30*/  UIMAD UR37, UR6, UR58, UR4 ;  /* 0x0000003a062572a4 */ /* 0x000ff6000f8e0204 */
[----:B------:R-:W-:Y:S01]  /*6b40*/  @!UPT UIADD3 URZ, UPT, UPT, URZ, URZ, URZ ;  /* 0x000000fffffff290 */ /* 0x000fe2000fffe0ff */
.L_x_105:
[----:B------:R-:W-:Y:S01]  /*6b50*/  UISETP.NE.AND UP0, UPT, UR41, 0x1, UPT ;  /* 0x000000012900788c */ /* 0x000fe2000bf05270 */
[----:B------:R-:W-:Y:S01]  /*6b60*/  LOP3.LUT P0, RZ, R144, 0x3f0, RZ, 0xc0, !PT ;  /* 0x000003f090ff7812 */ /* 0x000fe2000780c0ff */
[----:B------:R-:W-:Y:S01]  /*6b70*/  USHF.L.U32 UR53, UR20, 0x8, URZ ;  /* 0x0000000814357899 */ /* 0x000fe200080006ff */
[----:B------:R-:W-:Y:S01]  /*6b80*/  BSSY.RECONVERGENT B6, `(.L_x_106) ;  /* 0x0000034000067945 */ /* 0x000fe20003800200 */
[----:B------:R-:W-:Y:S01]  /*6b90*/  USHF.L.U32 UR50, UR28, 0x7, URZ ;  /* 0x000000071c327899 */ /* 0x000fe200080006ff */
[----:B------:R-:W-:Y:S06]  /*6ba0*/  IADD3 R146, PT, PT, R146, 0x1, RZ ;  /* 0x0000000192927810 */ /* 0x000fec0007ffe0ff */
[----:B------:R-:W3:Y:S01]  /*6bb0*/  @!UP0 LDCU.128 UR12, c[0x0][0xf10] ;  /* 0x0001e200ff0c87ac */ /* 0x000ee20008000c00 */
[----:B------:R-:W4:Y:S01]  /*6bc0*/  @!UP0 LDCU UR5, c[0x0][0xf0c] ;  /* 0x0001e180ff0587ac */ /* 0x000f220008000800 */
[----:B------:R-:W1:Y:S01]  /*6bd0*/  @!UP0 LDCU UR10, c[0x0][0xf20] ;  /* 0x0001e400ff0a87ac */ /* 0x000e620008000800 */
[----:B---3--:R-:W-:Y:S02]  /*6be0*/  UIMAD.WIDE.U32 UR8, UR38, UR12, URZ ;  /* 0x0000000c260872a5 */ /* 0x008fe4000f8e00ff */
[----:B------:R-:W-:Y:S02]  /*6bf0*/  UIMAD.WIDE.U32 UR6, UR37, UR15, URZ ;  /* 0x0000000f250672a5 */ /* 0x000fe4000f8e00ff */
[----:B------:R-:W-:Y:S03]  /*6c00*/  @!UP0 UISETP.NE.AND UP1, UPT, UR14, 0x1, UPT ;  /* 0x000000010e00888c */ /* 0x000fe6000bf25270 */
[----:B------:R-:W-:Y:S01]  /*6c10*/  @!UP0 UMOV UR4, UR9 ;  /* 0x0000000900048c82 */ /* 0x000fe20008000000 */
[----:B----4-:R-:W-:Y:S02]  /*6c20*/  @!UP0 UISETP.NE.AND UP2, UPT, UR5, 0x1, UPT ;  /* 0x000000010500888c */ /* 0x010fe4000bf45270 */
[----:B------:R-:W-:Y:S01]  /*6c30*/  @!UP0 USHF.R.U32.HI UR4, URZ, UR13, UR4 ;  /* 0x0000000dff048299 */ /* 0x000fe20008011604 */
[----:B------:R-:W-:Y:S02]  /*6c40*/  @!UP0 UMOV UR6, UR7 ;  /* 0x0000000700068c82 */ /* 0x000fe40008000000 */
[----:B-1----:R-:W-:Y:S02]  /*6c50*/  @!UP0 USHF.R.U32.HI UR6, URZ, UR10, UR6 ;  /* 0x0000000aff068299 */ /* 0x002fe40008011606 */
[----:B------:R-:W-:Y:S02]  /*6c60*/  @!UP0 USEL UR7, UR38, UR4, !UP2 ;  /* 0x0000000426078287 */ /* 0x000fe4000d000000 */
[----:B------:R-:W-:Y:S04]  /*6c70*/  @!UP0 USEL UR6, UR37, UR6, !UP1 ;  /* 0x0000000625068287 */ /* 0x000fe8000c800000 */
[----:B------:R-:W-:Y:S02]  /*6c80*/  @!UP0 UIADD3 UR4, UPT, UPT, -UR7, UR6, URZ ;  /* 0x0000000607048290 */ /* 0x000fe4000fffe1ff */
[----:B------:R-:W-:Y:S02]  /*6c90*/  @!UP0 UIADD3 UR6, UPT, UPT, UR7, -UR6, URZ ;  /* 0x8000000607068290 */ /* 0x000fe4000fffe0ff */
[----:B------:R-:W-:Y:S02]  /*6ca0*/  @!UP0 UIMAD UR38, UR4, UR5, UR38 ;  /* 0x00000005042682a4 */ /* 0x000fe4000f8e0226 */
[----:B------:R-:W-:Y:S01]  /*6cb0*/  @!UP0 UIMAD UR37, UR6, UR14, UR37 ;  /* 0x0000000e062582a4 */ /* 0x000fe2000f8e0225 */
[----:B------:R-:W-:Y:S11]  /*6cc0*/  @!P0 BRA `(.L_x_107) ;  /* 0x00000000007c8947 */ /* 0x000ff60003800000 */
[----:B------:R-:W1:Y:S01]  /*6cd0*/  LDCU.64 UR8, c[0x4][0x80] ;  /* 0x01001000ff0877ac */ /* 0x000e620008000a00 */
[----:B------:R-:W-:Y:S01]  /*6ce0*/  MOV R16, 0x0 ;  /* 0x0000000000107802 */ /* 0x000fe20000000f00 */
[----:B------:R-:W-:Y:S02]  /*6cf0*/  HFMA2 R12, -RZ, RZ, 0, 5.9604644775390625e-08 ;  /* 0x00000001ff0c7431 */ /* 0x000fe400000001ff */
[----:B------:R-:W-:Y:S01]  /*6d00*/  IMAD.MOV.U32 R8, RZ, RZ, 0x70 ;  /* 0x00000070ff087424 */ /* 0x000fe200078e00ff */
[----:B------:R3:W4:Y:S01]  /*6d10*/  LDC.64 R14, c[0x4][R16] ;  /* 0x01000000100e7b82 */ /* 0x0007220000000a00 */
[----:B------:R-:W2:Y:S01]  /*6d20*/  LDCU.64 UR6, c[0x4][0x88] ;  /* 0x01001100ff0677ac */ /* 0x000ea20008000a00 */
[----:B------:R-:W-:Y:S01]  /*6d30*/  IMAD.MOV.U32 R13, RZ, RZ, RZ ;  /* 0x000000ffff0d7224 */ /* 0x000fe200078e00ff */
[----:B------:R-:W2:Y:S01]  /*6d40*/  LDCU.64 UR4, c[0x4][0x8] ;  /* 0x01000100ff0477ac */ /* 0x000ea20008000a00 */
[----:B-1----:R-:W-:Y:S01]  /*6d50*/  MOV R5, UR9 ;  /* 0x0000000900057c02 */ /* 0x002fe20008000f00 */
[----:B------:R-:W-:Y:S01]  /*6d60*/  IMAD.U32 R4, RZ, RZ, UR8 ;  /* 0x00000008ff047e24 */ /* 0x000fe2000f8e00ff */
[----:B--2---:R-:W-:Y:S01]  /*6d70*/  MOV R7, UR7 ;  /* 0x0000000700077c02 */ /* 0x004fe20008000f00 */
[----:B------:R-:W-:Y:S01]  /*6d80*/  IMAD.U32 R6, RZ, RZ, UR6 ;  /* 0x00000006ff067e24 */ /* 0x000fe2000f8e00ff */
[----:B------:R-:W-:Y:S01]  /*6d90*/  MOV R11, UR5 ;  /* 0x00000005000b7c02 */ /* 0x000fe20008000f00 */
[----:B------:R-:W-:Y:S02]  /*6da0*/  IMAD.U32 R10, RZ, RZ, UR4 ;  /* 0x00000004ff0a7e24 */ /* 0x000fe4000f8e00ff */
[----:B------:R-:W-:Y:S07]  /*6db0*/  LEPC R20, `(.L_x_108) ;  /* 0x000000001014794e */ /* 0x000fee0000000000 */
[----:B---345:R-:W-:Y:S05]  /*6dc0*/  CALL.ABS.NOINC R14 ;  /* 0x000000000e007343 */ /* 0x038fea0003c00000 */
.L_x_108:
[----:B------:R-:W1:Y:S01]  /*6dd0*/  LDCU.64 UR8, c[0x4][0x80] ;  /* 0x01001000ff0877ac */ /* 0x000e620008000a00 */
[----:B------:R-:W2:Y:S01]  /*6de0*/  LDC.64 R16, c[0x4][R16] ;  /* 0x0100000010107b82 */ /* 0x000ea20000000a00 */
[----:B------:R-:W-:Y:S02]  /*6df0*/  HFMA2 R12, -RZ, RZ, 0, 5.9604644775390625e-08 ;  /* 0x00000001ff0c7431 */ /* 0x000fe400000001ff */
[----:B------:R-:W-:Y:S02]  /*6e00*/  IMAD.MOV.U32 R8, RZ, RZ, 0x70 ;  /* 0x00000070ff087424 */ /* 0x000fe400078e00ff */
[----:B------:R-:W-:Y:S01]  /*6e10*/  IMAD.MOV.U32 R13, RZ, RZ, RZ ;  /* 0x000000ffff0d7224 */ /* 0x000fe200078e00ff */
[----:B------:R-:W3:Y:S01]  /*6e20*/  LDCU.64 UR6, c[0x4][0x88] ;  /* 0x01001100ff0677ac */ /* 0x000ee20008000a00 */
[----:B------:R-:W4:Y:S01]  /*6e30*/  LDCU.64 UR4, c[0x4][0x8] ;  /* 0x01000100ff0477ac */ /* 0x000f220008000a00 */
[----:B-1----:R-:W-:Y:S02]  /*6e40*/  MOV R4, UR8 ;  /* 0x0000000800047c02 */ /* 0x002fe40008000f00 */
[----:B------:R-:W-:Y:S02]  /*6e50*/  MOV R5, UR9 ;  /* 0x0000000900057c02 */ /* 0x000fe40008000f00 */
[----:B---3--:R-:W-:Y:S01]  /*6e60*/  MOV R7, UR7 ;  /* 0x0000000700077c02 */ /* 0x008fe20008000f00 */
[----:B------:R-:W-:Y:S01]  /*6e70*/  IMAD.U32 R6, RZ, RZ, UR6 ;  /* 0x00000006ff067e24 */ /* 0x000fe2000f8e00ff */
[----:B----4-:R-:W-:Y:S01]  /*6e80*/  MOV R11, UR5 ;  /* 0x00000005000b7c02 */ /* 0x010fe20008000f00 */
[----:B------:R-:W-:Y:S02]  /*6e90*/  IMAD.U32 R10, RZ, RZ, UR4 ;  /* 0x00000004ff0a7e24 */ /* 0x000fe4000f8e00ff */
[----:B------:R-:W-:Y:S07]  /*6ea0*/  LEPC R20, `(.L_x_107) ;  /* 0x000000001014794e */ /* 0x000fee0000000000 */
[----:B--2---:R-:W-:Y:S05]  /*6eb0*/  CALL.ABS.NOINC R16 ;  /* 0x0000000010007343 */ /* 0x004fea0003c00000 */
.L_x_107:
[----:B------:R-:W-:Y:S05]  /*6ec0*/  BSYNC.RECONVERGENT B6 ;  /* 0x0000000000067941 */ /* 0x000fea0003800200 */
.L_x_106:
[----:B------:R-:W-:Y:S02]  /*6ed0*/  R2UR UR6, R143 ;  /* 0x000000008f0672ca */ /* 0x000fe400000e0000 */
[----:B------:R-:W-:Y:S02]  /*6ee0*/  R2UR UR5, R154 ;  /* 0x000000009a0572ca */ /* 0x000fe400000e0000 */
[----:B------:R-:W-:Y:S02]  /*6ef0*/  R2UR UR4, R153 ;  /* 0x00000000990472ca */ /* 0x000fe400000e0000 */
[----:B------:R-:W-:Y:S02]  /*6f00*/  ISETP.NE.U32.AND P4, PT, R136, RZ, PT ;  /* 0x000000ff8800720c */ /* 0x000fe40003f85070 */
[----:B------:R-:W-:Y:S02]  /*6f10*/  ISETP.NE.U32.AND P2, PT, RZ, UR60, PT ;  /* 0x0000003cff007c0c */ /* 0x000fe4000bf45070 */
[----:B------:R-:W-:Y:S02]  /*6f20*/  ISETP.NE.AND.EX P4, PT, R137, RZ, PT, P4 ;  /* 0x000000ff8900720c */ /* 0x000fe40003f85340 */
[----:B------:R-:W-:Y:S01]  /*6f30*/  ISETP.NE.AND.EX P2, PT, RZ, UR61, PT, P2 ;  /* 0x0000003dff007c0c */ /* 0x000fe2000bf45320 */
[----:B------:R-:W-:Y:S02]  /*6f40*/  UISETP.NE.AND UP2, UPT, UR6, URZ, UPT ;  /* 0x000000ff0600728c */ /* 0x000fe4000bf45270 */
[----:B------:R-:W-:Y:S04]  /*6f50*/  UISETP.NE.U32.AND UP0, UPT, UR5, URZ, UPT ;  /* 0x000000ff0500728c */ /* 0x000fe8000bf05070 */
[----:B------:R-:W-:Y:S01]  /*6f60*/  UISETP.NE.AND.EX UP1, UPT, UR4, URZ, UPT, UP0 ;  /* 0x000000ff0400728c */ /* 0x000fe2000bf25300 */
[----:B------:R-:W-:Y:S01]  /*6f70*/  PLOP3.LUT P1, PT, PT, PT, UP2, 0x80, 0x8 ;  /* 0x000000000008781c */ /* 0x000fe20003f2f028 */
[----:B------:R-:W-:Y:S03]  /*6f80*/  UPLOP3.LUT UP0, UPT, UPT, UPT, UPT, 0x40, 0x4 ;  /* 0x000000000004789c */ /* 0x000fe60003f0e870 */
[----:B------:R-:W-:Y:S06]  /*6f90*/  @UP2 UPLOP3.LUT UP0, UPT, UPT, UPT, UP1, 0x80, 0x8 ;  /* 0x000000000008289c */ /* 0x000fec0003f0f010 */
[----:B------:R-:W-:Y:S01]  /*6fa0*/  PLOP3.LUT P0, PT, PT, PT, UP0, 0x80, 0x8 ;  /* 0x000000000008781c */ /* 0x000fe20003f0f008 */
[----:B------:R-:W-:Y:S01]  /*6fb0*/  @!UPT UIADD3 URZ, UPT, UPT, URZ, URZ, URZ ;  /* 0x000000fffffff290 */ /* 0x000fe2000fffe0ff */
[----:B------:R-:W-:Y:S11]  /*6fc0*/  BRA.U !UP1, `(.L_x_109) ;  /* 0x0000000109407547 */ /* 0x000ff6000b800000 */
[----:B------:R-:W-:Y:S01]  /*6fd0*/  UISETP.NE.U32.AND UP0, UPT, UR60, URZ, UPT ;  /* 0x000000ff3c00728c */ /* 0x000fe2000bf05070 */
[----:B------:R-:W-:Y:S01]  /*6fe0*/  R2UR UR6, R154 ;  /* 0x000000009a0672ca */ /* 0x000fe200000e0000 */
[----:B------:R-:W1:Y:S01]  /*6ff0*/  LDCU.64 UR8, c[0x0][0x358] ;  /* 0x00006b00ff0877ac */ /* 0x000e620008000a00 */
[----:B------:R-:W-:Y:S02]  /*7000*/  HFMA2 R139, -RZ, RZ, 0, 5.9604644775390625e-08 ;  /* 0x00000001ff8b7431 */ /* 0x000fe400000001ff */
[----:B--2---:R-:W-:Y:S01]  /*7010*/  IMAD.MOV.U32 R0, RZ, RZ, 0x1 ;  /* 0x00000001ff007424 */ /* 0x004fe200078e00ff */
[----:B------:R-:W-:Y:S06]  /*7020*/  UISETP.NE.AND.EX UP0, UPT, UR61, URZ, UPT, UP0 ;  /* 0x000000ff3d00728c */ /* 0x000fec000bf05300 */
[----:B------:R-:W-:Y:S05]  /*7030*/  PLOP3.LUT P3, PT, PT, PT, UP0, 0x80, 0x8 ;  /* 0x000000000008781c */ /* 0x000fea0003f6f008 */
[----:B------:R-:W2:Y:S01]  /*7040*/  @UP0 LDCU.64 UR4, c[0x0][0xc88] ;  /* 0x00019100ff0407ac */ /* 0x000ea20008000a00 */
[----:B------:R-:W-:Y:S07]  /*7050*/  @UP0 UIMAD UR6, UR36, UR6, URZ ;  /* 0x00000006240602a4 */ /* 0x000fee000f8e02ff */
[----:B------:R-:W-:Y:S01]  /*7060*/  @!P3 PRMT R139, R0, 0x7610, R139 ;  /* 0x00007610008bb816 */ /* 0x000fe2000000008b */
[----:B--2---:R-:W-:Y:S06]  /*7070*/  @UP0 UIMAD.WIDE UR4, UR6, 0x4, UR4 ;  /* 0x00000004060408a5 */ /* 0x004fec000f8e0204 */
[----:B------:R-:W-:Y:S02]  /*7080*/  IMAD.U32 R4, RZ, RZ, UR4 ;  /* 0x00000004ff047e24 */ /* 0x000fe4000f8e00ff */
[----:B------:R-:W-:Y:S03]  /*7090*/  IMAD.U32 R5, RZ, RZ, UR5 ;  /* 0x00000005ff057e24 */ /* 0x000fe6000f8e00ff */
[----:B------:R-:W2:Y:S02]  /*70a0*/  @!UP0 LDCU UR4, c[0x0][0xc80] ;  /* 0x00019000ff0487ac */ /* 0x000ea40008000800 */
[----:B-1---5:R1:W5:Y:S02]  /*70b0*/  @P3 LDG.E R71, desc[UR8][R4.64] ;  /* 0x0000000804473981 */ /* 0x022364000c1e1900 */
[----:B-12---:R-:W-:Y:S02]  /*70c0*/  @!P3 MOV R71, UR4 ;  /* 0x000000040047bc02 */ /* 0x006fe40008000f00 */
.L_x_109:
[----:B------:R-:W-:Y:S05]  /*70d0*/  @!P4 BRA `(.L_x_110) ;  /* 0x000000000024c947 */ /* 0x000fea0003800000 */
[----:B------:R-:W-:Y:S01]  /*70e0*/  ISETP.NE.U32.AND P3, PT, R134, RZ, PT ;  /* 0x000000ff8600720c */ /* 0x000fe20003f65070 */
[----:B------:R-:W1:Y:S03]  /*70f0*/  LDCU.64 UR4, c[0x0][0x358] ;  /* 0x00006b00ff0477ac */ /* 0x000e660008000a00 */
[----:B------:R-:W-:Y:S11]  /*7100*/  ISETP.NE.AND.EX P3, PT, R135, RZ, PT, P3 ;  /* 0x000000ff8700720c */ /* 0x000ff60003f65330 */
[----:B------:R-:W-:Y:S02]  /*7110*/  @!UPT UIADD3 URZ, UPT, UPT, URZ, URZ, URZ ;  /* 0x000000fffffff290 */ /* 0x000fe4000fffe0ff */
[----:B------:R-:W3:Y:S01]  /*7120*/  @P3 LDC.64 R4, c[0x0][0xca8] ;  /* 0x00032a00ff043b82 */ /* 0x000ee20000000a00 */
[----:B--2---:R-:W-:Y:S04]  /*7130*/  @P3 IMAD R0, R136, UR36, RZ ;  /* 0x0000002488003c24 */ /* 0x004fe8000f8e02ff */
[----:B---3--:R-:W-:Y:S05]  /*7140*/  @P3 IMAD.WIDE R4, R0, 0x4, R4 ;  /* 0x0000000400043825 */ /* 0x008fea00078e0204 */
[----:B-1---5:R1:W5:Y:S02]  /*7150*/  @P3 LDG.E R68, desc[UR4][R4.64] ;  /* 0x0000000404443981 */ /* 0x022364000c1e1900 */
[----:B-1----:R-:W3:Y:S02]  /*7160*/  @!P3 LDC R68, c[0x0][0xca0] ;  /* 0x00032800ff44bb82 */ /* 0x002ee40000000800 */
.L_x_110:
[----:B-----5:R-:W-:Y:S01]  /*7170*/  FSETP.NEU.AND P3, PT, R71, RZ, PT ;  /* 0x000000ff4700720b */ /* 0x020fe20003f6d000 */
[----:B------:R-:W-:Y:S01]  /*7180*/  IMAD.SHL.U32 R164, R133, 0x2, RZ ;  /* 0x0000000285a47824 */ /* 0x000fe200078e00ff */
[----:B------:R-:W-:Y:S01]  /*7190*/  SEL R5, RZ, 0xffffffff, P2 ;  /* 0xffffffffff057807 */ /* 0x000fe20001000000 */
[----:B------:R-:W-:Y:S01]  /*71a0*/  IMAD.SHL.U32 R78, R150, 0x10, RZ ;  /* 0x00000010964e7824 */ /* 0x000fe200078e00ff */
[----:B------:R-:W-:Y:S01]  /*71b0*/  @P1 LOP3.LUT P2, RZ, R139, 0xff, RZ, 0xc0, !PT ;  /* 0x000000ff8bff1812 */ /* 0x000fe2000784c0ff */
[----:B------:R-:W-:Y:S01]  /*71c0*/  VIADD R163, R164, UR46 ;  /* 0x0000002ea4a37c36 */ /* 0x000fe20008000000 */
[----:B------:R-:W-:Y:S01]  /*71d0*/  @P1 SEL R4, RZ, 0xffffffff, P3 ;  /* 0xffffffffff041807 */ /* 0x000fe20001800000 */
[----:B------:R-:W-:Y:S01]  /*71e0*/  IMAD.MOV.U32 R94, RZ, RZ, -0x10 ;  /* 0xfffffff0ff5e7424 */ /* 0x000fe200078e00ff */
[----:B------:R-:W-:Y:S01]  /*71f0*/  LOP3.LUT R149, R149, 0x1, RZ, 0x3c, !PT ;  /* 0x0000000195957812 */ /* 0x000fe200078e3cff */
[----:B------:R-:W-:Y:S01]  /*7200*/  IMAD.SHL.U32 R92, R151, 0x10, RZ ;  /* 0x00000010975c7824 */ /* 0x000fe200078e00ff */
[----:B------:R-:W-:Y:S01]  /*7210*/  @P0 SEL R4, R5, R4, !P2 ;  /* 0x0000000405040207 */ /* 0x000fe20005000000 */
[C---:B------:R-:W-:Y:S01]  /*7220*/  IMAD.IADD R147, R163.reuse, 0x1, R78 ;  /* 0x00000001a3937824 */ /* 0x040fe200078e024e */
[----:B------:R-:W-:Y:S01]  /*7230*/  PLOP3.LUT P0, PT, PT, PT, UP1, 0x80, 0x8 ;  /* 0x000000000008781c */ /* 0x000fe20003f0f018 */
[----:B------:R-:W-:Y:S01]  /*7240*/  IMAD.U32 R3, RZ, RZ, UR39 ;  /* 0x00000027ff037e24 */ /* 0x000fe2000f8e00ff */
[----:B------:R-:W-:Y:S01]  /*7250*/  @P1 LOP3.LUT R4, R4, 0x1, RZ, 0xc0, !PT ;  /* 0x0000000104041812 */ /* 0x000fe200078ec0ff */
[----:B------:R-:W-:Y:S01]  /*7260*/  IMAD.IADD R162, R163, 0x1, R92 ;  /* 0x00000001a3a27824 */ /* 0x000fe200078e025c */
[----:B------:R-:W-:Y:S01]  /*7270*/  LOP3.LUT P4, R145, R139, 0xff, RZ, 0xc0, !PT ;  /* 0x000000ff8b917812 */ /* 0x000fe2000788c0ff */
[--C-:B------:R-:W-:Y:S01]  /*7280*/  IMAD.IADD R159, R92, 0x1, R147.reuse ;  /* 0x000000015c9f7824 */ /* 0x100fe200078e0293 */
[----:B------:R-:W-:Y:S01]  /*7290*/  ISETP.NE.U32.OR P5, PT, R4, 0x1, !P1 ;  /* 0x000000010400780c */ /* 0x000fe20004fa5470 */
[----:B------:R-:W-:Y:S01]  /*72a0*/  IMAD.U32 R4, RZ, RZ, UR39 ;  /* 0x00000027ff047e24 */ /* 0x000fe2000f8e00ff */
[----:B------:R-:W-:Y:S01]  /*72b0*/  BSSY B1, `(.L_x_111) ;  /* 0x000004a000017945 */ /* 0x000fe20003800000 */
[----:B------:R-:W-:Y:S01]  /*72c0*/  IMAD.MOV.U32 R79, RZ, RZ, 0x1 ;  /* 0x00000001ff4f7424 */ /* 0x000fe200078e00ff */
[----:B------:R-:W-:Y:S01]  /*72d0*/  P2R R157, PR, RZ, 0x20 ;  /* 0x00000020ff9d7803 */ /* 0x000fe20000000000 */
[----:B------:R-:W-:Y:S01]  /*72e0*/  IMAD.MOV.U32 R77, RZ, RZ, RZ ;  /* 0x000000ffff4d7224 */ /* 0x000fe200078e00ff */
[----:B--2---:R-:W-:Y:S02]  /*72f0*/  SHF.L.U32 R0, R4, 0x1f, RZ ;  /* 0x0000001f04007819 */ /* 0x004fe400000006ff */
[----:B------:R-:W-:Y:S02]  /*7300*/  CS2R R130, SRZ ;  /* 0x0000000000827805 */ /* 0x000fe4000001ff00 */
[----:B------:R-:W-:Y:S02]  /*7310*/  SEL R4, RZ, 0xffffffff, P3 ;  /* 0xffffffffff047807 */ /* 0x000fe40001800000 */
[----:B------:R-:W-:Y:S02]  /*7320*/  CS2R R128, SRZ ;  /* 0x0000000000807805 */ /* 0x000fe4000001ff00 */
[----:B------:R-:W-:Y:S02]  /*7330*/  CS2R R122, SRZ ;  /* 0x00000000007a7805 */ /* 0x000fe4000001ff00 */
[----:B------:R-:W-:Y:S02]  /*7340*/  CS2R R120, SRZ ;  /* 0x0000000000787805 */ /* 0x000fe4000001ff00 */
[----:B------:R-:W-:Y:S02]  /*7350*/  @P0 SEL R4, R5, R4, !P4 ;  /* 0x0000000405040207 */ /* 0x000fe40006000000 */
[----:B------:R-:W-:Y:S02]  /*7360*/  CS2R R114, SRZ ;  /* 0x0000000000727805 */ /* 0x000fe4000001ff00 */
[----:B------:R-:W-:Y:S02]  /*7370*/  @P5 SHF.L.U32 R6, R149, 0x1f, RZ ;  /* 0x0000001f95065819 */ /* 0x000fe400000006ff */
[----:B------:R-:W-:Y:S02]  /*7380*/  CS2R R112, SRZ ;  /* 0x0000000000707805 */ /* 0x000fe4000001ff00 */
[----:B------:R-:W-:Y:S02]  /*7390*/  LOP3.LUT R4, R4, 0x1, RZ, 0xc0, !PT ;  /* 0x0000000104047812 */ /* 0x000fe400078ec0ff */
[----:B------:R-:W-:Y:S01]  /*73a0*/  CS2R R106, SRZ ;  /* 0x00000000006a7805 */ /* 0x000fe2000001ff00 */
[----:B------:R-:W1:Y:S01]  /*73b0*/  @P5 SYNCS.PHASECHK.TRANS64.TRYWAIT P2, [UR46+0x40], R6 ;  /* 0x00004006ff0055a7 */ /* 0x000e62000804112e */
[----:B------:R-:W-:Y:S02]  /*73c0*/  ISETP.NE.AND P0, PT, RZ, UR39, PT ;  /* 0x00000027ff007c0c */ /* 0x000fe4000bf05270 */
[----:B------:R-:W-:Y:S02]  /*73d0*/  CS2R R104, SRZ ;  /* 0x0000000000687805 */ /* 0x000fe4000001ff00 */
[----:B------:R-:W-:Y:S02]  /*73e0*/  ISETP.NE.U32.AND P3, PT, R4, 0x1, PT ;  /* 0x000000010400780c */ /* 0x000fe40003f65070 */
[----:B------:R-:W-:Y:S02]  /*73f0*/  CS2R R98, SRZ ;  /* 0x0000000000627805 */ /* 0x000fe4000001ff00 */
[----:B------:R-:W-:Y:S02]  /*7400*/  CS2R R96, SRZ ;  /* 0x0000000000607805 */ /* 0x000fe4000001ff00 */
[----:B------:R-:W-:Y:S02]  /*7410*/  CS2R R90, SRZ ;  /* 0x00000000005a7805 */ /* 0x000fe4000001ff00 */
[----:B------:R-:W-:Y:S02]  /*7420*/  P2R R93, PR, RZ, 0x8 ;  /* 0x00000008ff5d7803 */ /* 0x000fe40000000000 */
[----:B------:R-:W-:Y:S02]  /*7430*/  CS2R R88, SRZ ;  /* 0x0000000000587805 */ /* 0x000fe4000001ff00 */
[----:B------:R-:W-:Y:S02]  /*7440*/  ISETP.NE.U32.AND P3, PT, R138, 0x1, PT ;  /* 0x000000018a00780c */ /* 0x000fe40003f65070 */
[----:B------:R-:W-:Y:S02]  /*7450*/  CS2R R82, SRZ ;  /* 0x0000000000527805 */ /* 0x000fe4000001ff00 */
[----:B------:R-:W-:Y:S02]  /*7460*/  CS2R R80, SRZ ;  /* 0x0000000000507805 */ /* 0x000fe4000001ff00 */
[----:B------:R-:W-:Y:S02]  /*7470*/  CS2R R86, SRZ ;  /* 0x0000000000567805 */ /* 0x000fe4000001ff00 */
[----:B------:R-:W-:Y:S02]  /*7480*/  SEL R94, R94, 0x10, !P3 ;  /* 0x000000105e5e7807 */ /* 0x000fe40005800000 */
[----:B------:R-:W-:Y:S01]  /*7490*/  CS2R R84, SRZ ;  /* 0x0000000000547805 */ /* 0x000fe2000001ff00 */
[----:B------:R-:W-:Y:S01]  /*74a0*/  IMAD R69, R3, 0xc0, R2 ;  /* 0x000000c003457824 */ /* 0x000fe200078e0202 */
[----:B------:R2:W4:Y:S01]  /*74b0*/  SYNCS.PHASECHK.TRANS64.TRYWAIT P1, [UR46+0xb0], R0 ;  /* 0x0000b000ff0075a7 */ /* 0x000522000802112e */
[----:B------:R-:W-:Y:S01]  /*74c0*/  SEL R70, RZ, 0xc0, P0 ;  /* 0x000000c0ff467807 */ /* 0x000fe20000000000 */
[----:B------:R-:W-:Y:S02]  /*74d0*/  IMAD.IADD R163, R163, 0x1, R94 ;  /* 0x00000001a3a37824 */ /* 0x000fe400078e025e */
[C---:B------:R-:W-:Y:S02]  /*74e0*/  IMAD.IADD R161, R94.reuse, 0x1, R162 ;  /* 0x000000015ea17824 */ /* 0x040fe400078e02a2 */
[C---:B------:R-:W-:Y:S02]  /*74f0*/  IMAD.IADD R160, R94.reuse, 0x1, R147 ;  /* 0x000000015ea07824 */ /* 0x040fe400078e0293 */
[----:B------:R-:W-:Y:S01]  /*7500*/  IMAD.IADD R158, R94, 0x1, R159 ;  /* 0x000000015e9e7824 */ /* 0x000fe200078e029f */
[----:B-1----:R-:W-:Y:S01]  /*7510*/  @P5 SEL R79, RZ, 0x1, !P2 ;  /* 0x00000001ff4f5807 */ /* 0x002fe20005000000 */
[----:B--2---:R-:W-:Y:S06]  /*7520*/  @!P5 BRA `(.L_x_112) ;  /* 0x000000000088d947 */ /* 0x004fec0003800000 */
[----:B------:R-:W-:Y:S01]  /*7530*/  IMAD.MOV.U32 R131, RZ, RZ, RZ ;  /* 0x000000ffff837224 */ /* 0x000fe200078e00ff */
[----:B------:R-:W-:Y:S01]  /*7540*/  ISETP.NE.AND P0, PT, R79, RZ, PT ;  /* 0x000000ff4f00720c */ /* 0x000fe20003f05270 */
[----:B------:R-:W-:Y:S01]  /*7550*/  BSSY B0, `(.L_x_113) ;  /* 0x0000014000007945 */ /* 0x000fe20003800000 */
[----:B------:R-:W-:Y:S02]  /*7560*/  CS2R R86, SRZ ;  /* 0x0000000000567805 */ /* 0x000fe4000001ff00 */
        /* <DEDUP_REMOVED lines=13> */
[----:B------:R-:W-:Y:S01]  /*7640*/  CS2R R128, SRZ ;  /* 0x0000000000807805 */ /* 0x000fe2000001ff00 */
[----:B------:R-:W-:Y:S06]  /*7650*/  @P0 BRA `(.L_x_114) ;  /* 0x00000000000c0947 */ /* 0x000fec0003800000 */
[----:B------:R-:W-:Y:S04]  /*7660*/  SHF.L.U32 R4, R149, 0x1f, RZ ;  /* 0x0000001f95047819 */ /* 0x000fe800000006ff */
[----:B------:R-:W1:Y:S02]  /*7670*/  SYNCS.PHASECHK.TRANS64.TRYWAIT P0, [UR46+0x40], R4 ;  /* 0x00004004ff0075a7 */ /* 0x000e64000800112e */
[----:B-1----:R-:W-:Y:S05]  /*7680*/  @!P0 BRA `(.L_x_115) ;  /* 0x0000005c00888947 */ /* 0x002fea0003800000 */
.L_x_114:
[----:B------:R-:W-:Y:S05]  /*7690*/  BSYNC B0 ;  /* 0x0000000000007941 */ /* 0x000fea0003800000 */
.L_x_113:
[----:B------:R-:W-:Y:S01]  /*76a0*/  ISETP.NE.AND P0, PT, R93, RZ, PT ;  /* 0x000000ff5d00720c */ /* 0x000fe20003f05270 */
[----:B------:R-:W-:Y:S11]  /*76b0*/  HFMA2 R77, -RZ, RZ, 0, 5.9604644775390625e-08 ;  /* 0x00000001ff4d7431 */ /* 0x000ff600000001ff */
[----:B------:R-:W-:Y:S01]  /*76c0*/  @!UPT UIADD3 URZ, UPT, UPT, URZ, URZ, URZ ;  /* 0x000000fffffff290 */ /* 0x000fe2000fffe0ff */
[----:B------:R2:W1:Y:S04]  /*76d0*/  @P0 LDS.128 R84, [R164+UR46+0x400] ;  /* 0x0004002ea4540984 */ /* 0x0004680008000c00 */
[----:B------:R2:W1:Y:S04]  /*76e0*/  @P0 LDS.128 R80, [R163+0x400] ;  /* 0x00040000a3500984 */ /* 0x0004680000000c00 */
[----:B------:R2:W1:Y:S04]  /*76f0*/  @P0 LDS.128 R88, [R162+0x400] ;  /* 0x00040000a2580984 */ /* 0x0004680000000c00 */
[----:B------:R2:W1:Y:S04]  /*7700*/  @P0 LDS.128 R96, [R161+0x400] ;  /* 0x00040000a1600984 */ /* 0x0004680000000c00 */
[----:B------:R2:W1:Y:S04]  /*7710*/  @P0 LDS.128 R104, [R147+0x400] ;  /* 0x0004000093680984 */ /* 0x0004680000000c00 */
[----:B------:R2:W1:Y:S04]  /*7720*/  @P0 LDS.128 R112, [R160+0x400] ;  /* 0x00040000a0700984 */ /* 0x0004680000000c00 */
[----:B------:R2:W1:Y:S04]  /*7730*/  @P0 LDS.128 R120, [R159+0x400] ;  /* 0x000400009f780984 */ /* 0x0004680000000c00 */
[----:B------:R2:W1:Y:S02]  /*7740*/  @P0 LDS.128 R128, [R158+0x400] ;  /* 0x000400009e800984 */ /* 0x0004640000000c00 */
.L_x_112:
[----:B------:R-:W-:Y:S05]  /*7750*/  BSYNC B1 ;  /* 0x0000000000017941 */ /* 0x000fea0003800000 */
.L_x_111:
[----:B------:R-:W-:Y:S05]  /*7760*/  IMAD.IADD R64, R69, 0x1, R70 ;  /* 0x0000000145407824 */ /* 0x000fea00078e0246 */
[----:B-1----:R-:W-:Y:S04]  /*7770*/  SHF.R.U32.HI R3, RZ, 0x15, R64 ;  /* 0x00000015ff037819 */ /* 0x002fe80000011640 */
[----:B------:R-:W-:Y:S01]  /*7780*/  LOP3.LUT P0, RZ, R3, 0x3, R140, 0x48, !PT ;  /* 0x0000000303ff7812 */ /* 0x000fe2000780488c */
[----:B------:R-:W-:Y:S01]  /*7790*/  @!UPT UIADD3 URZ, UPT, UPT, URZ, URZ, URZ ;  /* 0x000000fffffff290 */ /* 0x000fe2000fffe0ff */
[----:B----4-:R-:W-:Y:S11]  /*77a0*/  @P1 BRA `(.L_x_116) ;  /* 0x0000000000081947 */ /* 0x010ff60003800000 */
[----:B------:R-:W1:Y:S02]  /*77b0*/  SYNCS.PHASECHK.TRANS64.TRYWAIT P1, [UR46+0xb0], R0 ;  /* 0x0000b000ff0075a7 */ /* 0x000e64000802112e */
[----:B-1----:R-:W-:Y:S05]  /*77c0*/  @!P1 BRA `(.L_x_117) ;  /* 0x0000005c00509947 */ /* 0x002fea0003800000 */
.L_x_116:
[----:B------:R-:W-:Y:S05]  /*77d0*/  @!P0 BRA `(.L_x_118) ;  /* 0x0000000000408947 */ /* 0x000fea0003800000 */
[----:B------:R-:W4:Y:S01]  /*77e0*/  LDCU.64 UR8, c[0x4][0x70] ;  /* 0x01000e00ff0877ac */ /* 0x000f220008000a00 */
[----:B------:R-:W-:Y:S01]  /*77f0*/  MOV R15, 0x0 ;  /* 0x00000000000f7802 */ /* 0x000fe20000000f00 */
[----:B------:R-:W-:Y:S02]  /*7800*/  HFMA2 R12, -RZ, RZ, 0, 5.9604644775390625e-08 ;  /* 0x00000001ff0c7431 */ /* 0x000fe400000001ff */
[----:B------:R-:W-:Y:S02]  /*7810*/  IMAD.MOV.U32 R8, RZ, RZ, 0x192 ;  /* 0x00000192ff087424 */ /* 0x000fe400078e00ff */
[----:B------:R-:W-:Y:S01]  /*7820*/  IMAD.MOV.U32 R13, RZ, RZ, RZ ;  /* 0x000000ffff0d7224 */ /* 0x000fe200078e00ff */
[----:B------:R-:W5:Y:S01]  /*7830*/  LDCU.64 UR6, c[0x4][0x78] ;  /* 0x01000f00ff0677ac */ /* 0x000f620008000a00 */
[----:B------:R-:W1:Y:S01]  /*7840*/  LDC.64 R14, c[0x4][R15] ;  /* 0x010000000f0e7b82 */ /* 0x000e620000000a00 */
[----:B------:R-:W2:Y:S01]  /*7850*/  LDCU.64 UR4, c[0x4][0x10] ;  /* 0x01000200ff0477ac */ /* 0x000ea20008000a00 */
[----:B----4-:R-:W-:Y:S01]  /*7860*/  MOV R5, UR9 ;  /* 0x0000000900057c02 */ /* 0x010fe20008000f00 */
[----:B------:R-:W-:Y:S01]  /*7870*/  IMAD.U32 R4, RZ, RZ, UR8 ;  /* 0x00000008ff047e24 */ /* 0x000fe2000f8e00ff */
[----:B-----5:R-:W-:Y:S01]  /*7880*/  MOV R7, UR7 ;  /* 0x0000000700077c02 */ /* 0x020fe20008000f00 */
[----:B------:R-:W-:Y:S01]  /*7890*/  IMAD.U32 R6, RZ, RZ, UR6 ;  /* 0x00000006ff067e24 */ /* 0x000fe2000f8e00ff */
[----:B--2---:R-:W-:Y:S01]  /*78a0*/  MOV R11, UR5 ;  /* 0x00000005000b7c02 */ /* 0x004fe20008000f00 */
[----:B------:R-:W-:Y:S02]  /*78b0*/  IMAD.U32 R10, RZ, RZ, UR4 ;  /* 0x00000004ff0a7e24 */ /* 0x000fe4000f8e00ff */
[----:B------:R-:W-:Y:S07]  /*78c0*/  LEPC R20, `(.L_x_118) ;  /* 0x000000001014794e */ /* 0x000fee0000000000 */
[----:B-1-3--:R-:W-:Y:S05]  /*78d0*/  CALL.ABS.NOINC R14 ;  /* 0x000000000e007343 */ /* 0x00afea0003c00000 */
.L_x_118:
[----:B------:R-:W-:Y:S01]  /*78e0*/  SHF.L.U32 R72, R84, 0x10, RZ ;  /* 0x0000001054487819 */ /* 0x000fe200000006ff */
[----:B------:R-:W-:Y:S05]  /*78f0*/  WARPSYNC.ALL ;  /* 0x0000000000007948 */ /* 0x000fea0003800000 */
[----:B------:R-:W-:Y:S01]  /*7900*/  R2UR UR4, R64 ;  /* 0x00000000400472ca */ /* 0x000fe200000e0000 */
[----:B------:R-:W-:Y:S01]  /*7910*/  BSSY.RECONVERGENT B0, `(.L_x_119) ;  /* 0x0000101000007945 */ /* 0x000fe20003800200 */
[----:B------:R-:W-:Y:S02]  /*7920*/  LOP3.LUT R74, R84, 0xffff0000, RZ, 0xc0, !PT ;  /* 0xffff0000544a7812 */ /* 0x000fe400078ec0ff */
[----:B------:R-:W-:Y:S02]  /*7930*/  LOP3.LUT R76, R85, 0xffff0000, RZ, 0xc0, !PT ;  /* 0xffff0000554c7812 */ /* 0x000fe400078ec0ff */
[----:B------:R-:W-:Y:S02]  /*7940*/  SHF.L.U32 R73, R86, 0x10, RZ ;  /* 0x0000001056497819 */ /* 0x000fe400000006ff */
[----:B------:R-:W-:Y:S02]  /*7950*/  SHF.L.U32 R75, R80, 0x10, RZ ;  /* 0x00000010504b7819 */ /* 0x000fe400000006ff */
[----:B------:R-:W-:Y:S02]  /*7960*/  R2UR UR5, R155 ;  /* 0x000000009b0572ca */ /* 0x000fe400000e0000 */
[----:B------:R-:W-:Y:S01]  /*7970*/  ISETP.NE.AND P0, PT, R152, RZ, PT ;  /* 0x000000ff9800720c */ /* 0x000fe20003f05270 */
[----:B------:R-:W4:Y:S01]  /*7980*/  LDTM.x64 R4, tmem[UR4] ;  /* 0x00000004000479ee */ /* 0x000f220008340000 */
[----:B------:R-:W-:Y:S09]  /*7990*/  NOP ;  /* 0x0000000000007918 */ /* 0x000ff20000000000 */
[----:B----4-:R-:W-:Y:S01]  /*79a0*/  SYNCS.ARRIVE.TRANS64.RED.A1T0 RZ, [UR5], RZ ;  /* 0x000000ffffff79a7 */ /* 0x010fe20008100405 */
[C---:B-1-3--:R-:W-:Y:S01]  /*79b0*/  FMUL R0, R68.reuse, R4 ;  /* 0x0000000444007220 */ /* 0x04afe20000400000 */
[C---:B------:R-:W-:Y:S01]  /*79c0*/  FMUL R3, R68.reuse, R5 ;  /* 0x0000000544037220 */ /* 0x040fe20000400000 */
[C---:B------:R-:W-:Y:S01]  /*79d0*/  FMUL R6, R68.reuse, R6 ;  /* 0x0000000644067220 */ /* 0x040fe20000400000 */
[C---:B------:R-:W-:Y:S01]  /*79e0*/  FMUL R7, R68.reuse, R7 ;  /* 0x0000000744077220 */ /* 0x040fe20000400000 */
[----:B------:R-:W-:Y:S01]  /*79f0*/  FFMA R0, R71, R72, R0 ;  /* 0x0000004847007223 */ /* 0x000fe20000000000 */
[----:B------:R-:W-:Y:S01]  /*7a00*/  SHF.L.U32 R72, R85, 0x10, RZ ;  /* 0x0000001055487819 */ /* 0x000fe200000006ff */
[C---:B------:R-:W-:Y:S01]  /*7a10*/  FMUL R4, R68.reuse, R8 ;  /* 0x0000000844047220 */ /* 0x040fe20000400000 */
[----:B------:R-:W-:Y:S01]  /*7a20*/  FFMA R3, R71, R74, R3 ;  /* 0x0000004a47037223 */ /* 0x000fe20000000003 */
[----:B------:R-:W-:Y:S01]  /*7a30*/  LOP3.LUT R74, R87, 0xffff0000, RZ, 0xc0, !PT ;  /* 0xffff0000574a7812 */ /* 0x000fe200078ec0ff */
[----:B------:R-:W-:Y:S01]  /*7a40*/  FMUL R5, R68, R9 ;  /* 0x0000000944057220 */ /* 0x000fe20000400000 */
[C---:B------:R-:W-:Y:S01]  /*7a50*/  FFMA R6, R71.reuse, R72, R6 ;  /* 0x0000004847067223 */ /* 0x040fe20000000006 */
[----:B------:R-:W-:Y:S01]  /*7a60*/  LOP3.LUT R72, R86, 0xffff0000, RZ, 0xc0, !PT ;  /* 0xffff000056487812 */ /* 0x000fe200078ec0ff */
[----:B------:R-:W-:Y:S01]  /*7a70*/  FFMA R7, R71, R76, R7 ;  /* 0x0000004c47077223 */ /* 0x000fe20000000007 */
[----:B------:R-:W-:Y:S01]  /*7a80*/  LOP3.LUT R76, R83, 0xffff0000, RZ, 0xc0, !PT ;  /* 0xffff0000534c7812 */ /* 0x000fe200078ec0ff */
[----:B------:R-:W-:Y:S01]  /*7a90*/  FFMA R4, R71, R73, R4 ;  /* 0x0000004947047223 */ /* 0x000fe20000000004 */
[----:B------:R-:W-:Y:S01]  /*7aa0*/  SHF.L.U32 R73, R87, 0x10, RZ ;  /* 0x0000001057497819 */ /* 0x000fe200000006ff */
[----:B------:R-:W-:Y:S01]  /*7ab0*/  FMUL R10, R68, R10 ;  /* 0x0000000a440a7220 */ /* 0x000fe20000400000 */
[----:B------:R-:W-:Y:S01]  /*7ac0*/  F2FP.BF16.F32.PACK_AB R100, R3, R0 ;  /* 0x000000000364723e */ /* 0x000fe200000010ff */
[----:B------:R-:W-:Y:S01]  /*7ad0*/  FFMA R5, R71, R72, R5 ;  /* 0x0000004847057223 */ /* 0x000fe20000000005 */
[----:B------:R-:W-:Y:S01]  /*7ae0*/  LOP3.LUT R72, R80, 0xffff0000, RZ, 0xc0, !PT ;  /* 0xffff000050487812 */ /* 0x000fe200078ec0ff */
[C---:B------:R-:W-:Y:S01]  /*7af0*/  FMUL R11, R68.reuse, R11 ;  /* 0x0000000b440b7220 */ /* 0x040fe20000400000 */
[----:B------:R-:W-:Y:S01]  /*7b00*/  F2FP.BF16.F32.PACK_AB R101, R7, R6 ;  /* 0x000000060765723e */ /* 0x000fe200000010ff */
[C---:B------:R-:W-:Y:S01]  /*7b10*/  FMUL R8, R68.reuse, R12 ;  /* 0x0000000c44087220 */ /* 0x040fe20000400000 */
[----:B------:R-:W-:Y:S01]  /*7b20*/  F2FP.BF16.F32.PACK_AB R102, R5, R4 ;  /* 0x000000040566723e */ /* 0x000fe200000010ff */
[----:B------:R-:W-:Y:S01]  /*7b30*/  FFMA R10, R71, R73, R10 ;  /* 0x00000049470a7223 */ /* 0x000fe2000000000a */
[----:B------:R-:W-:Y:S01]  /*7b40*/  SHF.L.U32 R73, R81, 0x10, RZ ;  /* 0x0000001051497819 */ /* 0x000fe200000006ff */
[----:B------:R-:W-:Y:S01]  /*7b50*/  FMUL R9, R68, R13 ;  /* 0x0000000d44097220 */ /* 0x000fe20000400000 */
[C---:B------:R-:W-:Y:S01]  /*7b60*/  FFMA R11, R71.reuse, R74, R11 ;  /* 0x0000004a470b7223 */ /* 0x040fe2000000000b */
[----:B------:R-:W-:Y:S01]  /*7b70*/  LOP3.LUT R74, R82, 0xffff0000, RZ, 0xc0, !PT ;  /* 0xffff0000524a7812 */ /* 0x000fe200078ec0ff */
[----:B------:R-:W-:Y:S01]  /*7b80*/  FMUL R14, R68, R14 ;  /* 0x0000000e440e7220 */ /* 0x000fe20000400000 */
[----:B------:R-:W-:Y:S01]  /*7b90*/  FFMA R8, R71, R75, R8 ;  /* 0x0000004b47087223 */ /* 0x000fe20000000008 */
[----:B------:R-:W-:Y:S01]  /*7ba0*/  SHF.L.U32 R75, R83, 0x10, RZ ;  /* 0x00000010534b7819 */ /* 0x000fe200000006ff */
[----:B------:R-:W-:Y:S01]  /*7bb0*/  FFMA R9, R71, R72, R9 ;  /* 0x0000004847097223 */ /* 0x000fe20000000009 */
[----:B------:R-:W-:Y:S01]  /*7bc0*/  LOP3.LUT R72, R81, 0xffff0000, RZ, 0xc0, !PT ;  /* 0xffff000051487812 */ /* 0x000fe200078ec0ff */
[----:B------:R-:W-:Y:S01]  /*7bd0*/  FFMA R14, R71, R73, R14 ;  /* 0x00000049470e7223 */ /* 0x000fe2000000000e */
[----:B------:R-:W-:Y:S01]  /*7be0*/  SHF.L.U32 R73, R82, 0x10, RZ ;  /* 0x0000001052497819 */ /* 0x000fe200000006ff */
[C---:B------:R-:W-:Y:S01]  /*7bf0*/  FMUL R15, R68.reuse, R15 ;  /* 0x0000000f440f7220 */ /* 0x040fe20000400000 */
[----:B------:R-:W-:Y:S01]  /*7c00*/  F2FP.BF16.F32.PACK_AB R103, R11, R10 ;  /* 0x0000000a0b67723e */ /* 0x000fe200000010ff */
[C---:B------:R-:W-:Y:S01]  /*7c10*/  FMUL R12, R68.reuse, R16 ;  /* 0x00000010440c7220 */ /* 0x040fe20000400000 */
[----:B------:R-:W-:Y:S01]  /*7c20*/  F2FP.BF16.F32.PACK_AB R108, R9, R8 ;  /* 0x00000008096c723e */ /* 0x000fe200000010ff */
[----:B------:R-:W-:Y:S01]  /*7c30*/  FMUL R13, R68, R17 ;  /* 0x00000011440d7220 */ /* 0x000fe20000400000 */
[C---:B------:R-:W-:Y:S01]  /*7c40*/  FFMA R15, R71.reuse, R72, R15 ;  /* 0x00000048470f7223 */ /* 0x040fe2000000000f */
[----:B------:R-:W-:Y:S01]  /*7c50*/  SHF.L.U32 R72, R88, 0x10, RZ ;  /* 0x0000001058487819 */ /* 0x000fe200000006ff */
[C---:B------:R-:W-:Y:S01]  /*7c60*/  FMUL R18, R68.reuse, R18 ;  /* 0x0000001244127220 */ /* 0x040fe20000400000 */
[----:B------:R-:W-:Y:S01]  /*7c70*/  FMUL R19, R68, R19 ;  /* 0x0000001344137220 */ /* 0x000fe20000400000 */
[----:B------:R-:W-:Y:S01]  /*7c80*/  FFMA R12, R71, R73, R12 ;  /* 0x00000049470c7223 */ /* 0x000fe2000000000c */
[----:B------:R-:W-:Y:S01]  /*7c90*/  SHF.L.U32 R73, R90, 0x10, RZ ;  /* 0x000000105a497819 */ /* 0x000fe200000006ff */
[----:B------:R-:W-:Y:S01]  /*7ca0*/  FMUL R16, R68, R20 ;  /* 0x0000001444107220 */ /* 0x000fe20000400000 */
[----:B------:R-:W-:Y:S01]  /*7cb0*/  F2FP.BF16.F32.PACK_AB R109, R15, R14 ;  /* 0x0000000e0f6d723e */ /* 0x000fe200000010ff */
[C---:B------:R-:W-:Y:S01]  /*7cc0*/  FFMA R13, R71.reuse, R74, R13 ;  /* 0x0000004a470d7223 */ /* 0x040fe2000000000d */
[----:B------:R-:W-:Y:S01]  /*7cd0*/  LOP3.LUT R74, R88, 0xffff0000, RZ, 0xc0, !PT ;  /* 0xffff0000584a7812 */ /* 0x000fe200078ec0ff */
        /* <DEDUP_REMOVED lines=8> */
[----:B------:R-:W-:Y:S01]  /*7d60*/  FMUL R22, R68, R22 ;  /* 0x0000001644167220 */ /* 0x000fe20000400000 */
[----:B------:R-:W-:Y:S01]  /*7d70*/  F2FP.BF16.F32.PACK_AB R111, R19, R18 ;  /* 0x00000012136f723e */ /* 0x000fe200000010ff */
[C---:B------:R-:W-:Y:S01]  /*7d80*/  FFMA R17, R71.reuse, R74, R17 ;  /* 0x0000004a47117223 */ /* 0x040fe20000000011 */
[----:B------:R-:W-:Y:S01]  /*7d90*/  LOP3.LUT R74, R90, 0xffff0000, RZ, 0xc0, !PT ;  /* 0xffff00005a4a7812 */ /* 0x000fe200078ec0ff */
[----:B------:R-:W-:Y:S01]  /*7da0*/  FFMA R22, R71, R72, R22 ;  /* 0x0000004847167223 */ /* 0x000fe20000000016 */
[----:B------:R-:W-:Y:S01]  /*7db0*/  LOP3.LUT R72, R89, 0xffff0000, RZ, 0xc0, !PT ;  /* 0xffff000059487812 */ /* 0x000fe200078ec0ff */
[C---:B------:R-:W-:Y:S01]  /*7dc0*/  FMUL R23, R68.reuse, R23 ;  /* 0x0000001744177220 */ /* 0x040fe20000400000 */
[----:B------:R-:W-:Y:S01]  /*7dd0*/  F2FP.BF16.F32.PACK_AB R116, R17, R16 ;  /* 0x000000101174723e */ /* 0x000fe200000010ff */
[C---:B------:R-:W-:Y:S01]  /*7de0*/  FMUL R20, R68.reuse, R24 ;  /* 0x0000001844147220 */ /* 0x040fe20000400000 */
[----:B------:R-:W-:Y:S01]  /*7df0*/  FMUL R21, R68, R25 ;  /* 0x0000001944157220 */ /* 0x000fe20000400000 */
[C---:B------:R-:W-:Y:S01]  /*7e00*/  FFMA R23, R71.reuse, R72, R23 ;  /* 0x0000004847177223 */ /* 0x040fe20000000017 */
[----:B------:R-:W-:Y:S01]  /*7e10*/  SHF.L.U32 R72, R96, 0x10, RZ ;  /* 0x0000001060487819 */ /* 0x000fe200000006ff */
[C---:B------:R-:W-:Y:S01]  /*7e20*/  FMUL R26, R68.reuse, R26 ;  /* 0x0000001a441a7220 */ /* 0x040fe20000400000 */
[C---:B------:R-:W-:Y:S01]  /*7e30*/  FMUL R27, R68.reuse, R27 ;  /* 0x0000001b441b7220 */ /* 0x040fe20000400000 */
        /* <DEDUP_REMOVED lines=9> */
[----:B------:R-:W-:Y:S01]  /*7ed0*/  F2FP.BF16.F32.PACK_AB R118, R21, R20 ;  /* 0x000000141576723e */ /* 0x000fe200000010ff */
[----:B------:R-:W-:Y:S01]  /*7ee0*/  FFMA R24, R71, R72, R24 ;  /* 0x0000004847187223 */ /* 0x000fe20000000018 */
[----:B------:R-:W-:Y:S01]  /*7ef0*/  LOP3.LUT R72, R97, 0xffff0000, RZ, 0xc0, !PT ;  /* 0xffff000061487812 */ /* 0x000fe200078ec0ff */
[C---:B------:R-:W-:Y:S01]  /*7f00*/  FMUL R25, R68.reuse, R29 ;  /* 0x0000001d44197220 */ /* 0x040fe20000400000 */
[----:B------:R-:W-:Y:S01]  /*7f10*/  F2FP.BF16.F32.PACK_AB R119, R27, R26 ;  /* 0x0000001a1b77723e */ /* 0x000fe200000010ff */
[C---:B------:R-:W-:Y:S01]  /*7f20*/  FMUL R30, R68.reuse, R30 ;  /* 0x0000001e441e7220 */ /* 0x040fe20000400000 */
[----:B------:R-:W-:Y:S01]  /*7f30*/  LOP3.LUT R76, R131, 0xffff0000, RZ, 0xc0, !PT ;  /* 0xffff0000834c7812 */ /* 0x000fe200078ec0ff */
[----:B------:R-:W-:Y:S01]  /*7f40*/  FMUL R31, R68, R31 ;  /* 0x0000001f441f7220 */ /* 0x000fe20000400000 */
[----:B------:R-:W-:Y:S01]  /*7f50*/  FFMA R25, R71, R74, R25 ;  /* 0x0000004a47197223 */ /* 0x000fe20000000019 */
[----:B------:R-:W-:Y:S01]  /*7f60*/  LOP3.LUT R74, R99, 0xffff0000, RZ, 0xc0, !PT ;  /* 0xffff0000634a7812 */ /* 0x000fe200078ec0ff */
[C---:B------:R-:W-:Y:S01]  /*7f70*/  FFMA R30, R71.reuse, R73, R30 ;  /* 0x00000049471e7223 */ /* 0x040fe2000000001e */
[C---:B------:R-:W-:Y:S01]  /*7f80*/  SHF.L.U32 R73, R98.reuse, 0x10, RZ ;  /* 0x0000001062497819 */ /* 0x040fe200000006ff */
[C---:B------:R-:W-:Y:S01]  /*7f90*/  FFMA R31, R71.reuse, R72, R31 ;  /* 0x00000048471f7223 */ /* 0x040fe2000000001f */
[----:B------:R-:W-:Y:S01]  /*7fa0*/  LOP3.LUT R72, R98, 0xffff0000, RZ, 0xc0, !PT ;  /* 0xffff000062487812 */ /* 0x000fe200078ec0ff */
[C---:B------:R-:W-:Y:S01]  /*7fb0*/  FMUL R28, R68.reuse, R32 ;  /* 0x00000020441c7220 */ /* 0x040fe20000400000 */
[C---:B------:R-:W-:Y:S01]  /*7fc0*/  FMUL R29, R68.reuse, R33 ;  /* 0x00000021441d7220 */ /* 0x040fe20000400000 */
[C---:B------:R-:W-:Y:S01]  /*7fd0*/  FMUL R34, R68.reuse, R34 ;  /* 0x0000002244227220 */ /* 0x040fe20000400000 */
[----:B------:R-:W-:Y:S01]  /*7fe0*/  FMUL R35, R68, R35 ;  /* 0x0000002344237220 */ /* 0x000fe20000400000 */
[----:B------:R-:W-:Y:S01]  /*7ff0*/  FFMA R28, R71, R73, R28 ;  /* 0x00000049471c7223 */ /* 0x000fe2000000001c */
[----:B------:R-:W-:Y:S01]  /*8000*/  SHF.L.U32 R73, R105, 0x10, RZ ;  /* 0x0000001069497819 */ /* 0x000fe200000006ff */
[C---:B------:R-:W-:Y:S01]  /*8010*/  FFMA R29, R71.reuse, R72, R29 ;  /* 0x00000048471d7223 */ /* 0x040fe2000000001d */
[C---:B------:R-:W-:Y:S01]  /*8020*/  SHF.L.U32 R72, R104.reuse, 0x10, RZ ;  /* 0x0000001068487819 */ /* 0x040fe200000006ff */
[----:B------:R-:W-:Y:S01]  /*8030*/  FFMA R34, R71, R75, R34 ;  /* 0x0000004b47227223 */ /* 0x000fe20000000022 */
[----:B------:R-:W-:Y:S01]  /*8040*/  SHF.L.U32 R75, R107, 0x10, RZ ;  /* 0x000000106b4b7819 */ /* 0x000fe200000006ff */
[C---:B------:R-:W-:Y:S01]  /*8050*/  FFMA R35, R71.reuse, R74, R35 ;  /* 0x0000004a47237223 */ /* 0x040fe20000000023 */
[----:B------:R-:W-:Y:S01]  /*8060*/  LOP3.LUT R74, R104, 0xffff0000, RZ, 0xc0, !PT ;  /* 0xffff0000684a7812 */ /* 0x000fe200078ec0ff */
[C---:B------:R-:W-:Y:S01]  /*8070*/  FMUL R32, R68.reuse, R36 ;  /* 0x0000002444207220 */ /* 0x040fe20000400000 */
[C---:B------:R-:W-:Y:S01]  /*8080*/  FMUL R33, R68.reuse, R37 ;  /* 0x0000002544217220 */ /* 0x040fe20000400000 */
[----:B------:R-:W-:Y:S01]  /*8090*/  FMUL R38, R68, R38 ;  /* 0x0000002644267220 */ /* 0x000fe20000400000 */
[----:B------:R1:W-:Y:S01]  /*80a0*/  STS.128 [R164+UR46+0x400], R100 ;  /* 0x00040064a4007988 */ /* 0x0003e20008000c2e */
[----:B------:R-:W-:Y:S01]  /*80b0*/  FFMA R32, R71, R72, R32 ;  /* 0x0000004847207223 */ /* 0x000fe20000000020 */
[----:B------:R-:W-:Y:S01]  /*80c0*/  LOP3.LUT R72, R105, 0xffff0000, RZ, 0xc0, !PT ;  /* 0xffff000069487812 */ /* 0x000fe200078ec0ff */
[C---:B------:R-:W-:Y:S01]  /*80d0*/  FFMA R33, R71.reuse, R74, R33 ;  /* 0x0000004a47217223 */ /* 0x040fe20000000021 */
[----:B------:R-:W-:Y:S01]  /*80e0*/  LOP3.LUT R74, R106, 0xffff0000, RZ, 0xc0, !PT ;  /* 0xffff00006a4a7812 */ /* 0x000fe200078ec0ff */
[----:B------:R-:W-:Y:S01]  /*80f0*/  FMUL R39, R68, R39 ;  /* 0x0000002744277220 */ /* 0x000fe20000400000 */
[C---:B------:R-:W-:Y:S01]  /*8100*/  FFMA R38, R71.reuse, R73, R38 ;  /* 0x0000004947267223 */ /* 0x040fe20000000026 */
[----:B------:R-:W-:Y:S01]  /*8110*/  SHF.L.U32 R73, R106, 0x10, RZ ;  /* 0x000000106a497819 */ /* 0x000fe200000006ff */
[C---:B------:R-:W-:Y:S01]  /*8120*/  FMUL R36, R68.reuse, R40 ;  /* 0x0000002844247220 */ /* 0x040fe20000400000 */
[----:B------:R-:W-:Y:S01]  /*8130*/  FFMA R39, R71, R72, R39 ;  /* 0x0000004847277223 */ /* 0x000fe20000000027 */
[----:B------:R-:W-:Y:S01]  /*8140*/  LOP3.LUT R72, R107, 0xffff0000, RZ, 0xc0, !PT ;  /* 0xffff00006b487812 */ /* 0x000fe200078ec0ff */
[C---:B------:R-:W-:Y:S01]  /*8150*/  FMUL R37, R68.reuse, R41 ;  /* 0x0000002944257220 */ /* 0x040fe20000400000 */
[C---:B------:R-:W-:Y:S01]  /*8160*/  FMUL R42, R68.reuse, R42 ;  /* 0x0000002a442a7220 */ /* 0x040fe20000400000 */
[----:B------:R-:W-:Y:S01]  /*8170*/  FMUL R43, R68, R43 ;  /* 0x0000002b442b7220 */ /* 0x000fe20000400000 */
[C---:B------:R-:W-:Y:S01]  /*8180*/  FFMA R36, R71.reuse, R73, R36 ;  /* 0x0000004947247223 */ /* 0x040fe20000000024 */
[C---:B------:R-:W-:Y:S01]  /*8190*/  SHF.L.U32 R73, R112.reuse, 0x10, RZ ;  /* 0x0000001070497819 */ /* 0x040fe200000006ff */
[----:B------:R3:W-:Y:S01]  /*81a0*/  STS.128 [R163+0x400], R108 ;  /* 0x0004006ca3007388 */ /* 0x0007e20000000c00 */
[----:B------:R-:W-:Y:S01]  /*81b0*/  FFMA R37, R71, R74, R37 ;  /* 0x0000004a47257223 */ /* 0x000fe20000000025 */
[----:B------:R-:W-:Y:S01]  /*81c0*/  LOP3.LUT R74, R113, 0xffff0000, RZ, 0xc0, !PT ;  /* 0xffff0000714a7812 */ /* 0x000fe200078ec0ff */
[----:B------:R-:W-:Y:S01]  /*81d0*/  FFMA R42, R71, R75, R42 ;  /* 0x0000004b472a7223 */ /* 0x000fe2000000002a */
[----:B------:R-:W-:Y:S01]  /*81e0*/  SHF.L.U32 R75, R113, 0x10, RZ ;  /* 0x00000010714b7819 */ /* 0x000fe200000006ff */
        /* <DEDUP_REMOVED lines=8> */
[----:B------:R4:W-:Y:S01]  /*8270*/  STS.128 [R162+0x400], R116 ;  /* 0x00040074a2007388 */ /* 0x0009e20000000c00 */
[C---:B------:R-:W-:Y:S01]  /*8280*/  FFMA R41, R71.reuse, R72, R41 ;  /* 0x0000004847297223 */ /* 0x040fe20000000029 */
[C---:B------:R-:W-:Y:S01]  /*8290*/  SHF.L.U32 R72, R114.reuse, 0x10, RZ ;  /* 0x0000001072487819 */ /* 0x040fe200000006ff */
[----:B------:R-:W-:Y:S01]  /*82a0*/  FFMA R46, R71, R75, R46 ;  /* 0x0000004b472e7223 */ /* 0x000fe2000000002e */
[----:B------:R-:W-:Y:S01]  /*82b0*/  SHF.L.U32 R75, R121, 0x10, RZ ;  /* 0x00000010794b7819 */ /* 0x000fe200000006ff */
[----:B------:R-:W-:Y:S01]  /*82c0*/  FFMA R47, R71, R74, R47 ;  /* 0x0000004a472f7223 */ /* 0x000fe2000000002f */
[----:B------:R-:W-:Y:S01]  /*82d0*/  LOP3.LUT R74, R114, 0xffff0000, RZ, 0xc0, !PT ;  /* 0xffff0000724a7812 */ /* 0x000fe200078ec0ff */
[C---:B------:R-:W-:Y:S01]  /*82e0*/  FMUL R44, R68.reuse, R48 ;  /* 0x00000030442c7220 */ /* 0x040fe20000400000 */
[----:B-1----:R-:W-:Y:S01]  /*82f0*/  F2FP.BF16.F32.PACK_AB R100, R25, R24 ;  /* 0x000000181964723e */ /* 0x002fe200000010ff */
[C---:B------:R-:W-:Y:S01]  /*8300*/  FMUL R45, R68.reuse, R49 ;  /* 0x00000031442d7220 */ /* 0x040fe20000400000 */
[----:B------:R-:W-:Y:S01]  /*8310*/  F2FP.BF16.F32.PACK_AB R101, R31, R30 ;  /* 0x0000001e1f65723e */ /* 0x000fe200000010ff */
[----:B------:R-:W-:Y:S01]  /*8320*/  FMUL R50, R68, R50 ;  /* 0x0000003244327220 */ /* 0x000fe20000400000 */
[----:B------:R-:W-:Y:S01]  /*8330*/  F2FP.BF16.F32.PACK_AB R102, R29, R28 ;  /* 0x0000001c1d66723e */ /* 0x000fe200000010ff */
[----:B------:R-:W-:Y:S01]  /*8340*/  FFMA R44, R71, R72, R44 ;  /* 0x00000048472c7223 */ /* 0x000fe2000000002c */
[----:B------:R-:W-:Y:S01]  /*8350*/  LOP3.LUT R72, R115, 0xffff0000, RZ, 0xc0, !PT ;  /* 0xffff000073487812 */ /* 0x000fe200078ec0ff */
[----:B------:R-:W-:Y:S01]  /*8360*/  FFMA R45, R71, R74, R45 ;  /* 0x0000004a472d7223 */ /* 0x000fe2000000002d */
[----:B------:R-:W-:Y:S01]  /*8370*/  LOP3.LUT R74, R120, 0xffff0000, RZ, 0xc0, !PT ;  /* 0xffff0000784a7812 */ /* 0x000fe200078ec0ff */
[----:B------:R-:W-:Y:S01]  /*8380*/  FMUL R51, R68, R51 ;  /* 0x0000003344337220 */ /* 0x000fe20000400000 */
[----:B------:R-:W-:Y:S01]  /*8390*/  F2FP.BF16.F32.PACK_AB R103, R35, R34 ;  /* 0x000000222367723e */ /* 0x000fe200000010ff */
[----:B------:R-:W-:Y:S01]  /*83a0*/  FFMA R50, R71, R73, R50 ;  /* 0x0000004947327223 */ /* 0x000fe20000000032 */
[----:B------:R-:W-:Y:S01]  /*83b0*/  SHF.L.U32 R73, R120, 0x10, RZ ;  /* 0x0000001078497819 */ /* 0x000fe200000006ff */
[C---:B------:R-:W-:Y:S01]  /*83c0*/  FMUL R48, R68.reuse, R52 ;  /* 0x0000003444307220 */ /* 0x040fe20000400000 */
[----:B---3--:R-:W-:Y:S01]  /*83d0*/  F2FP.BF16.F32.PACK_AB R108, R33, R32 ;  /* 0x00000020216c723e */ /* 0x008fe200000010ff */
[----:B------:R-:W-:Y:S01]  /*83e0*/  FFMA R51, R71, R72, R51 ;  /* 0x0000004847337223 */ /* 0x000fe20000000033 */
[----:B------:R-:W-:Y:S01]  /*83f0*/  LOP3.LUT R72, R121, 0xffff0000, RZ, 0xc0, !PT ;  /* 0xffff000079487812 */ /* 0x000fe200078ec0ff */
[----:B------:R1:W-:Y:S01]  /*8400*/  STS.128 [R161+0x400], R100 ;  /* 0x00040064a1007388 */ /* 0x0003e20000000c00 */
[----:B------:R-:W-:Y:S01]  /*8410*/  F2FP.BF16.F32.PACK_AB R109, R39, R38 ;  /* 0x00000026276d723e */ /* 0x000fe200000010ff */
[C---:B------:R-:W-:Y:S01]  /*8420*/  FMUL R49, R68.reuse, R53 ;  /* 0x0000003544317220 */ /* 0x040fe20000400000 */
[----:B------:R-:W-:Y:S01]  /*8430*/  F2FP.BF16.F32.PACK_AB R110, R37, R36 ;  /* 0x00000024256e723e */ /* 0x000fe200000010ff */
[C---:B------:R-:W-:Y:S01]  /*8440*/  FMUL R54, R68.reuse, R54 ;  /* 0x0000003644367220 */ /* 0x040fe20000400000 */
[----:B------:R-:W-:Y:S01]  /*8450*/  F2FP.BF16.F32.PACK_AB R111, R43, R42 ;  /* 0x0000002a2b6f723e */ /* 0x000fe200000010ff */
[----:B------:R-:W-:Y:S01]  /*8460*/  FMUL R55, R68, R55 ;  /* 0x0000003744377220 */ /* 0x000fe20000400000 */
[----:B----4-:R-:W-:Y:S01]  /*8470*/  F2FP.BF16.F32.PACK_AB R116, R41, R40 ;  /* 0x000000282974723e */ /* 0x010fe200000010ff */
[C---:B------:R-:W-:Y:S01]  /*8480*/  FFMA R48, R71.reuse, R73, R48 ;  /* 0x0000004947307223 */ /* 0x040fe20000000030 */
[C---:B------:R-:W-:Y:S01]  /*8490*/  FFMA R49, R71.reuse, R74, R49 ;  /* 0x0000004a47317223 */ /* 0x040fe20000000031 */
[----:B------:R1:W-:Y:S01]  /*84a0*/  STS.128 [R147+0x400], R108 ;  /* 0x0004006c93007388 */ /* 0x0003e20000000c00 */
[C---:B------:R-:W-:Y:S01]  /*84b0*/  SHF.L.U32 R73, R122.reuse, 0x10, RZ ;  /* 0x000000107a497819 */ /* 0x040fe200000006ff */
[----:B------:R-:W-:Y:S01]  /*84c0*/  FFMA R54, R71, R75, R54 ;  /* 0x0000004b47367223 */ /* 0x000fe20000000036 */
[----:B------:R-:W-:Y:S01]  /*84d0*/  SHF.L.U32 R75, R123, 0x10, RZ ;  /* 0x000000107b4b7819 */ /* 0x000fe200000006ff */
[----:B------:R-:W-:Y:S01]  /*84e0*/  FFMA R55, R71, R72, R55 ;  /* 0x0000004847377223 */ /* 0x000fe20000000037 */
[----:B------:R-:W-:Y:S01]  /*84f0*/  LOP3.LUT R72, R122, 0xffff0000, RZ, 0xc0, !PT ;  /* 0xffff00007a487812 */ /* 0x000fe200078ec0ff */
[C---:B------:R-:W-:Y:S01]  /*8500*/  FMUL R52, R68.reuse, R56 ;  /* 0x0000003844347220 */ /* 0x040fe20000400000 */
[----:B------:R-:W-:Y:S01]  /*8510*/  LOP3.LUT R74, R123, 0xffff0000, RZ, 0xc0, !PT ;  /* 0xffff00007b4a7812 */ /* 0x000fe200078ec0ff */
[C---:B------:R-:W-:Y:S01]  /*8520*/  FMUL R53, R68.reuse, R57 ;  /* 0x0000003944357220 */ /* 0x040fe20000400000 */
[C---:B------:R-:W-:Y:S01]  /*8530*/  FMUL R58, R68.reuse, R58 ;  /* 0x0000003a443a7220 */ /* 0x040fe20000400000 */
[----:B------:R-:W-:Y:S01]  /*8540*/  FMUL R59, R68, R59 ;  /* 0x0000003b443b7220 */ /* 0x000fe20000400000 */
[C---:B------:R-:W-:Y:S01]  /*8550*/  FFMA R52, R71.reuse, R73, R52 ;  /* 0x0000004947347223 */ /* 0x040fe20000000034 */
[C---:B------:R-:W-:Y:S01]  /*8560*/  FFMA R53, R71.reuse, R72, R53 ;  /* 0x0000004847357223 */ /* 0x040fe20000000035 */
[C---:B------:R-:W-:Y:S01]  /*8570*/  FFMA R58, R71.reuse, R75, R58 ;  /* 0x0000004b473a7223 */ /* 0x040fe2000000003a */
[----:B------:R-:W-:Y:S01]  /*8580*/  FFMA R59, R71, R74, R59 ;  /* 0x0000004a473b7223 */ /* 0x000fe2000000003b */
[----:B------:R-:W-:Y:S01]  /*8590*/  SHF.L.U32 R72, R128, 0x10, RZ ;  /* 0x0000001080487819 */ /* 0x000fe200000006ff */
[----:B------:R-:W-:Y:S01]  /*85a0*/  FMUL R56, R68, R60 ;  /* 0x0000003c44387220 */ /* 0x000fe20000400000 */
[----:B------:R-:W-:Y:S01]  /*85b0*/  LOP3.LUT R74, R128, 0xffff0000, RZ, 0xc0, !PT ;  /* 0xffff0000804a7812 */ /* 0x000fe200078ec0ff */
[C---:B------:R-:W-:Y:S01]  /*85c0*/  FMUL R57, R68.reuse, R61 ;  /* 0x0000003d44397220 */ /* 0x040fe20000400000 */
[----:B------:R-:W-:Y:S01]  /*85d0*/  SHF.L.U32 R73, R129, 0x10, RZ ;  /* 0x0000001081497819 */ /* 0x000fe200000006ff */
[C---:B------:R-:W-:Y:S01]  /*85e0*/  FMUL R62, R68.reuse, R62 ;  /* 0x0000003e443e7220 */ /* 0x040fe20000400000 */
[----:B------:R-:W-:Y:S01]  /*85f0*/  F2FP.BF16.F32.PACK_AB R117, R47, R46 ;  /* 0x0000002e2f75723e */ /* 0x000fe200000010ff */
[----:B------:R-:W-:Y:S01]  /*8600*/  FFMA R56, R71, R72, R56 ;  /* 0x0000004847387223 */ /* 0x000fe20000000038 */
[----:B------:R-:W-:Y:S01]  /*8610*/  F2FP.BF16.F32.PACK_AB R118, R45, R44 ;  /* 0x0000002c2d76723e */ /* 0x000fe200000010ff */
[----:B------:R-:W-:Y:S01]  /*8620*/  FFMA R57, R71, R74, R57 ;  /* 0x0000004a47397223 */ /* 0x000fe20000000039 */
[----:B------:R-:W-:Y:S01]  /*8630*/  F2FP.BF16.F32.PACK_AB R119, R51, R50 ;  /* 0x000000323377723e */ /* 0x000fe200000010ff */
[----:B------:R-:W-:Y:S01]  /*8640*/  FFMA R62, R71, R73, R62 ;  /* 0x00000049473e7223 */ /* 0x000fe2000000003e */
[----:B------:R-:W-:Y:S01]  /*8650*/  LOP3.LUT R72, R129, 0xffff0000, RZ, 0xc0, !PT ;  /* 0xffff000081487812 */ /* 0x000fe200078ec0ff */
[----:B------:R-:W-:Y:S01]  /*8660*/  FMUL R63, R68, R63 ;  /* 0x0000003f443f7220 */ /* 0x000fe20000400000 */
[----:B------:R-:W-:Y:S01]  /*8670*/  SHF.L.U32 R73, R130, 0x10, RZ ;  /* 0x0000001082497819 */ /* 0x000fe200000006ff */
[----:B------:R1:W-:Y:S01]  /*8680*/  STS.128 [R160+0x400], R116 ;  /* 0x00040074a0007388 */ /* 0x0003e20000000c00 */
[----:B------:R-:W-:Y:S01]  /*8690*/  FMUL R60, R68, R64 ;  /* 0x00000040443c7220 */ /* 0x000fe20000400000 */
[----:B------:R-:W-:Y:S01]  /*86a0*/  LOP3.LUT R74, R130, 0xffff0000, RZ, 0xc0, !PT ;  /* 0xffff0000824a7812 */ /* 0x000fe200078ec0ff */
[C---:B------:R-:W-:Y:S01]  /*86b0*/  FMUL R61, R68.reuse, R65 ;  /* 0x00000041443d7220 */ /* 0x040fe20000400000 */
[----:B------:R-:W-:Y:S01]  /*86c0*/  SHF.L.U32 R75, R131, 0x10, RZ ;  /* 0x00000010834b7819 */ /* 0x000fe200000006ff */
[C---:B------:R-:W-:Y:S01]  /*86d0*/  FMUL R66, R68.reuse, R66 ;  /* 0x0000004244427220 */ /* 0x040fe20000400000 */
[----:B------:R-:W-:Y:S01]  /*86e0*/  FFMA R63, R71, R72, R63 ;  /* 0x00000048473f7223 */ /* 0x000fe2000000003f */
[----:B------:R-:W-:Y:S01]  /*86f0*/  FMUL R67, R68, R67 ;  /* 0x0000004344437220 */ /* 0x000fe20000400000 */
[----:B------:R-:W-:Y:S01]  /*8700*/  F2FP.BF16.F32.PACK_AB R124, R49, R48 ;  /* 0x00000030317c723e */ /* 0x000fe200000010ff */
[----:B------:R-:W-:Y:S01]  /*8710*/  FFMA R60, R71, R73, R60 ;  /* 0x00000049473c7223 */ /* 0x000fe2000000003c */
[----:B------:R-:W-:Y:S01]  /*8720*/  F2FP.BF16.F32.PACK_AB R125, R55, R54 ;  /* 0x00000036377d723e */ /* 0x000fe200000010ff */
[----:B------:R-:W-:Y:S01]  /*8730*/  FFMA R61, R71, R74, R61 ;  /* 0x0000004a473d7223 */ /* 0x000fe2000000003d */
[----:B------:R-:W-:Y:S01]  /*8740*/  F2FP.BF16.F32.PACK_AB R126, R53, R52 ;  /* 0x00000034357e723e */ /* 0x000fe200000010ff */
[----:B------:R-:W-:Y:S01]  /*8750*/  FFMA R66, R71, R75, R66 ;  /* 0x0000004b47427223 */ /* 0x000fe20000000042 */
[----:B------:R-:W-:Y:S01]  /*8760*/  F2FP.BF16.F32.PACK_AB R127, R59, R58 ;  /* 0x0000003a3b7f723e */ /* 0x000fe200000010ff */
[----:B------:R-:W-:Y:S01]  /*8770*/  FFMA R67, R71, R76, R67 ;  /* 0x0000004c47437223 */ /* 0x000fe20000000043 */
[----:B------:R-:W-:Y:S02]  /*8780*/  F2FP.BF16.F32.PACK_AB R56, R57, R56 ;  /* 0x000000383938723e */ /* 0x000fe400000010ff */
[----:B------:R-:W-:Y:S01]  /*8790*/  F2FP.BF16.F32.PACK_AB R57, R63, R62 ;  /* 0x0000003e3f39723e */ /* 0x000fe200000010ff */
[----:B------:R1:W-:Y:S01]  /*87a0*/  STS.128 [R159+0x400], R124 ;  /* 0x0004007c9f007388 */ /* 0x0003e20000000c00 */
[----:B------:R-:W-:Y:S02]  /*87b0*/  F2FP.BF16.F32.PACK_AB R58, R61, R60 ;  /* 0x0000003c3d3a723e */ /* 0x000fe400000010ff */
[----:B------:R-:W-:Y:S05]  /*87c0*/  F2FP.BF16.F32.PACK_AB R59, R67, R66 ;  /* 0x00000042433b723e */ /* 0x000fea00000010ff */
[----:B------:R1:W-:Y:S01]  /*87d0*/  STS.128 [R158+0x400], R56 ;  /* 0x000400389e007388 */ /* 0x0003e20000000c00 */
[----:B------:R-:W-:Y:S01]  /*87e0*/  @!PT LDS RZ, [RZ] ;  /* 0x00000000fffff984 */ /* 0x000fe20000000800 */
[----:B------:R-:W-:Y:S01]  /*87f0*/  @!PT LDS RZ, [RZ] ;  /* 0x00000000fffff984 */ /* 0x000fe20000000800 */
[----:B------:R-:W-:Y:S01]  /*8800*/  @!PT LDS RZ, [RZ] ;  /* 0x00000000fffff984 */ /* 0x000fe20000000800 */
[----:B------:R-:W-:Y:S01]  /*8810*/  @!PT LDS RZ, [RZ] ;  /* 0x00000000fffff984 */ /* 0x000fe20000000800 */
[----:B------:R3:W-:Y:S07]  /*8820*/  MEMBAR.ALL.CTA ;  /* 0x0000000000007992 */ /* 0x0007ee0000008000 */
[----:B---3--:R-:W3:Y:S02]  /*8830*/  FENCE.VIEW.ASYNC.S ;  /* 0x00000000000073c6 */ /* 0x008ee40000000000 */
[----:B---3--:R-:W-:Y:S06]  /*8840*/  BAR.SYNC.DEFER_BLOCKING 0x1, 0x80 ;  /* 0x0042000000007b1d */ /* 0x008fec0000010000 */
[----:B------:R-:W-:Y:S05]  /*8850*/  @P0 BRA `(.L_x_120) ;  /* 0x0000000000300947 */ /* 0x000fea0003800000 */
[----:B------:R-:W3:Y:S01]  /*8860*/  LDCU.64 UR6, c[0x0][0x348] ;  /* 0x00006900ff0677ac */ /* 0x000ee20008000a00 */
[----:B------:R-:W-:Y:S01]  /*8870*/  R2UR UR5, R70 ;  /* 0x00000000460572ca */ /* 0x000fe200000e0000 */
[----:B------:R-:W-:Y:S01]  /*8880*/  UIADD3 UR4, UPT, UPT, UR46, 0x400, URZ ;  /* 0x000004002e047890 */ /* 0x000fe2000fffe0ff */
[----:B------:R-:W-:Y:S05]  /*8890*/  UMOV UR51, UR36 ;  /* 0x0000002400337c82 */ /* 0x000fea0008000000 */
[----:B------:R-:W-:Y:S06]  /*88a0*/  IMAD.U32 R144, RZ, RZ, UR4 ;  /* 0x00000004ff907e24 */ /* 0x000fec000f8e00ff */
[----:B------:R-:W-:Y:S01]  /*88b0*/  UIADD3 UR49, UPT, UPT, UR53, UR5, URZ ;  /* 0x0000000535317290 */ /* 0x000fe2000fffe0ff */
[----:B------:R-:W-:Y:S01]  /*88c0*/  R2UR UR48, R144 ;  /* 0x00000000903072ca */ /* 0x000fe200000e0000 */
[----:B---3--:R-:W-:Y:S04]  /*88d0*/  UIADD3 UR4, UP0, UPT, UR6, 0xa80, URZ ;  /* 0x00000a8006047890 */ /* 0x008fe8000ff1e0ff */
[----:B------:R-:W-:Y:S09]  /*88e0*/  UIADD3.X UR5, UPT, UPT, URZ, UR7, URZ, UP0, !UPT ;  /* 0x00000007ff057290 */ /* 0x000ff200087fe4ff */
[----:B------:R3:W-:Y:S01]  /*88f0*/  UTMASTG.3D [UR48], [UR4] ;  /* 0x00000030040073b5 */ /* 0x0007e20008010000 */
[----:B------:R0:W-:Y:S01]  /*8900*/  UTMACMDFLUSH ;  /* 0x00000000000079b7 */ /* 0x0001e20000000000 */
[----:B---3--:R-:W-:Y:S04]  /*8910*/  DEPBAR.LE SB0, 0x1 ;  /* 0x000080400000791a */ /* 0x008fe80000000000 */
.L_x_120:
[----:B------:R-:W-:Y:S05]  /*8920*/  BSYNC.RECONVERGENT B0 ;  /* 0x0000000000007941 */ /* 0x000fea0003800200 */
.L_x_119:
[----:B------:R-:W-:Y:S01]  /*8930*/  BAR.SYNC.DEFER_BLOCKING 0x1, 0x80 ;  /* 0x0042000000007b1d */ /* 0x000fe20000010000 */
[----:B------:R-:W-:Y:S01]  /*8940*/  ISETP.NE.AND P1, PT, R157, RZ, PT ;  /* 0x000000ff9d00720c */ /* 0x000fe20003f25270 */
[----:B------:R-:W-:Y:S01]  /*8950*/  UISETP.NE.AND UP0, UPT, UR54, URZ, UPT ;  /* 0x000000ff3600728c */ /* 0x000fe2000bf05270 */
[----:B------:R-:W-:Y:S11]  /*8960*/  LEA R3, R77, UR46, 0x3 ;  /* 0x0000002e4d037c11 */ /* 0x000ff6000f8e18ff */
[----:B------:R-:W-:Y:S01]  /*8970*/  @P1 SHF.L.U32 R6, R149, 0x1f, RZ ;  /* 0x0000001f95061819 */ /* 0x000fe200000006ff */
[----:B------:R-:W-:Y:S06]  /*8980*/  BRA.U !UP0, `(.L_x_121) ;  /* 0x0000000108247547 */ /* 0x000fec000b800000 */
[----:B------:R-:W3:Y:S01]  /*8990*/  S2R R0, SR_CgaCtaId ;  /* 0x0000000000007919 */ /* 0x000ee20000008800 */
[----:B------:R-:W-:Y:S01]  /*89a0*/  IMAD.U32 R4, RZ, RZ, UR52 ;  /* 0x00000034ff047e24 */ /* 0x000fe2000f8e00ff */
[----:B------:R-:W-:Y:S04]  /*89b0*/  UIADD3 UR4, UPT, UPT, UR52, 0x1, URZ ;  /* 0x0000000134047890 */ /* 0x000fe8000fffe0ff */
[----:B------:R-:W-:Y:S01]  /*89c0*/  @P1 LEA R4, R4, UR46, 0x3 ;  /* 0x0000002e04041c11 */ /* 0x000fe2000f8e18ff */
[----:B------:R-:W-:Y:S04]  /*89d0*/  UISETP.NE.AND UP0, UPT, UR4, 0x4, UPT ;  /* 0x000000040400788c */ /* 0x000fe8000bf05270 */
[----:B------:R-:W-:Y:S01]  /*89e0*/  @P1 VIADD R5, R4, 0x60 ;  /* 0x0000006004051836 */ /* 0x000fe20000000000 */
[----:B------:R-:W-:Y:S04]  /*89f0*/  USEL UR52, UR4, URZ, UP0 ;  /* 0x000000ff04347287 */ /* 0x000fe80008000000 */
[----:B---3--:R-:W-:Y:S04]  /*8a00*/  @P1 PRMT R0, R0, 0x654, R5 ;  /* 0x0000065400001816 */ /* 0x008fe80000000005 */
[----:B------:R3:W-:Y:S04]  /*8a10*/  @P1 SYNCS.ARRIVE.TRANS64.RED.A1T0 RZ, [R0+URZ], RZ ;  /* 0x000000ff00ff19a7 */ /* 0x0007e800081004ff */
.L_x_121:
[----:B------:R-:W4:Y:S01]  /*8a20*/  @P1 SYNCS.PHASECHK.TRANS64.TRYWAIT P0, [R3+URZ+0x40], R6 ;  /* 0x00004006030015a7 */ /* 0x000f2200080011ff */
[----:B------:R-:W-:Y:S01]  /*8a30*/  UISETP.NE.AND UP0, UPT, UR39, URZ, UPT ;  /* 0x000000ff2700728c */ /* 0x000fe2000bf05270 */
[----:B------:R-:W-:Y:S01]  /*8a40*/  BSSY B1, `(.L_x_122) ;  /* 0x0000021000017945 */ /* 0x000fe20003800000 */
[----:B------:R-:W-:Y:S02]  /*8a50*/  UMOV UR4, 0x80 ;  /* 0x0000008000047882 */ /* 0x000fe40000000000 */
[----:B------:R-:W-:Y:S01]  /*8a60*/  USEL UR40, UR4, 0x40, !UP0 ;  /* 0x0000004004287887 */ /* 0x000fe2000c000000 */
[----:B----4-:R-:W-:Y:S01]  /*8a70*/  @P1 SEL R79, RZ, 0x1, !P0 ;  /* 0x00000001ff4f1807 */ /* 0x010fe20004000000 */
[----:B------:R-:W-:Y:S10]  /*8a80*/  @!P1 BRA `(.L_x_123) ;  /* 0x0000000000709947 */ /* 0x000ff40003800000 */
[----:B------:R-:W-:Y:S01]  /*8a90*/  ISETP.NE.AND P1, PT, R93, RZ, PT ;  /* 0x000000ff5d00720c */ /* 0x000fe20003f25270 */
[----:B------:R-:W-:Y:S01]  /*8aa0*/  BSSY B0, `(.L_x_124) ;  /* 0x000000b000007945 */ /* 0x000fe20003800000 */
[----:B------:R-:W-:Y:S11]  /*8ab0*/  ISETP.NE.AND P0, PT, R79, RZ, PT ;  /* 0x000000ff4f00720c */ /* 0x000ff60003f05270 */
[----:B------:R-:W-:Y:S05]  /*8ac0*/  @P1 IMAD R6, R77, 0x4000, R164 ;  /* 0x000040004d061824 */ /* 0x000fea00078e02a4 */
[----:B------:R-:W-:Y:S04]  /*8ad0*/  @P1 IADD3 R9, PT, PT, R6, UR46, RZ ;  /* 0x0000002e06091c10 */ /* 0x000fe8000fffe0ff */
[----:B------:R-:W-:Y:S01]  /*8ae0*/  @P1 IADD3 R7, PT, PT, R92, R9, RZ ;  /* 0x000000095c071210 */ /* 0x000fe20007ffe0ff */
[--C-:B------:R-:W-:Y:S02]  /*8af0*/  @P1 IMAD.IADD R5, R78, 0x1, R9.reuse ;  /* 0x000000014e051824 */ /* 0x100fe400078e0209 */
[----:B------:R-:W-:Y:S01]  /*8b00*/  @P1 IMAD.IADD R4, R94, 0x1, R9 ;  /* 0x000000015e041824 */ /* 0x000fe200078e0209 */
[----:B------:R-:W-:Y:S06]  /*8b10*/  @P0 BRA `(.L_x_125) ;  /* 0x00000000000c0947 */ /* 0x000fec0003800000 */
[----:B---3--:R-:W-:Y:S04]  /*8b20*/  SHF.L.U32 R0, R149, 0x1f, RZ ;  /* 0x0000001f95007819 */ /* 0x008fe800000006ff */
[----:B------:R-:W3:Y:S02]  /*8b30*/  SYNCS.PHASECHK.TRANS64.TRYWAIT P0, [R3+URZ+0x40], R0 ;  /* 0x00004000030075a7 */ /* 0x000ee400080011ff */
[----:B---3--:R-:W-:Y:S05]  /*8b40*/  @!P0 BRA `(.L_x_126) ;  /* 0x0000004800888947 */ /* 0x008fea0003800000 */
.L_x_125:
[----:B------:R-:W-:Y:S05]  /*8b50*/  BSYNC B0 ;  /* 0x0000000000007941 */ /* 0x000fea0003800000 */
.L_x_124:
[----:B------:R-:W-:Y:S01]  /*8b60*/  ISETP.NE.AND P0, PT, R93, RZ, PT ;  /* 0x000000ff5d00720c */ /* 0x000fe20003f05270 */
[----:B------:R-:W-:Y:S11]  /*8b70*/  VIADD R77, R77, 0x1 ;  /* 0x000000014d4d7836 */ /* 0x000ff60000000000 */
[----:B------:R-:W-:Y:S01]  /*8b80*/  @!UPT UIADD3 URZ, UPT, UPT, URZ, URZ, URZ ;  /* 0x000000fffffff290 */ /* 0x000fe2000fffe0ff */
[----:B------:R4:W1:Y:S01]  /*8b90*/  @P0 LDS.128 R84, [R6+UR46+0x400] ;  /* 0x0004002e06540984 */ /* 0x0008620008000c00 */
[--C-:B---3--:R-:W-:Y:S01]  /*8ba0*/  @P0 IMAD.IADD R3, R92, 0x1, R5.reuse ;  /* 0x000000015c030824 */ /* 0x108fe200078e0205 */
[C---:B------:R-:W-:Y:S01]  /*8bb0*/  @P0 IADD3 R0, PT, PT, R94.reuse, R7, RZ ;  /* 0x000000075e000210 */ /* 0x040fe20007ffe0ff */
[C---:B------:R-:W-:Y:S01]  /*8bc0*/  @P0 IMAD.IADD R8, R94.reuse, 0x1, R5 ;  /* 0x000000015e080824 */ /* 0x040fe200078e0205 */
[----:B------:R4:W3:Y:S02]  /*8bd0*/  @P0 LDS.128 R80, [R4+0x400] ;  /* 0x0004000004500984 */ /* 0x0008e40000000c00 */
[----:B------:R-:W-:Y:S02]  /*8be0*/  @P0 IADD3 R9, PT, PT, R94, R3, RZ ;  /* 0x000000035e090210 */ /* 0x000fe40007ffe0ff */
[----:B------:R4:W1:Y:S04]  /*8bf0*/  @P0 LDS.128 R88, [R7+0x400] ;  /* 0x0004000007580984 */ /* 0x0008680000000c00 */
[----:B------:R4:W1:Y:S04]  /*8c00*/  @P0 LDS.128 R96, [R0+0x400] ;  /* 0x0004000000600984 */ /* 0x0008680000000c00 */
[----:B------:R4:W1:Y:S04]  /*8c10*/  @P0 LDS.128 R104, [R5+0x400] ;  /* 0x0004000005680984 */ /* 0x0008680000000c00 */
[----:B------:R4:W1:Y:S04]  /*8c20*/  @P0 LDS.128 R112, [R8+0x400] ;  /* 0x0004000008700984 */ /* 0x0008680000000c00 */
[----:B------:R4:W1:Y:S04]  /*8c30*/  @P0 LDS.128 R120, [R3+0x400] ;  /* 0x0004000003780984 */ /* 0x0008680000000c00 */
[----:B------:R4:W1:Y:S02]  /*8c40*/  @P0 LDS.128 R128, [R9+0x400] ;  /* 0x0004000009800984 */ /* 0x0008640000000c00 */
.L_x_123:
[----:B------:R-:W-:Y:S05]  /*8c50*/  BSYNC B1 ;  /* 0x0000000000017941 */ /* 0x000fea0003800000 */
.L_x_122:
[----:B------:R-:W-:Y:S05]  /*8c60*/  VIADD R50, R69, UR40 ;  /* 0x0000002845327c36 */ /* 0x000fea0008000000 */
[----:B----4-:R-:W-:Y:S04]  /*8c70*/  SHF.R.U32.HI R3, RZ, 0x15, R50 ;  /* 0x00000015ff037819 */ /* 0x010fe80000011632 */
[----:B------:R-:W-:Y:S11]  /*8c80*/  LOP3.LUT P0, RZ, R3, 0x3, R140, 0x48, !PT ;  /* 0x0000000303ff7812 */ /* 0x000ff6000780488c */
[----:B------:R-:W-:Y:S02]  /*8c90*/  @!UPT UIADD3 URZ, UPT, UPT, URZ, URZ, URZ ;  /* 0x000000fffffff290 */ /* 0x000fe4000fffe0ff */
        /* <DEDUP_REMOVED lines=17> */
.L_x_127:
[----:B-1----:R-:W-:Y:S01]  /*8db0*/  SHF.L.U32 R70, R84, 0x10, RZ ;  /* 0x0000001054467819 */ /* 0x002fe200000006ff */
[----:B------:R-:W-:Y:S05]  /*8dc0*/  WARPSYNC.ALL ;  /* 0x0000000000007948 */ /* 0x000fea0003800000 */
[----:B------:R-:W-:Y:S01]  /*8dd0*/  R2UR UR4, R50 ;  /* 0x00000000320472ca */ /* 0x000fe200000e0000 */
[----:B------:R-:W1:Y:S01]  /*8de0*/  S2R R165, SR_CgaCtaId ;  /* 0x0000000000a57919 */ /* 0x000e620000008800 */
[----:B------:R-:W-:Y:S01]  /*8df0*/  LOP3.LUT R72, R84, 0xffff0000, RZ, 0xc0, !PT ;  /* 0xffff000054487812 */ /* 0x000fe200078ec0ff */
[----:B------:R-:W-:Y:S01]  /*8e00*/  BSSY.RECONVERGENT B0, `(.L_x_128) ;  /* 0x0000102000007945 */ /* 0x000fe20003800200 */
[----:B------:R-:W-:Y:S02]  /*8e10*/  SHF.L.U32 R73, R85, 0x10, RZ ;  /* 0x0000001055497819 */ /* 0x000fe400000006ff */
[----:B------:R-:W-:Y:S02]  /*8e20*/  LOP3.LUT R74, R87, 0xffff0000, RZ, 0xc0, !PT ;  /* 0xffff0000574a7812 */ /* 0x000fe400078ec0ff */
[----:B------:R-:W-:Y:S02]  /*8e30*/  ISETP.NE.AND P6, PT, R157, RZ, PT ;  /* 0x000000ff9d00720c */ /* 0x000fe40003fc5270 */
[----:B------:R-:W-:Y:S02]  /*8e40*/  ISETP.NE.AND P0, PT, R152, RZ, PT ;  /* 0x000000ff9800720c */ /* 0x000fe40003f05270 */
[----:B------:R-:W-:Y:S01]  /*8e50*/  LEA R95, R77, UR46, 0x3 ;  /* 0x0000002e4d5f7c11 */ /* 0x000fe2000f8e18ff */
[----:B------:R-:W3:Y:S02]  /*8e60*/  LDTM.x64 R4, tmem[UR4] ;  /* 0x00000004000479ee */ /* 0x000ee40008340000 */
[C---:B---3--:R-:W-:Y:S01]  /*8e70*/  FMUL R0, R68.reuse, R4 ;  /* 0x0000000444007220 */ /* 0x048fe20000400000 */
[C---:B------:R-:W-:Y:S01]  /*8e80*/  FMUL R3, R68.reuse, R5 ;  /* 0x0000000544037220 */ /* 0x040fe20000400000 */
[C---:B------:R-:W-:Y:S01]  /*8e90*/  FMUL R6, R68.reuse, R6 ;  /* 0x0000000644067220 */ /* 0x040fe20000400000 */
[----:B------:R-:W-:Y:S01]  /*8ea0*/  FMUL R7, R68, R7 ;  /* 0x0000000744077220 */ /* 0x000fe20000400000 */
[----:B------:R-:W-:Y:S01]  /*8eb0*/  FFMA R0, R71, R70, R0 ;  /* 0x0000004647007223 */ /* 0x000fe20000000000 */
[----:B------:R-:W-:Y:S01]  /*8ec0*/  LOP3.LUT R70, R85, 0xffff0000, RZ, 0xc0, !PT ;  /* 0xffff000055467812 */ /* 0x000fe200078ec0ff */
[----:B------:R-:W-:Y:S01]  /*8ed0*/  FFMA R3, R71, R72, R3 ;  /* 0x0000004847037223 */ /* 0x000fe20000000003 */
[----:B------:R-:W-:Y:S01]  /*8ee0*/  SHF.L.U32 R72, R87, 0x10, RZ ;  /* 0x0000001057487819 */ /* 0x000fe200000006ff */
[C---:B------:R-:W-:Y:S01]  /*8ef0*/  FFMA R6, R71.reuse, R73, R6 ;  /* 0x0000004947067223 */ /* 0x040fe20000000006 */
[----:B------:R-:W-:Y:S01]  /*8f00*/  SHF.L.U32 R73, R86, 0x10, RZ ;  /* 0x0000001056497819 */ /* 0x000fe200000006ff */
[----:B------:R-:W-:Y:S01]  /*8f10*/  FFMA R7, R71, R70, R7 ;  /* 0x0000004647077223 */ /* 0x000fe20000000007 */
[----:B------:R-:W-:Y:S01]  /*8f20*/  F2FP.BF16.F32.PACK_AB R100, R3, R0 ;  /* 0x000000000364723e */ /* 0x000fe200000010ff */
[----:B------:R-:W-:Y:S01]  /*8f30*/  FMUL R4, R68, R8 ;  /* 0x0000000844047220 */ /* 0x000fe20000400000 */
[----:B------:R-:W-:Y:S01]  /*8f40*/  LOP3.LUT R70, R86, 0xffff0000, RZ, 0xc0, !PT ;  /* 0xffff000056467812 */ /* 0x000fe200078ec0ff */
[C---:B------:R-:W-:Y:S01]  /*8f50*/  FMUL R0, R68.reuse, R9 ;  /* 0x0000000944007220 */ /* 0x040fe20000400000 */
[----:B------:R-:W-:Y:S01]  /*8f60*/  F2FP.BF16.F32.PACK_AB R101, R7, R6 ;  /* 0x000000060765723e */ /* 0x000fe200000010ff */
[----:B------:R-:W-:Y:S01]  /*8f70*/  FMUL R3, R68, R10 ;  /* 0x0000000a44037220 */ /* 0x000fe20000400000 */
[C---:B------:R-:W-:Y:S01]  /*8f80*/  FFMA R4, R71.reuse, R73, R4 ;  /* 0x0000004947047223 */ /* 0x040fe20000000004 */
[----:B------:R-:W-:Y:S01]  /*8f90*/  SHF.L.U32 R73, R82, 0x10, RZ ;  /* 0x0000001052497819 */ /* 0x000fe200000006ff */
[----:B------:R-:W-:Y:S01]  /*8fa0*/  FMUL R5, R68, R11 ;  /* 0x0000000b44057220 */ /* 0x000fe20000400000 */
[C---:B------:R-:W-:Y:S01]  /*8fb0*/  FFMA R0, R71.reuse, R70, R0 ;  /* 0x0000004647007223 */ /* 0x040fe20000000000 */
[C---:B------:R-:W-:Y:S01]  /*8fc0*/  SHF.L.U32 R70, R80.reuse, 0x10, RZ ;  /* 0x0000001050467819 */ /* 0x040fe200000006ff */
[C---:B------:R-:W-:Y:S01]  /*8fd0*/  FFMA R3, R71.reuse, R72, R3 ;  /* 0x0000004847037223 */ /* 0x040fe20000000003 */
[----:B------:R-:W-:Y:S01]  /*8fe0*/  LOP3.LUT R72, R80, 0xffff0000, RZ, 0xc0, !PT ;  /* 0xffff000050487812 */ /* 0x000fe200078ec0ff */
[----:B------:R-:W-:Y:S01]  /*8ff0*/  FMUL R6, R68, R12 ;  /* 0x0000000c44067220 */ /* 0x000fe20000400000 */
[----:B------:R-:W-:Y:S01]  /*9000*/  F2FP.BF16.F32.PACK_AB R102, R0, R4 ;  /* 0x000000040066723e */ /* 0x000fe200000010ff */
[C---:B------:R-:W-:Y:S01]  /*9010*/  FFMA R5, R71.reuse, R74, R5 ;  /* 0x0000004a47057223 */ /* 0x040fe20000000005 */
[C---:B------:R-:W-:Y:S01]  /*9020*/  FMUL R7, R68.reuse, R13 ;  /* 0x0000000d44077220 */ /* 0x040fe20000400000 */
[----:B------:R-:W-:Y:S01]  /*9030*/  FFMA R6, R71, R70, R6 ;  /* 0x0000004647067223 */ /* 0x000fe20000000006 */
[----:B------:R-:W-:Y:S01]  /*9040*/  SHF.L.U32 R70, R81, 0x10, RZ ;  /* 0x0000001051467819 */ /* 0x000fe200000006ff */
[C---:B------:R-:W-:Y:S01]  /*9050*/  FMUL R0, R68.reuse, R14 ;  /* 0x0000000e44007220 */ /* 0x040fe20000400000 */
[----:B------:R-:W-:Y:S01]  /*9060*/  F2FP.BF16.F32.PACK_AB R103, R5, R3 ;  /* 0x000000030567723e */ /* 0x000fe200000010ff */
[----:B------:R-:W-:Y:S01]  /*9070*/  FFMA R7, R71, R72, R7 ;  /* 0x0000004847077223 */ /* 0x000fe20000000007 */
[----:B------:R-:W-:Y:S01]  /*9080*/  LOP3.LUT R72, R81, 0xffff0000, RZ, 0xc0, !PT ;  /* 0xffff000051487812 */ /* 0x000fe200078ec0ff */
[C---:B------:R-:W-:Y:S01]  /*9090*/  FMUL R3, R68.reuse, R15 ;  /* 0x0000000f44037220 */ /* 0x040fe20000400000 */
[----:B------:R-:W-:Y:S01]  /*90a0*/  FMUL R4, R68, R16 ;  /* 0x0000001044047220 */ /* 0x000fe20000400000 */
[C---:B------:R-:W-:Y:S01]  /*90b0*/  FFMA R0, R71.reuse, R70, R0 ;  /* 0x0000004647007223 */ /* 0x040fe20000000000 */
[----:B------:R-:W-:Y:S01]  /*90c0*/  LOP3.LUT R70, R82, 0xffff0000, RZ, 0xc0, !PT ;  /* 0xffff000052467812 */ /* 0x000fe200078ec0ff */
[----:B------:R-:W-:Y:S01]  /*90d0*/  FFMA R3, R71, R72, R3 ;  /* 0x0000004847037223 */ /* 0x000fe20000000003 */
[----:B------:R-:W-:Y:S01]  /*90e0*/  F2FP.BF16.F32.PACK_AB R108, R7, R6 ;  /* 0x00000006076c723e */ /* 0x000fe200000010ff */
[----:B------:R-:W-:Y:S01]  /*90f0*/  FFMA R4, R71, R73, R4 ;  /* 0x0000004947047223 */ /* 0x000fe20000000004 */
[C---:B------:R-:W-:Y:S01]  /*9100*/  SHF.L.U32 R73, R83.reuse, 0x10, RZ ;  /* 0x0000001053497819 */ /* 0x040fe200000006ff */
[C---:B------:R-:W-:Y:S01]  /*9110*/  FMUL R5, R68.reuse, R17 ;  /* 0x0000001144057220 */ /* 0x040fe20000400000 */
[----:B------:R-:W-:Y:S01]  /*9120*/  LOP3.LUT R72, R83, 0xffff0000, RZ, 0xc0, !PT ;  /* 0xffff000053487812 */ /* 0x000fe200078ec0ff */
[C---:B------:R-:W-:Y:S01]  /*9130*/  FMUL R6, R68.reuse, R18 ;  /* 0x0000001244067220 */ /* 0x040fe20000400000 */
[----:B------:R-:W-:Y:S01]  /*9140*/  F2FP.BF16.F32.PACK_AB R109, R3, R0 ;  /* 0x00000000036d723e */ /* 0x000fe200000010ff */
[----:B------:R-:W-:Y:S01]  /*9150*/  FMUL R7, R68, R19 ;  /* 0x0000001344077220 */ /* 0x000fe20000400000 */
[C---:B------:R-:W-:Y:S01]  /*9160*/  FFMA R5, R71.reuse, R70, R5 ;  /* 0x0000004647057223 */ /* 0x040fe20000000005 */
[C---:B------:R-:W-:Y:S01]  /*9170*/  SHF.L.U32 R70, R88.reuse, 0x10, RZ ;  /* 0x0000001058467819 */ /* 0x040fe200000006ff */
[----:B------:R-:W-:Y:S01]  /*9180*/  FFMA R6, R71, R73, R6 ;  /* 0x0000004947067223 */ /* 0x000fe20000000006 */
[----:B------:R-:W-:Y:S01]  /*9190*/  SHF.L.U32 R73, R91, 0x10, RZ ;  /* 0x000000105b497819 */ /* 0x000fe200000006ff */
        /* <DEDUP_REMOVED lines=8> */
[----:B------:R-:W-:Y:S01]  /*9220*/  FFMA R3, R71, R72, R3 ;  /* 0x0000004847037223 */ /* 0x000fe20000000003 */
[----:B------:R-:W-:Y:S01]  /*9230*/  LOP3.LUT R72, R91, 0xffff0000, RZ, 0xc0, !PT ;  /* 0xffff00005b487812 */ /* 0x000fe200078ec0ff */
[C---:B------:R-:W-:Y:S01]  /*9240*/  FMUL R4, R68.reuse, R22 ;  /* 0x0000001644047220 */ /* 0x040fe20000400000 */
[----:B------:R3:W-:Y:S01]  /*9250*/  STS.128 [R164+UR46+0x4400], R100 ;  /* 0x00440064a4007988 */ /* 0x0007e20008000c2e */
[C---:B------:R-:W-:Y:S01]  /*9260*/  FMUL R5, R68.reuse, R23 ;  /* 0x0000001744057220 */ /* 0x040fe20000400000 */
[----:B------:R-:W-:Y:S01]  /*9270*/  F2FP.BF16.F32.PACK_AB R116, R3, R0 ;  /* 0x000000000374723e */ /* 0x000fe200000010ff */
[----:B------:R-:W-:Y:S01]  /*9280*/  FFMA R4, R71, R70, R4 ;  /* 0x0000004647047223 */ /* 0x000fe20000000004 */
[----:B------:R-:W-:Y:S01]  /*9290*/  LOP3.LUT R0, R89, 0xffff0000, RZ, 0xc0, !PT ;  /* 0xffff000059007812 */ /* 0x000fe200078ec0ff */
[----:B------:R-:W-:Y:S01]  /*92a0*/  FMUL R6, R68, R24 ;  /* 0x0000001844067220 */ /* 0x000fe20000400000 */
[----:B------:R-:W-:Y:S01]  /*92b0*/  SHF.L.U32 R3, R90, 0x10, RZ ;  /* 0x000000105a037819 */ /* 0x000fe200000006ff */
[----:B------:R-:W-:Y:S01]  /*92c0*/  FMUL R7, R68, R25 ;  /* 0x0000001944077220 */ /* 0x000fe20000400000 */
[----:B------:R-:W-:Y:S01]  /*92d0*/  LOP3.LUT R70, R90, 0xffff0000, RZ, 0xc0, !PT ;  /* 0xffff00005a467812 */ /* 0x000fe200078ec0ff */
        /* <DEDUP_REMOVED lines=21> */
[----:B------:R4:W-:Y:S01]  /*9430*/  STS.128 [R163+0x4400], R108 ;  /* 0x0044006ca3007388 */ /* 0x0009e20000000c00 */
[----:B------:R-:W-:Y:S01]  /*9440*/  FFMA R11, R71, R70, R11 ;  /* 0x00000046470b7223 */ /* 0x000fe2000000000b */
[----:B------:R-:W-:Y:S01]  /*9450*/  LOP3.LUT R70, R99, 0xffff0000, RZ, 0xc0, !PT ;  /* 0xffff000063467812 */ /* 0x000fe200078ec0ff */
[C---:B------:R-:W-:Y:S01]  /*9460*/  FFMA R12, R71.reuse, R3, R12 ;  /* 0x00000003470c7223 */ /* 0x040fe2000000000c */
[C---:B------:R-:W-:Y:S01]  /*9470*/  SHF.L.U32 R3, R98.reuse, 0x10, RZ ;  /* 0x0000001062037819 */ /* 0x040fe200000006ff */
[----:B------:R-:W-:Y:S01]  /*9480*/  FFMA R13, R71, R0, R13 ;  /* 0x00000000470d7223 */ /* 0x000fe2000000000d */
[----:B------:R-:W-:Y:S01]  /*9490*/  LOP3.LUT R0, R98, 0xffff0000, RZ, 0xc0, !PT ;  /* 0xffff000062007812 */ /* 0x000fe200078ec0ff */
[C---:B------:R-:W-:Y:S01]  /*94a0*/  FMUL R14, R68.reuse, R32 ;  /* 0x00000020440e7220 */ /* 0x040fe20000400000 */
[----:B---3--:R-:W-:Y:S01]  /*94b0*/  F2FP.BF16.F32.PACK_AB R100, R11, R10 ;  /* 0x0000000a0b64723e */ /* 0x008fe200000010ff */
[C---:B------:R-:W-:Y:S01]  /*94c0*/  FMUL R15, R68.reuse, R33 ;  /* 0x00000021440f7220 */ /* 0x040fe20000400000 */
[----:B------:R-:W-:Y:S01]  /*94d0*/  F2FP.BF16.F32.PACK_AB R101, R13, R12 ;  /* 0x0000000c0d65723e */ /* 0x000fe200000010ff */
        /* <DEDUP_REMOVED lines=14> */
[----:B------:R-:W-:Y:S01]  /*95c0*/  FMUL R20, R68, R38 ;  /* 0x0000002644147220 */ /* 0x000fe20000400000 */
[----:B------:R-:W-:Y:S01]  /*95d0*/  FFMA R18, R71, R0, R18 ;  /* 0x0000000047127223 */ /* 0x000fe20000000012 */
[----:B------:R-:W-:Y:S01]  /*95e0*/  LOP3.LUT R0, R105, 0xffff0000, RZ, 0xc0, !PT ;  /* 0xffff000069007812 */ /* 0x000fe200078ec0ff */
[C---:B------:R-:W-:Y:S01]  /*95f0*/  FFMA R19, R71.reuse, R70, R19 ;  /* 0x0000004647137223 */ /* 0x040fe20000000013 */
[C---:B------:R-:W-:Y:S01]  /*9600*/  LOP3.LUT R70, R106.reuse, 0xffff0000, RZ, 0xc0, !PT ;  /* 0xffff00006a467812 */ /* 0x040fe200078ec0ff */
[----:B------:R-:W-:Y:S01]  /*9610*/  FFMA R20, R71, R3, R20 ;  /* 0x0000000347147223 */ /* 0x000fe20000000014 */
[----:B------:R-:W-:Y:S01]  /*9620*/  SHF.L.U32 R3, R106, 0x10, RZ ;  /* 0x000000106a037819 */ /* 0x000fe200000006ff */
[C---:B------:R-:W-:Y:S01]  /*9630*/  FMUL R21, R68.reuse, R39 ;  /* 0x0000002744157220 */ /* 0x040fe20000400000 */
[----:B----4-:R-:W-:Y:S01]  /*9640*/  F2FP.BF16.F32.PACK_AB R108, R19, R18 ;  /* 0x00000012136c723e */ /* 0x010fe200000010ff */
[C---:B------:R-:W-:Y:S01]  /*9650*/  FMUL R22, R68.reuse, R40 ;  /* 0x0000002844167220 */ /* 0x040fe20000400000 */
[----:B------:R-:W-:Y:S01]  /*9660*/  STS.128 [R162+0x4400], R116 ;  /* 0x00440074a2007388 */ /* 0x000fe20000000c00 */
[C---:B------:R-:W-:Y:S01]  /*9670*/  FMUL R23, R68.reuse, R41 ;  /* 0x0000002944177220 */ /* 0x040fe20000400000 */
[----:B------:R-:W-:Y:S01]  /*9680*/  FMUL R24, R68, R42 ;  /* 0x0000002a44187220 */ /* 0x000fe20000400000 */
[C---:B------:R-:W-:Y:S01]  /*9690*/  FFMA R21, R71.reuse, R0, R21 ;  /* 0x0000000047157223 */ /* 0x040fe20000000015 */
[----:B------:R-:W-:Y:S01]  /*96a0*/  SHF.L.U32 R0, R112, 0x10, RZ ;  /* 0x0000001070007819 */ /* 0x000fe200000006ff */
[----:B------:R-:W-:Y:S01]  /*96b0*/  FMUL R25, R68, R43 ;  /* 0x0000002b44197220 */ /* 0x000fe20000400000 */
[----:B------:R-:W-:Y:S01]  /*96c0*/  FFMA R22, R71, R3, R22 ;  /* 0x0000000347167223 */ /* 0x000fe20000000016 */
[----:B------:R-:W-:Y:S01]  /*96d0*/  SHF.L.U32 R3, R113, 0x10, RZ ;  /* 0x0000001071037819 */ /* 0x000fe200000006ff */
[----:B------:R-:W-:Y:S01]  /*96e0*/  FFMA R23, R71, R70, R23 ;  /* 0x0000004647177223 */ /* 0x000fe20000000017 */
[----:B------:R-:W-:Y:S01]  /*96f0*/  LOP3.LUT R70, R112, 0xffff0000, RZ, 0xc0, !PT ;  /* 0xffff000070467812 */ /* 0x000fe200078ec0ff */
[C---:B------:R-:W-:Y:S01]  /*9700*/  FMUL R26, R68.reuse, R44 ;  /* 0x0000002c441a7220 */ /* 0x040fe20000400000 */
[----:B------:R-:W-:Y:S01]  /*9710*/  F2FP.BF16.F32.PACK_AB R109, R21, R20 ;  /* 0x00000014156d723e */ /* 0x000fe200000010ff */
[----:B------:R-:W-:Y:S01]  /*9720*/  FFMA R24, R71, R73, R24 ;  /* 0x0000004947187223 */ /* 0x000fe20000000018 */
[----:B------:R-:W-:Y:S01]  /*9730*/  F2FP.BF16.F32.PACK_AB R110, R23, R22 ;  /* 0x00000016176e723e */ /* 0x000fe200000010ff */
[----:B------:R-:W-:Y:S01]  /*9740*/  FFMA R25, R71, R72, R25 ;  /* 0x0000004847197223 */ /* 0x000fe20000000019 */
[----:B------:R-:W-:Y:S01]  /*9750*/  SHF.L.U32 R73, R115, 0x10, RZ ;  /* 0x0000001073497819 */ /* 0x000fe200000006ff */
[C---:B------:R-:W-:Y:S01]  /*9760*/  FMUL R27, R68.reuse, R45 ;  /* 0x0000002d441b7220 */ /* 0x040fe20000400000 */
[----:B------:R-:W-:Y:S01]  /*9770*/  LOP3.LUT R72, R131, 0xffff0000, RZ, 0xc0, !PT ;  /* 0xffff000083487812 */ /* 0x000fe200078ec0ff */
[----:B------:R-:W-:Y:S01]  /*9780*/  FMUL R28, R68, R46 ;  /* 0x0000002e441c7220 */ /* 0x000fe20000400000 */
[----:B------:R-:W-:Y:S01]  /*9790*/  F2FP.BF16.F32.PACK_AB R111, R25, R24 ;  /* 0x00000018196f723e */ /* 0x000fe200000010ff */
[----:B------:R3:W-:Y:S01]  /*97a0*/  STS.128 [R161+0x4400], R100 ;  /* 0x00440064a1007388 */ /* 0x0007e20000000c00 */
        /* <DEDUP_REMOVED lines=12> */
[----:B------:R4:W-:Y:S01]  /*9870*/  STS.128 [R147+0x4400], R108 ;  /* 0x0044006c93007388 */ /* 0x0009e20000000c00 */
[----:B------:R-:W-:Y:S01]  /*9880*/  FMUL R33, R68, R51 ;  /* 0x0000003344217220 */ /* 0x000fe20000400000 */
[C---:B------:R-:W-:Y:S01]  /*9890*/  FFMA R30, R71.reuse, R3, R30 ;  /* 0x00000003471e7223 */ /* 0x040fe2000000001e */
[C---:B------:R-:W-:Y:S01]  /*98a0*/  SHF.L.U32 R3, R120.reuse, 0x10, RZ ;  /* 0x0000001078037819 */ /* 0x040fe200000006ff */
[C---:B------:R-:W-:Y:S01]  /*98b0*/  FFMA R31, R71.reuse, R70, R31 ;  /* 0x00000046471f7223 */ /* 0x040fe2000000001f */
[----:B------:R-:W-:Y:S01]  /*98c0*/  LOP3.LUT R70, R120, 0xffff0000, RZ, 0xc0, !PT ;  /* 0xffff000078467812 */ /* 0x000fe200078ec0ff */
[----:B------:R-:W-:Y:S01]  /*98d0*/  FFMA R32, R71, R73, R32 ;  /* 0x0000004947207223 */ /* 0x000fe20000000020 */
        /* <DEDUP_REMOVED lines=9> */
[----:B------:R-:W-:Y:S01]  /*9970*/  FFMA R35, R71, R70, R35 ;  /* 0x0000004647237223 */ /* 0x000fe20000000023 */
[----:B------:R-:W-:Y:S01]  /*9980*/  LOP3.LUT R70, R123, 0xffff0000, RZ, 0xc0, !PT ;  /* 0xffff00007b467812 */ /* 0x000fe200078ec0ff */
[----:B------:R-:W-:Y:S01]  /*9990*/  FFMA R36, R71, R73, R36 ;  /* 0x0000004947247223 */ /* 0x000fe20000000024 */
[----:B------:R-:W-:Y:S01]  /*99a0*/  SHF.L.U32 R73, R123, 0x10, RZ ;  /* 0x000000107b497819 */ /* 0x000fe200000006ff */
[----:B------:R-:W-:Y:S01]  /*99b0*/  FFMA R37, R71, R0, R37 ;  /* 0x0000000047257223 */ /* 0x000fe20000000025 */
[----:B------:R-:W-:Y:S01]  /*99c0*/  LOP3.LUT R0, R122, 0xffff0000, RZ, 0xc0, !PT ;  /* 0xffff00007a007812 */ /* 0x000fe200078ec0ff */
[C---:B------:R-:W-:Y:S01]  /*99d0*/  FMUL R38, R68.reuse, R56 ;  /* 0x0000003844267220 */ /* 0x040fe20000400000 */
[----:B---3--:R-:W-:Y:S01]  /*99e0*/  F2FP.BF16.F32.PACK_AB R100, R27, R26 ;  /* 0x0000001a1b64723e */ /* 0x008fe200000010ff */
[C---:B------:R-:W-:Y:S01]  /*99f0*/  FMUL R39, R68.reuse, R57 ;  /* 0x0000003944277220 */ /* 0x040fe20000400000 */
[----:B------:R-:W-:Y:S01]  /*9a00*/  F2FP.BF16.F32.PACK_AB R101, R29, R28 ;  /* 0x0000001c1d65723e */ /* 0x000fe200000010ff */
[C---:B------:R-:W-:Y:S01]  /*9a10*/  FMUL R40, R68.reuse, R58 ;  /* 0x0000003a44287220 */ /* 0x040fe20000400000 */
[----:B------:R-:W-:Y:S01]  /*9a20*/  F2FP.BF16.F32.PACK_AB R102, R31, R30 ;  /* 0x0000001e1f66723e */ /* 0x000fe200000010ff */
[----:B------:R-:W-:Y:S01]  /*9a30*/  FMUL R41, R68, R59 ;  /* 0x0000003b44297220 */ /* 0x000fe20000400000 */
[----:B------:R-:W-:Y:S01]  /*9a40*/  F2FP.BF16.F32.PACK_AB R103, R33, R32 ;  /* 0x000000202167723e */ /* 0x000fe200000010ff */
[----:B------:R-:W-:Y:S01]  /*9a50*/  FFMA R38, R71, R3, R38 ;  /* 0x0000000347267223 */ /* 0x000fe20000000026 */
[----:B------:R-:W-:Y:S01]  /*9a60*/  SHF.L.U32 R3, R129, 0x10, RZ ;  /* 0x0000001081037819 */ /* 0x000fe200000006ff */
[----:B------:R-:W-:Y:S01]  /*9a70*/  FFMA R39, R71, R0, R39 ;  /* 0x0000000047277223 */ /* 0x000fe20000000027 */
[C---:B------:R-:W-:Y:S01]  /*9a80*/  SHF.L.U32 R0, R128.reuse, 0x10, RZ ;  /* 0x0000001080007819 */ /* 0x040fe200000006ff */
[----:B------:R3:W-:Y:S01]  /*9a90*/  STS.128 [R160+0x4400], R100 ;  /* 0x00440064a0007388 */ /* 0x0007e20000000c00 */
[----:B----4-:R-:W-:Y:S01]  /*9aa0*/  F2FP.BF16.F32.PACK_AB R108, R35, R34 ;  /* 0x00000022236c723e */ /* 0x010fe200000010ff */
[----:B------:R-:W-:Y:S01]  /*9ab0*/  FFMA R40, R71, R73, R40 ;  /* 0x0000004947287223 */ /* 0x000fe20000000028 */
[----:B------:R-:W-:Y:S01]  /*9ac0*/  SHF.L.U32 R73, R131, 0x10, RZ ;  /* 0x0000001083497819 */ /* 0x000fe200000006ff */
[----:B------:R-:W-:Y:S01]  /*9ad0*/  FFMA R41, R71, R70, R41 ;  /* 0x0000004647297223 */ /* 0x000fe20000000029 */
[----:B------:R-:W-:Y:S01]  /*9ae0*/  LOP3.LUT R70, R128, 0xffff0000, RZ, 0xc0, !PT ;  /* 0xffff000080467812 */ /* 0x000fe200078ec0ff */
[C---:B------:R-:W-:Y:S01]  /*9af0*/  FMUL R42, R68.reuse, R60 ;  /* 0x0000003c442a7220 */ /* 0x040fe20000400000 */
[----:B------:R-:W-:Y:S01]  /*9b00*/  F2FP.BF16.F32.PACK_AB R109, R37, R36 ;  /* 0x00000024256d723e */ /* 0x000fe200000010ff */
[C---:B------:R-:W-:Y:S01]  /*9b10*/  FMUL R43, R68.reuse, R61 ;  /* 0x0000003d442b7220 */ /* 0x040fe20000400000 */
[C---:B------:R-:W-:Y:S01]  /*9b20*/  FMUL R44, R68.reuse, R62 ;  /* 0x0000003e442c7220 */ /* 0x040fe20000400000 */
[----:B------:R-:W-:Y:S01]  /*9b30*/  FFMA R42, R71, R0, R42 ;  /* 0x00000000472a7223 */ /* 0x000fe2000000002a */
[----:B------:R-:W-:Y:S01]  /*9b40*/  LOP3.LUT R0, R129, 0xffff0000, RZ, 0xc0, !PT ;  /* 0xffff000081007812 */ /* 0x000fe200078ec0ff */
[C---:B------:R-:W-:Y:S01]  /*9b50*/  FFMA R43, R71.reuse, R70, R43 ;  /* 0x00000046472b7223 */ /* 0x040fe2000000002b */
[C---:B------:R-:W-:Y:S01]  /*9b60*/  FFMA R44, R71.reuse, R3, R44 ;  /* 0x00000003472c7223 */ /* 0x040fe2000000002c */
[----:B------:R-:W-:Y:S01]  /*9b70*/  FMUL R45, R68, R63 ;  /* 0x0000003f442d7220 */ /* 0x000fe20000400000 */
[----:B------:R-:W-:Y:S01]  /*9b80*/  SHF.L.U32 R3, R130, 0x10, RZ ;  /* 0x0000001082037819 */ /* 0x000fe200000006ff */
[----:B------:R-:W-:Y:S01]  /*9b90*/  FMUL R46, R68, R64 ;  /* 0x00000040442e7220 */ /* 0x000fe20000400000 */
[----:B------:R-:W-:Y:S01]  /*9ba0*/  LOP3.LUT R70, R130, 0xffff0000, RZ, 0xc0, !PT ;  /* 0xffff000082467812 */ /* 0x000fe200078ec0ff */
[C---:B------:R-:W-:Y:S01]  /*9bb0*/  FMUL R47, R68.reuse, R65 ;  /* 0x00000041442f7220 */ /* 0x040fe20000400000 */
[C---:B------:R-:W-:Y:S01]  /*9bc0*/  FMUL R48, R68.reuse, R66 ;  /* 0x0000004244307220 */ /* 0x040fe20000400000 */
[----:B------:R-:W-:Y:S01]  /*9bd0*/  FFMA R45, R71, R0, R45 ;  /* 0x00000000472d7223 */ /* 0x000fe2000000002d */
[----:B------:R-:W-:Y:S01]  /*9be0*/  FMUL R49, R68, R67 ;  /* 0x0000004344317220 */ /* 0x000fe20000400000 */
[----:B------:R-:W-:Y:S01]  /*9bf0*/  F2FP.BF16.F32.PACK_AB R110, R39, R38 ;  /* 0x00000026276e723e */ /* 0x000fe200000010ff */
[----:B------:R-:W-:Y:S01]  /*9c00*/  FFMA R46, R71, R3, R46 ;  /* 0x00000003472e7223 */ /* 0x000fe2000000002e */
[----:B------:R-:W-:Y:S01]  /*9c10*/  F2FP.BF16.F32.PACK_AB R111, R41, R40 ;  /* 0x00000028296f723e */ /* 0x000fe200000010ff */
[C---:B------:R-:W-:Y:S01]  /*9c20*/  FFMA R47, R71.reuse, R70, R47 ;  /* 0x00000046472f7223 */ /* 0x040fe2000000002f */
[C---:B------:R-:W-:Y:S01]  /*9c30*/  FFMA R48, R71.reuse, R73, R48 ;  /* 0x0000004947307223 */ /* 0x040fe20000000030 */
[----:B------:R-:W-:Y:S01]  /*9c40*/  FFMA R49, R71, R72, R49 ;  /* 0x0000004847317223 */ /* 0x000fe20000000031 */
[----:B------:R-:W-:Y:S01]  /*9c50*/  F2FP.BF16.F32.PACK_AB R72, R43, R42 ;  /* 0x0000002a2b48723e */ /* 0x000fe200000010ff */
[----:B------:R3:W-:Y:S01]  /*9c60*/  STS.128 [R159+0x4400], R108 ;  /* 0x0044006c9f007388 */ /* 0x0007e20000000c00 */
[----:B------:R-:W-:Y:S02]  /*9c70*/  F2FP.BF16.F32.PACK_AB R73, R45, R44 ;  /* 0x0000002c2d49723e */ /* 0x000fe400000010ff */
[----:B------:R-:W-:Y:S02]  /*9c80*/  F2FP.BF16.F32.PACK_AB R74, R47, R46 ;  /* 0x0000002e2f4a723e */ /* 0x000fe400000010ff */
[----:B------:R-:W-:Y:S02]  /*9c90*/  F2FP.BF16.F32.PACK_AB R75, R49, R48 ;  /* 0x00000030314b723e */ /* 0x000fe400000010ff */
[----:B------:R-:W-:Y:S02]  /*9ca0*/  MOV R0, UR52 ;  /* 0x0000003400007c02 */ /* 0x000fe40008000f00 */
[----:B------:R-:W-:Y:S01]  /*9cb0*/  @P6 SHF.L.U32 R70, R149, 0x1f, RZ ;  /* 0x0000001f95466819 */ /* 0x000fe200000006ff */
[----:B------:R3:W-:Y:S01]  /*9cc0*/  STS.128 [R158+0x4400], R72 ;  /* 0x004400489e007388 */ /* 0x0007e20000000c00 */
[----:B------:R-:W-:Y:S04]  /*9cd0*/  @P6 LEA R0, R0, UR46, 0x3 ;  /* 0x0000002e00006c11 */ /* 0x000fe8000f8e18ff */
[----:B------:R-:W-:Y:S01]  /*9ce0*/  @P6 IADD3 R0, PT, PT, R0, 0x60, RZ ;  /* 0x0000006000006810 */ /* 0x000fe20007ffe0ff */
[----:B------:R-:W-:Y:S01]  /*9cf0*/  @!PT LDS RZ, [RZ] ;  /* 0x00000000fffff984 */ /* 0x000fe20000000800 */
[----:B------:R-:W-:Y:S01]  /*9d00*/  @!PT LDS RZ, [RZ] ;  /* 0x00000000fffff984 */ /* 0x000fe20000000800 */
[----:B------:R-:W-:Y:S01]  /*9d10*/  @!PT LDS RZ, [RZ] ;  /* 0x00000000fffff984 */ /* 0x000fe20000000800 */
[----:B------:R-:W-:Y:S01]  /*9d20*/  @!PT LDS RZ, [RZ] ;  /* 0x00000000fffff984 */ /* 0x000fe20000000800 */
[----:B------:R4:W-:Y:S06]  /*9d30*/  MEMBAR.ALL.CTA ;  /* 0x0000000000007992 */ /* 0x0009ec0000008000 */
[----:B----4-:R-:W4:Y:S01]  /*9d40*/  FENCE.VIEW.ASYNC.S ;  /* 0x00000000000073c6 */ /* 0x010f220000000000 */
[----:B-1----:R-:W-:Y:S01]  /*9d50*/  @P6 PRMT R0, R165, 0x654, R0 ;  /* 0x00000654a5006816 */ /* 0x002fe20000000000 */
[----:B----4-:R-:W-:Y:S06]  /*9d60*/  BAR.SYNC.DEFER_BLOCKING 0x1, 0x80 ;  /* 0x0042000000007b1d */ /* 0x010fec0000010000 */
[----:B------:R-:W-:Y:S05]  /*9d70*/  @P0 BRA `(.L_x_129) ;  /* 0x0000000000280947 */ /* 0x000fea0003800000 */
[----:B------:R-:W1:Y:S01]  /*9d80*/  LDCU.64 UR6, c[0x0][0x348] ;  /* 0x00006900ff0677ac */ /* 0x000e620008000a00 */
[----:B------:R-:W-:Y:S02]  /*9d90*/  UIADD3 UR9, UPT, UPT, UR53, UR40, URZ ;  /* 0x0000002835097290 */ /* 0x000fe4000fffe0ff */
[----:B------:R-:W-:Y:S01]  /*9da0*/  UIADD3 UR8, UPT, UPT, UR46, 0x4400, URZ ;  /* 0x000044002e087890 */ /* 0x000fe2000fffe0ff */
[----:B------:R-:W-:Y:S01]  /*9db0*/  UMOV UR10, UR50 ;  /* 0x00000032000a7c82 */ /* 0x000fe20008000000 */
[----:B------:R-:W-:Y:S01]  /*9dc0*/  UMOV UR11, UR36 ;  /* 0x00000024000b7c82 */ /* 0x000fe20008000000 */
[----:B-1----:R-:W-:Y:S04]  /*9dd0*/  UIADD3 UR4, UP0, UPT, UR6, 0xa80, URZ ;  /* 0x00000a8006047890 */ /* 0x002fe8000ff1e0ff */
[----:B------:R-:W-:Y:S09]  /*9de0*/  UIADD3.X UR5, UPT, UPT, URZ, UR7, URZ, UP0, !UPT ;  /* 0x00000007ff057290 */ /* 0x000ff200087fe4ff */
[----:B------:R1:W-:Y:S01]  /*9df0*/  UTMASTG.3D [UR8], [UR4] ;  /* 0x00000008040073b5 */ /* 0x0003e20008010000 */
[----:B------:R0:W-:Y:S01]  /*9e00*/  UTMACMDFLUSH ;  /* 0x00000000000079b7 */ /* 0x0001e20000000000 */
[----:B-1----:R-:W-:Y:S04]  /*9e10*/  DEPBAR.LE SB0, 0x1 ;  /* 0x000080400000791a */ /* 0x002fe80000000000 */
.L_x_129:
[----:B------:R-:W-:Y:S05]  /*9e20*/  BSYNC.RECONVERGENT B0 ;  /* 0x0000000000007941 */ /* 0x000fea0003800200 */
.L_x_128:
[----:B------:R-:W-:Y:S01]  /*9e30*/  BAR.SYNC.DEFER_BLOCKING 0x1, 0x80 ;  /* 0x0042000000007b1d */ /* 0x000fe20000010000 */
[----:B------:R-:W-:Y:S02]  /*9e40*/  UIADD3 UR5, UPT, UPT, UR52, 0x1, URZ ;  /* 0x0000000134057890 */ /* 0x000fe4000fffe0ff */
[----:B------:R-:W-:Y:S02]  /*9e50*/  UISETP.NE.AND UP0, UPT, UR39, URZ, UPT ;  /* 0x000000ff2700728c */ /* 0x000fe4000bf05270 */
[----:B------:R-:W-:Y:S04]  /*9e60*/  UISETP.NE.AND UP1, UPT, UR5, 0x4, UPT ;  /* 0x000000040500788c */ /* 0x000fe8000bf25270 */
[----:B------:R-:W-:Y:S01]  /*9e70*/  USEL UR47, UR5, URZ, UP1 ;  /* 0x000000ff052f7287 */ /* 0x000fe20008800000 */
[----:B------:R1:W-:Y:S01]  /*9e80*/  @P6 SYNCS.ARRIVE.TRANS64.RED.A1T0 RZ, [R0+URZ], RZ ;  /* 0x000000ff00ff69a7 */ /* 0x0003e200081004ff */
[----:B------:R-:W-:Y:S01]  /*9e90*/  UMOV UR4, 0x40 ;  /* 0x0000004000047882 */ /* 0x000fe20000000000 */
[----:B------:R-:W-:Y:S01]  /*9ea0*/  BSSY B1, `(.L_x_130) ;  /* 0x0000021000017945 */ /* 0x000fe20003800000 */
[----:B------:R-:W-:Y:S01]  /*9eb0*/  USEL UR40, UR4, 0x80, !UP0 ;  /* 0x0000008004287887 */ /* 0x000fe2000c000000 */
[----:B------:R-:W4:Y:S02]  /*9ec0*/  @P6 SYNCS.PHASECHK.TRANS64.TRYWAIT P0, [R95+URZ+0x40], R70 ;  /* 0x000040465f0065a7 */ /* 0x000f2400080011ff */
[----:B----4-:R-:W-:Y:S01]  /*9ed0*/  @P6 SEL R79, RZ, 0x1, !P0 ;  /* 0x00000001ff4f6807 */ /* 0x010fe20004000000 */
[----:B-1----:R-:W-:Y:S08]  /*9ee0*/  @!P6 BRA `(.L_x_131) ;  /* 0x000000000070e947 */ /* 0x002ff00003800000 */
        /* <DEDUP_REMOVED lines=9> */
[----:B------:R-:W-:Y:S04]  /*9f80*/  SHF.L.U32 R6, R149, 0x1f, RZ ;  /* 0x0000001f95067819 */ /* 0x000fe800000006ff */
[----:B------:R-:W1:Y:S02]  /*9f90*/  SYNCS.PHASECHK.TRANS64.TRYWAIT P0, [R95+URZ+0x40], R6 ;  /* 0x000040065f0075a7 */ /* 0x000e6400080011ff */
[----:B-1----:R-:W-:Y:S05]  /*9fa0*/  @!P0 BRA `(.L_x_134) ;  /* 0x0000003400848947 */ /* 0x002fea0003800000 */
.L_x_133:
[----:B------:R-:W-:Y:S05]  /*9fb0*/  BSYNC B0 ;  /* 0x0000000000007941 */ /* 0x000fea0003800000 */
.L_x_132:
[----:B------:R-:W-:Y:S01]  /*9fc0*/  ISETP.NE.AND P0, PT, R93, RZ, PT ;  /* 0x000000ff5d00720c */ /* 0x000fe20003f05270 */
[----:B------:R-:W-:Y:S11]  /*9fd0*/  VIADD R77, R77, 0x1 ;  /* 0x000000014d4d7836 */ /* 0x000ff60000000000 */
[----:B------:R-:W-:Y:S01]  /*9fe0*/  @!UPT UIADD3 URZ, UPT, UPT, URZ, URZ, URZ ;  /* 0x000000fffffff290 */ /* 0x000fe2000fffe0ff */
[----:B------:R4:W2:Y:S01]  /*9ff0*/  @P0 LDS.128 R84, [R4+UR46+0x400] ;  /* 0x0004002e04540984 */ /* 0x0008a20008000c00 */
[--C-:B------:R-:W-:Y:S01]  /*a000*/  @P0 IMAD.IADD R7, R92, 0x1, R3.reuse ;  /* 0x000000015c070824 */ /* 0x100fe200078e0203 */
[C---:B-1----:R-:W-:Y:S01]  /*a010*/  @P0 IADD3 R6, PT, PT, R94.reuse, R5, RZ ;  /* 0x000000055e060210 */ /* 0x042fe20007ffe0ff */
[C---:B------:R-:W-:Y:S01]  /*a020*/  @P0 IMAD.IADD R8, R94.reuse, 0x1, R3 ;  /* 0x000000015e080824 */ /* 0x040fe200078e0203 */
[----:B------:R4:W1:Y:S02]  /*a030*/  @P0 LDS.128 R80, [R0+0x400] ;  /* 0x0004000000500984 */ /* 0x0008640000000c00 */
[----:B------:R-:W-:Y:S02]  /*a040*/  @P0 IADD3 R9, PT, PT, R94, R7, RZ ;  /* 0x000000075e090210 */ /* 0x000fe40007ffe0ff */
[----:B------:R4:W1:Y:S04]  /*a050*/  @P0 LDS.128 R88, [R5+0x400] ;  /* 0x0004000005580984 */ /* 0x0008680000000c00 */
[----:B------:R4:W1:Y:S04]  /*a060*/  @P0 LDS.128 R96, [R6+0x400] ;  /* 0x0004000006600984 */ /* 0x0008680000000c00 */
[----:B------:R4:W1:Y:S04]  /*a070*/  @P0 LDS.128 R104, [R3+0x400] ;  /* 0x0004000003680984 */ /* 0x0008680000000c00 */
[----:B------:R4:W1:Y:S04]  /*a080*/  @P0 LDS.128 R112, [R8+0x400] ;  /* 0x0004000008700984 */ /* 0x0008680000000c00 */
[----:B------:R4:W1:Y:S04]  /*a090*/  @P0 LDS.128 R120, [R7+0x400] ;  /* 0x0004000007780984 */ /* 0x0008680000000c00 */
[----:B------:R4:W1:Y:S02]  /*a0a0*/  @P0 LDS.128 R128, [R9+0x400] ;  /* 0x0004000009800984 */ /* 0x0008640000000c00 */
.L_x_131:
[----:B------:R-:W-:Y:S05]  /*a0b0*/  BSYNC B1 ;  /* 0x0000000000017941 */ /* 0x000fea0003800000 */
.L_x_130:
        /* <DEDUP_REMOVED lines=21> */
.L_x_135:
[----:B--2---:R-:W-:Y:S01]  /*a210*/  SHF.L.U32 R70, R84, 0x10, RZ ;  /* 0x0000001054467819 */ /* 0x004fe200000006ff */
[----:B------:R-:W-:Y:S05]  /*a220*/  WARPSYNC.ALL ;  /* 0x0000000000007948 */ /* 0x000fea0003800000 */
[----:B------:R-:W-:Y:S01]  /*a230*/  R2UR UR4, R16 ;  /* 0x00000000100472ca */ /* 0x000fe200000e0000 */
[----:B------:R-:W-:Y:S01]  /*a240*/  BSSY.RECONVERGENT B0, `(.L_x_136) ;  /* 0x0000103000007945 */ /* 0x000fe20003800200 */
[----:B---3--:R-:W-:Y:S02]  /*a250*/  LOP3.LUT R72, R87, 0xffff0000, RZ, 0xc0, !PT ;  /* 0xffff000057487812 */ /* 0x008fe400078ec0ff */
[----:B------:R-:W-:Y:S02]  /*a260*/  ISETP.NE.AND P6, PT, R157, RZ, PT ;  /* 0x000000ff9d00720c */ /* 0x000fe40003fc5270 */
[----:B------:R-:W-:Y:S07]  /*a270*/  ISETP.NE.AND P0, PT, R152, RZ, PT ;  /* 0x000000ff9800720c */ /* 0x000fee0003f05270 */
[----:B------:R-:W2:Y:S02]  /*a280*/  LDTM.x64 R4, tmem[UR4] ;  /* 0x00000004000479ee */ /* 0x000ea40008340000 */
[----:B--2---:R-:W-:Y:S01]  /*a290*/  FMUL R0, R68, R4 ;  /* 0x0000000444007220 */ /* 0x004fe20000400000 */
[----:B------:R-:W-:Y:S01]  /*a2a0*/  LOP3.LUT R4, R84, 0xffff0000, RZ, 0xc0, !PT ;  /* 0xffff000054047812 */ /* 0x000fe200078ec0ff */
[C---:B------:R-:W-:Y:S01]  /*a2b0*/  FMUL R3, R68.reuse, R5 ;  /* 0x0000000544037220 */ /* 0x040fe20000400000 */
[----:B------:R-:W-:Y:S01]  /*a2c0*/  SHF.L.U32 R5, R85, 0x10, RZ ;  /* 0x0000001055057819 */ /* 0x000fe200000006ff */
[----:B------:R-:W-:Y:S01]  /*a2d0*/  FFMA R0, R71, R70, R0 ;  /* 0x0000004647007223 */ /* 0x000fe20000000000 */
[----:B------:R-:W-:Y:S01]  /*a2e0*/  LOP3.LUT R70, R85, 0xffff0000, RZ, 0xc0, !PT ;  /* 0xffff000055467812 */ /* 0x000fe200078ec0ff */
[C---:B------:R-:W-:Y:S01]  /*a2f0*/  FMUL R6, R68.reuse, R6 ;  /* 0x0000000644067220 */ /* 0x040fe20000400000 */
[C---:B------:R-:W-:Y:S01]  /*a300*/  FFMA R3, R71.reuse, R4, R3 ;  /* 0x0000000447037223 */ /* 0x040fe20000000003 */
[C---:B------:R-:W-:Y:S01]  /*a310*/  FMUL R7, R68.reuse, R7 ;  /* 0x0000000744077220 */ /* 0x040fe20000400000 */
[----:B------:R-:W-:Y:S01]  /*a320*/  FMUL R4, R68, R8 ;  /* 0x0000000844047220 */ /* 0x000fe20000400000 */
[C---:B------:R-:W-:Y:S01]  /*a330*/  LOP3.LUT R8, R86.reuse, 0xffff0000, RZ, 0xc0, !PT ;  /* 0xffff000056087812 */ /* 0x040fe200078ec0ff */
[C---:B------:R-:W-:Y:S01]  /*a340*/  FFMA R6, R71.reuse, R5, R6 ;  /* 0x0000000547067223 */ /* 0x040fe20000000006 */
[----:B------:R-:W-:Y:S01]  /*a350*/  SHF.L.U32 R5, R86, 0x10, RZ ;  /* 0x0000001056057819 */ /* 0x000fe200000006ff */
[----:B------:R-:W-:Y:S01]  /*a360*/  FFMA R7, R71, R70, R7 ;  /* 0x0000004647077223 */ /* 0x000fe20000000007 */
[----:B------:R-:W-:Y:S01]  /*a370*/  F2FP.BF16.F32.PACK_AB R100, R3, R0 ;  /* 0x000000000364723e */ /* 0x000fe200000010ff */
[----:B------:R-:W-:Y:S01]  /*a380*/  FMUL R0, R68, R9 ;  /* 0x0000000944007220 */ /* 0x000fe20000400000 */
[----:B------:R-:W-:Y:S01]  /*a390*/  SHF.L.U32 R70, R87, 0x10, RZ ;  /* 0x0000001057467819 */ /* 0x000fe200000006ff */
[----:B------:R-:W-:Y:S01]  /*a3a0*/  FFMA R4, R71, R5, R4 ;  /* 0x0000000547047223 */ /* 0x000fe20000000004 */
[----:B------:R-:W-:Y:S01]  /*a3b0*/  F2FP.BF16.F32.PACK_AB R101, R7, R6 ;  /* 0x000000060765723e */ /* 0x000fe200000010ff */
[C---:B------:R-:W-:Y:S01]  /*a3c0*/  FFMA R0, R71.reuse, R8, R0 ;  /* 0x0000000847007223 */ /* 0x040fe20000000000 */
[----:B-1----:R-:W-:Y:S01]  /*a3d0*/  SHF.L.U32 R8, R80, 0x10, RZ ;  /* 0x0000001050087819 */ /* 0x002fe200000006ff */
[----:B------:R-:W-:Y:S01]  /*a3e0*/  FMUL R3, R68, R10 ;  /* 0x0000000a44037220 */ /* 0x000fe20000400000 */
[----:B------:R-:W-:Y:S01]  /*a3f0*/  LOP3.LUT R10, R80, 0xffff0000, RZ, 0xc0, !PT ;  /* 0xffff0000500a7812 */ /* 0x000fe200078ec0ff */
[----:B------:R-:W-:Y:S01]  /*a400*/  FMUL R5, R68, R11 ;  /* 0x0000000b44057220 */ /* 0x000fe20000400000 */
[----:B------:R-:W-:Y:S01]  /*a410*/  F2FP.BF16.F32.PACK_AB R102, R0, R4 ;  /* 0x000000040066723e */ /* 0x000fe200000010ff */
[C---:B------:R-:W-:Y:S01]  /*a420*/  FMUL R6, R68.reuse, R12 ;  /* 0x0000000c44067220 */ /* 0x040fe20000400000 */
[C---:B------:R-:W-:Y:S01]  /*a430*/  FMUL R7, R68.reuse, R13 ;  /* 0x0000000d44077220 */ /* 0x040fe20000400000 */
[----:B------:R-:W-:Y:S01]  /*a440*/  FFMA R3, R71, R70, R3 ;  /* 0x0000004647037223 */ /* 0x000fe20000000003 */
[----:B------:R-:W-:Y:S01]  /*a450*/  SHF.L.U32 R70, R81, 0x10, RZ ;  /* 0x0000001051467819 */ /* 0x000fe200000006ff */
[C---:B------:R-:W-:Y:S01]  /*a460*/  FFMA R5, R71.reuse, R72, R5 ;  /* 0x0000004847057223 */ /* 0x040fe20000000005 */
[C---:B------:R-:W-:Y:S01]  /*a470*/  FFMA R6, R71.reuse, R8, R6 ;  /* 0x0000000847067223 */ /* 0x040fe20000000006 */
[C---:B------:R-:W-:Y:S01]  /*a480*/  FMUL R0, R68.reuse, R14 ;  /* 0x0000000e44007220 */ /* 0x040fe20000400000 */
[----:B------:R-:W-:Y:S01]  /*a490*/  FFMA R7, R71, R10, R7 ;  /* 0x0000000a47077223 */ /* 0x000fe20000000007 */
[C---:B------:R-:W-:Y:S01]  /*a4a0*/  FMUL R14, R68.reuse, R24 ;  /* 0x00000018440e7220 */ /* 0x040fe20000400000 */
[----:B------:R-:W-:Y:S01]  /*a4b0*/  F2FP.BF16.F32.PACK_AB R103, R5, R3 ;  /* 0x000000030567723e */ /* 0x000fe200000010ff */
[C---:B------:R-:W-:Y:S01]  /*a4c0*/  FMUL R24, R68.reuse, R34 ;  /* 0x0000002244187220 */ /* 0x040fe20000400000 */
[C---:B------:R-:W-:Y:S01]  /*a4d0*/  FMUL R34, R68.reuse, R44 ;  /* 0x0000002c44227220 */ /* 0x040fe20000400000 */
[C---:B------:R-:W-:Y:S01]  /*a4e0*/  FMUL R44, R68.reuse, R54 ;  /* 0x00000036442c7220 */ /* 0x040fe20000400000 */
[C---:B------:R-:W-:Y:S01]  /*a4f0*/  FMUL R54, R68.reuse, R64 ;  /* 0x0000004044367220 */ /* 0x040fe20000400000 */
[----:B------:R-:W-:Y:S01]  /*a500*/  F2FP.BF16.F32.PACK_AB R64, R7, R6 ;  /* 0x000000060740723e */ /* 0x000fe200000010ff */
[----:B------:R-:W-:Y:S01]  /*a510*/  STS.128 [R164+UR46+0x8400], R100 ;  /* 0x00840064a4007988 */ /* 0x000fe20008000c2e */
[----:B------:R-:W-:Y:S01]  /*a520*/  LOP3.LUT R6, R81, 0xffff0000, RZ, 0xc0, !PT ;  /* 0xffff000051067812 */ /* 0x000fe200078ec0ff */
[----:B------:R-:W-:Y:S01]  /*a530*/  FMUL R3, R68, R15 ;  /* 0x0000000f44037220 */ /* 0x000fe20000400000 */
[----:B------:R-:W-:Y:S01]  /*a540*/  SHF.L.U32 R7, R82, 0x10, RZ ;  /* 0x0000001052077819 */ /* 0x000fe200000006ff */
[C---:B------:R-:W-:Y:S01]  /*a550*/  FMUL R8, R68.reuse, R18 ;  /* 0x0000001244087220 */ /* 0x040fe20000400000 */
[C---:B------:R-:W-:Y:S01]  /*a560*/  FFMA R0, R71.reuse, R70, R0 ;  /* 0x0000004647007223 */ /* 0x040fe20000000000 */
[C---:B------:R-:W-:Y:S01]  /*a570*/  FMUL R9, R68.reuse, R19 ;  /* 0x0000001344097220 */ /* 0x040fe20000400000 */
[----:B------:R-:W-:Y:S01]  /*a580*/  FMUL R18, R68, R28 ;  /* 0x0000001c44127220 */ /* 0x000fe20000400000 */
[----:B------:R-:W-:Y:S01]  /*a590*/  FFMA R3, R71, R6, R3 ;  /* 0x0000000647037223 */ /* 0x000fe20000000003 */
[----:B------:R-:W-:Y:S01]  /*a5a0*/  LOP3.LUT R6, R88, 0xffff0000, RZ, 0xc0, !PT ;  /* 0xffff000058067812 */ /* 0x000fe200078ec0ff */
[C---:B------:R-:W-:Y:S01]  /*a5b0*/  FMUL R10, R68.reuse, R20 ;  /* 0x00000014440a7220 */ /* 0x040fe20000400000 */
        /* <DEDUP_REMOVED lines=10> */
[----:B------:R-:W-:Y:S01]  /*a660*/  FMUL R48, R68, R58 ;  /* 0x0000003a44307220 */ /* 0x000fe20000400000 */
[----:B------:R-:W-:Y:S01]  /*a670*/  LOP3.LUT R58, R82, 0xffff0000, RZ, 0xc0, !PT ;  /* 0xffff0000523a7812 */ /* 0x000fe200078ec0ff */
[C---:B------:R-:W-:Y:S01]  /*a680*/  FMUL R4, R68.reuse, R16 ;  /* 0x0000001044047220 */ /* 0x040fe20000400000 */
[C---:B------:R-:W-:Y:S01]  /*a690*/  FMUL R40, R68.reuse, R50 ;  /* 0x0000003244287220 */ /* 0x040fe20000400000 */
[C---:B------:R-:W-:Y:S01]  /*a6a0*/  FMUL R45, R68.reuse, R55 ;  /* 0x00000037442d7220 */ /* 0x040fe20000400000 */
[C---:B------:R-:W-:Y:S01]  /*a6b0*/  FMUL R49, R68.reuse, R59 ;  /* 0x0000003b44317220 */ /* 0x040fe20000400000 */
[----:B------:R-:W-:Y:S01]  /*a6c0*/  SHF.L.U32 R59, R83, 0x10, RZ ;  /* 0x00000010533b7819 */ /* 0x000fe200000006ff */
[C---:B------:R-:W-:Y:S01]  /*a6d0*/  FMUL R55, R68.reuse, R65 ;  /* 0x0000004144377220 */ /* 0x040fe20000400000 */
[----:B------:R-:W-:Y:S01]  /*a6e0*/  F2FP.BF16.F32.PACK_AB R65, R3, R0 ;  /* 0x000000000341723e */ /* 0x000fe200000010ff */
[----:B------:R-:W-:Y:S01]  /*a6f0*/  FMUL R5, R68, R17 ;  /* 0x0000001144057220 */ /* 0x000fe20000400000 */
[----:B------:R-:W-:Y:S01]  /*a700*/  SHF.L.U32 R0, R88, 0x10, RZ ;  /* 0x0000001058007819 */ /* 0x000fe200000006ff */
[C---:B------:R-:W-:Y:S01]  /*a710*/  FMUL R50, R68.reuse, R60 ;  /* 0x0000003c44327220 */ /* 0x040fe20000400000 */
[----:B------:R-:W-:Y:S01]  /*a720*/  LOP3.LUT R60, R83, 0xffff0000, RZ, 0xc0, !PT ;  /* 0xffff0000533c7812 */ /* 0x000fe200078ec0ff */
[----:B------:R-:W-:Y:S01]  /*a730*/  FFMA R4, R71, R7, R4 ;  /* 0x0000000747047223 */ /* 0x000fe20000000004 */
[----:B------:R-:W-:Y:S01]  /*a740*/  SHF.L.U32 R3, R89, 0x10, RZ ;  /* 0x0000001059037819 */ /* 0x000fe200000006ff */
[C---:B------:R-:W-:Y:S01]  /*a750*/  FFMA R5, R71.reuse, R58, R5 ;  /* 0x0000003a47057223 */ /* 0x040fe20000000005 */
[C---:B------:R-:W-:Y:S01]  /*a760*/  FFMA R8, R71.reuse, R59, R8 ;  /* 0x0000003b47087223 */ /* 0x040fe20000000008 */
[C---:B------:R-:W-:Y:S01]  /*a770*/  FFMA R9, R71.reuse, R60, R9 ;  /* 0x0000003c47097223 */ /* 0x040fe20000000009 */
[----:B------:R-:W-:Y:S01]  /*a780*/  FFMA R10, R71, R0, R10 ;  /* 0x00000000470a7223 */ /* 0x000fe2000000000a */
[----:B------:R-:W-:Y:S01]  /*a790*/  LOP3.LUT R0, R89, 0xffff0000, RZ, 0xc0, !PT ;  /* 0xffff000059007812 */ /* 0x000fe200078ec0ff */
[C---:B------:R-:W-:Y:S01]  /*a7a0*/  FMUL R11, R68.reuse, R21 ;  /* 0x00000015440b7220 */ /* 0x040fe20000400000 */
[C---:B------:R-:W-:Y:S01]  /*a7b0*/  FMUL R12, R68.reuse, R22 ;  /* 0x00000016440c7220 */ /* 0x040fe20000400000 */
[C---:B------:R-:W-:Y:S01]  /*a7c0*/  FMUL R13, R68.reuse, R23 ;  /* 0x00000017440d7220 */ /* 0x040fe20000400000 */
[C---:B------:R-:W-:Y:S01]  /*a7d0*/  FMUL R16, R68.reuse, R26 ;  /* 0x0000001a44107220 */ /* 0x040fe20000400000 */
[C---:B------:R-:W-:Y:S01]  /*a7e0*/  FMUL R26, R68.reuse, R36 ;  /* 0x00000024441a7220 */ /* 0x040fe20000400000 */
[----:B------:R-:W-:Y:S01]  /*a7f0*/  FFMA R11, R71, R6, R11 ;  /* 0x00000006470b7223 */ /* 0x000fe2000000000b */
[----:B------:R-:W-:Y:S01]  /*a800*/  LOP3.LUT R6, R99, 0xffff0000, RZ, 0xc0, !PT ;  /* 0xffff000063067812 */ /* 0x000fe200078ec0ff */
[----:B------:R-:W-:Y:S01]  /*a810*/  FMUL R36, R68, R46 ;  /* 0x0000002e44247220 */ /* 0x000fe20000400000 */
[----:B------:R-:W-:Y:S01]  /*a820*/  FFMA R12, R71, R3, R12 ;  /* 0x00000003470c7223 */ /* 0x000fe2000000000c */
[----:B------:R-:W-:Y:S01]  /*a830*/  SHF.L.U32 R3, R90, 0x10, RZ ;  /* 0x000000105a037819 */ /* 0x000fe200000006ff */
[C---:B------:R-:W-:Y:S01]  /*a840*/  FMUL R46, R68.reuse, R56 ;  /* 0x00000038442e7220 */ /* 0x040fe20000400000 */
[----:B------:R-:W-:Y:S01]  /*a850*/  FMUL R56, R68, R66 ;  /* 0x0000004244387220 */ /* 0x000fe20000400000 */
[----:B------:R-:W-:Y:S01]  /*a860*/  F2FP.BF16.F32.PACK_AB R66, R5, R4 ;  /* 0x000000040542723e */ /* 0x000fe200000010ff */
[C---:B------:R-:W-:Y:S01]  /*a870*/  FFMA R13, R71.reuse, R0, R13 ;  /* 0x00000000470d7223 */ /* 0x040fe2000000000d */
[----:B------:R-:W-:Y:S01]  /*a880*/  LOP3.LUT R0, R90, 0xffff0000, RZ, 0xc0, !PT ;  /* 0xffff00005a007812 */ /* 0x000fe200078ec0ff */
[----:B------:R-:W-:Y:S01]  /*a890*/  FFMA R14, R71, R3, R14 ;  /* 0x00000003470e7223 */ /* 0x000fe2000000000e */
[C---:B------:R-:W-:Y:S01]  /*a8a0*/  SHF.L.U32 R5, R91.reuse, 0x10, RZ ;  /* 0x000000105b057819 */ /* 0x040fe200000006ff */
[----:B------:R-:W-:Y:S01]  /*a8b0*/  FMUL R17, R68, R27 ;  /* 0x0000001b44117220 */ /* 0x000fe20000400000 */
[----:B------:R-:W-:Y:S01]  /*a8c0*/  LOP3.LUT R4, R91, 0xffff0000, RZ, 0xc0, !PT ;  /* 0xffff00005b047812 */ /* 0x000fe200078ec0ff */
[C---:B------:R-:W-:Y:S01]  /*a8d0*/  FFMA R15, R71.reuse, R0, R15 ;  /* 0x00000000470f7223 */ /* 0x040fe2000000000f */
[C---:B------:R-:W-:Y:S01]  /*a8e0*/  SHF.L.U32 R0, R96.reuse, 0x10, RZ ;  /* 0x0000001060007819 */ /* 0x040fe200000006ff */
[----:B------:R-:W-:Y:S01]  /*a8f0*/  FFMA R16, R71, R5, R16 ;  /* 0x0000000547107223 */ /* 0x000fe20000000010 */
[----:B------:R-:W-:Y:S01]  /*a900*/  SHF.L.U32 R3, R97, 0x10, RZ ;  /* 0x0000001061037819 */ /* 0x000fe200000006ff */
[----:B------:R-:W-:Y:S01]  /*a910*/  FFMA R17, R71, R4, R17 ;  /* 0x0000000447117223 */ /* 0x000fe20000000011 */
[----:B------:R-:W-:Y:S01]  /*a920*/  LOP3.LUT R4, R96, 0xffff0000, RZ, 0xc0, !PT ;  /* 0xffff000060047812 */ /* 0x000fe200078ec0ff */
[C---:B------:R-:W-:Y:S01]  /*a930*/  FMUL R27, R68.reuse, R37 ;  /* 0x00000025441b7220 */ /* 0x040fe20000400000 */
[----:B------:R-:W-:Y:S01]  /*a940*/  SHF.L.U32 R5, R99, 0x10, RZ ;  /* 0x0000001063057819 */ /* 0x000fe200000006ff */
[C---:B------:R-:W-:Y:S01]  /*a950*/  FMUL R37, R68.reuse, R47 ;  /* 0x0000002f44257220 */ /* 0x040fe20000400000 */
[C---:B------:R-:W-:Y:S01]  /*a960*/  FMUL R47, R68.reuse, R57 ;  /* 0x00000039442f7220 */ /* 0x040fe20000400000 */
[----:B------:R-:W-:Y:S01]  /*a970*/  FMUL R57, R68, R67 ;  /* 0x0000004344397220 */ /* 0x000fe20000400000 */
[----:B------:R-:W-:Y:S01]  /*a980*/  F2FP.BF16.F32.PACK_AB R67, R9, R8 ;  /* 0x000000080943723e */ /* 0x000fe200000010ff */
[----:B------:R-:W-:Y:S01]  /*a990*/  FFMA R18, R71, R0, R18 ;  /* 0x0000000047127223 */ /* 0x000fe20000000012 */
[----:B------:R-:W-:Y:S01]  /*a9a0*/  LOP3.LUT R0, R97, 0xffff0000, RZ, 0xc0, !PT ;  /* 0xffff000061007812 */ /* 0x000fe200078ec0ff */
[C---:B------:R-:W-:Y:S01]  /*a9b0*/  FFMA R19, R71.reuse, R4, R19 ;  /* 0x0000000447137223 */ /* 0x040fe20000000013 */
[C---:B------:R-:W-:Y:S01]  /*a9c0*/  LOP3.LUT R4, R98.reuse, 0xffff0000, RZ, 0xc0, !PT ;  /* 0xffff000062047812 */ /* 0x040fe200078ec0ff */
[----:B------:R-:W-:Y:S01]  /*a9d0*/  FFMA R20, R71, R3, R20 ;  /* 0x0000000347147223 */ /* 0x000fe20000000014 */
[----:B------:R-:W-:Y:S01]  /*a9e0*/  SHF.L.U32 R3, R98, 0x10, RZ ;  /* 0x0000001062037819 */ /* 0x000fe200000006ff */
[C---:B------:R-:W-:Y:S01]  /*a9f0*/  FMUL R21, R68.reuse, R31 ;  /* 0x0000001f44157220 */ /* 0x040fe20000400000 */
[----:B------:R-:W-:Y:S01]  /*aa00*/  F2FP.BF16.F32.PACK_AB R8, R11, R10 ;  /* 0x0000000a0b08723e */ /* 0x000fe200000010ff */
[C---:B------:R-:W-:Y:S01]  /*aa10*/  FMUL R22, R68.reuse, R32 ;  /* 0x0000002044167220 */ /* 0x040fe20000400000 */
[----:B------:R-:W-:Y:S01]  /*aa20*/  F2FP.BF16.F32.PACK_AB R9, R13, R12 ;  /* 0x0000000c0d09723e */ /* 0x000fe200000010ff */
[----:B------:R-:W-:Y:S01]  /*aa30*/  STS.128 [R163+0x8400], R64 ;  /* 0x00840040a3007388 */ /* 0x000fe20000000c00 */
[----:B------:R-:W-:Y:S01]  /*aa40*/  F2FP.BF16.F32.PACK_AB R10, R15, R14 ;  /* 0x0000000e0f0a723e */ /* 0x000fe200000010ff */
[----:B------:R-:W-:Y:S01]  /*aa50*/  FMUL R23, R68, R33 ;  /* 0x0000002144177220 */ /* 0x000fe20000400000 */
[----:B------:R-:W-:Y:S01]  /*aa60*/  F2FP.BF16.F32.PACK_AB R11, R17, R16 ;  /* 0x00000010110b723e */ /* 0x000fe200000010ff */
[----:B------:R-:W-:Y:S01]  /*aa70*/  FFMA R21, R71, R0, R21 ;  /* 0x0000000047157223 */ /* 0x000fe20000000015 */
[----:B------:R-:W-:Y:S01]  /*aa80*/  F2FP.BF16.F32.PACK_AB R12, R19, R18 ;  /* 0x00000012130c723e */ /* 0x000fe200000010ff */
[C---:B------:R-:W-:Y:S01]  /*aa90*/  FFMA R22, R71.reuse, R3, R22 ;  /* 0x0000000347167223 */ /* 0x040fe20000000016 */
[C---:B------:R-:W-:Y:S01]  /*aaa0*/  SHF.L.U32 R0, R104.reuse, 0x10, RZ ;  /* 0x0000001068007819 */ /* 0x040fe200000006ff */
[----:B------:R-:W-:Y:S01]  /*aab0*/  FFMA R23, R71, R4, R23 ;  /* 0x0000000447177223 */ /* 0x000fe20000000017 */
[----:B------:R-:W-:Y:S01]  /*aac0*/  F2FP.BF16.F32.PACK_AB R13, R21, R20 ;  /* 0x00000014150d723e */ /* 0x000fe200000010ff */
[C---:B------:R-:W-:Y:S01]  /*aad0*/  FFMA R24, R71.reuse, R5, R24 ;  /* 0x0000000547187223 */ /* 0x040fe20000000018 */
[----:B------:R-:W-:Y:S01]  /*aae0*/  LOP3.LUT R4, R104, 0xffff0000, RZ, 0xc0, !PT ;  /* 0xffff000068047812 */ /* 0x000fe200078ec0ff */
[----:B------:R-:W-:Y:S01]  /*aaf0*/  FFMA R25, R71, R6, R25 ;  /* 0x0000000647197223 */ /* 0x000fe20000000019 */
[----:B------:R-:W-:Y:S01]  /*ab00*/  F2FP.BF16.F32.PACK_AB R14, R23, R22 ;  /* 0x00000016170e723e */ /* 0x000fe200000010ff */
[----:B------:R1:W-:Y:S01]  /*ab10*/  STS.128 [R162+0x8400], R8 ;  /* 0x00840008a2007388 */ /* 0x0003e20000000c00 */
[----:B------:R-:W-:Y:S01]  /*ab20*/  SHF.L.U32 R3, R105, 0x10, RZ ;  /* 0x0000001069037819 */ /* 0x000fe200000006ff */
[----:B------:R-:W-:Y:S01]  /*ab30*/  FFMA R26, R71, R0, R26 ;  /* 0x00000000471a7223 */ /* 0x000fe2000000001a */
[----:B------:R-:W-:Y:S01]  /*ab40*/  F2FP.BF16.F32.PACK_AB R15, R25, R24 ;  /* 0x00000018190f723e */ /* 0x000fe200000010ff */
[----:B------:R-:W-:Y:S01]  /*ab50*/  FFMA R27, R71, R4, R27 ;  /* 0x00000004471b7223 */ /* 0x000fe2000000001b */
[----:B------:R-:W-:Y:S01]  /*ab60*/  LOP3.LUT R0, R105, 0xffff0000, RZ, 0xc0, !PT ;  /* 0xffff000069007812 */ /* 0x000fe200078ec0ff */
[C---:B------:R-:W-:Y:S01]  /*ab70*/  FFMA R28, R71.reuse, R3, R28 ;  /* 0x00000003471c7223 */ /* 0x040fe2000000001c */
[C---:B------:R-:W-:Y:S01]  /*ab80*/  SHF.L.U32 R3, R106.reuse, 0x10, RZ ;  /* 0x000000106a037819 */ /* 0x040fe200000006ff */
[----:B------:R2:W-:Y:S01]  /*ab90*/  STS.128 [R161+0x8400], R12 ;  /* 0x0084000ca1007388 */ /* 0x0005e20000000c00 */
[----:B------:R-:W-:Y:S01]  /*aba0*/  LOP3.LUT R4, R106, 0xffff0000, RZ, 0xc0, !PT ;  /* 0xffff00006a047812 */ /* 0x000fe200078ec0ff */
[----:B------:R-:W-:Y:S01]  /*abb0*/  FFMA R29, R71, R0, R29 ;  /* 0x00000000471d7223 */ /* 0x000fe2000000001d */
[C---:B------:R-:W-:Y:S01]  /*abc0*/  SHF.L.U32 R5, R107.reuse, 0x10, RZ ;  /* 0x000000106b057819 */ /* 0x040fe200000006ff */
[C---:B------:R-:W-:Y:S01]  /*abd0*/  FMUL R31, R68.reuse, R41 ;  /* 0x00000029441f7220 */ /* 0x040fe20000400000 */
[----:B------:R-:W-:Y:S01]  /*abe0*/  LOP3.LUT R6, R107, 0xffff0000, RZ, 0xc0, !PT ;  /* 0xffff00006b067812 */ /* 0x000fe200078ec0ff */
[----:B------:R-:W-:Y:S01]  /*abf0*/  FMUL R32, R68, R42 ;  /* 0x0000002a44207220 */ /* 0x000fe20000400000 */
[----:B------:R-:W-:Y:S01]  /*ac00*/  SHF.L.U32 R0, R112, 0x10, RZ ;  /* 0x0000001070007819 */ /* 0x000fe200000006ff */
[----:B------:R-:W-:Y:S01]  /*ac10*/  FMUL R33, R68, R43 ;  /* 0x0000002b44217220 */ /* 0x000fe20000400000 */
[----:B------:R-:W-:Y:S01]  /*ac20*/  LEA R16, R77, UR46, 0x3 ;  /* 0x0000002e4d107c11 */ /* 0x000fe2000f8e18ff */
[----:B------:R-:W-:Y:S01]  /*ac30*/  FFMA R30, R71, R3, R30 ;  /* 0x00000003471e7223 */ /* 0x000fe2000000001e */
[----:B------:R-:W-:Y:S01]  /*ac40*/  SHF.L.U32 R3, R113, 0x10, RZ ;  /* 0x0000001071037819 */ /* 0x000fe200000006ff */
[C---:B------:R-:W-:Y:S01]  /*ac50*/  FFMA R31, R71.reuse, R4, R31 ;  /* 0x00000004471f7223 */ /* 0x040fe2000000001f */
[----:B------:R-:W-:Y:S01]  /*ac60*/  LOP3.LUT R4, R112, 0xffff0000, RZ, 0xc0, !PT ;  /* 0xffff000070047812 */ /* 0x000fe200078ec0ff */
[----:B------:R-:W-:Y:S01]  /*ac70*/  FFMA R32, R71, R5, R32 ;  /* 0x0000000547207223 */ /* 0x000fe20000000020 */
[----:B------:R-:W-:Y:S01]  /*ac80*/  SHF.L.U32 R5, R115, 0x10, RZ ;  /* 0x0000001073057819 */ /* 0x000fe200000006ff */
[----:B------:R-:W-:Y:S01]  /*ac90*/  FFMA R33, R71, R6, R33 ;  /* 0x0000000647217223 */ /* 0x000fe20000000021 */
[----:B------:R-:W-:Y:S01]  /*aca0*/  LOP3.LUT R6, R131, 0xffff0000, RZ, 0xc0, !PT ;  /* 0xffff000083067812 */ /* 0x000fe200078ec0ff */
[----:B------:R-:W-:Y:S01]  /*acb0*/  FFMA R34, R71, R0, R34 ;  /* 0x0000000047227223 */ /* 0x000fe20000000022 */
[----:B------:R-:W-:Y:S01]  /*acc0*/  LOP3.LUT R0, R113, 0xffff0000, RZ, 0xc0, !PT ;  /* 0xffff000071007812 */ /* 0x000fe200078ec0ff */
[C---:B------:R-:W-:Y:S01]  /*acd0*/  FFMA R35, R71.reuse, R4, R35 ;  /* 0x0000000447237223 */ /* 0x040fe20000000023 */
[----:B------:R-:W-:Y:S01]  /*ace0*/  LOP3.LUT R4, R120, 0xffff0000, RZ, 0xc0, !PT ;  /* 0xffff000078047812 */ /* 0x000fe200078ec0ff */
[C---:B------:R-:W-:Y:S01]  /*acf0*/  FFMA R36, R71.reuse, R3, R36 ;  /* 0x0000000347247223 */ /* 0x040fe20000000024 */
[C---:B------:R-:W-:Y:S01]  /*ad00*/  SHF.L.U32 R3, R114.reuse, 0x10, RZ ;  /* 0x0000001072037819 */ /* 0x040fe200000006ff */
[----:B------:R-:W-:Y:S01]  /*ad10*/  FFMA R37, R71, R0, R37 ;  /* 0x0000000047257223 */ /* 0x000fe20000000025 */
[----:B------:R-:W-:Y:S01]  /*ad20*/  LOP3.LUT R0, R114, 0xffff0000, RZ, 0xc0, !PT ;  /* 0xffff000072007812 */ /* 0x000fe200078ec0ff */
[----:B------:R-:W-:Y:S01]  /*ad30*/  FMUL R41, R68, R51 ;  /* 0x0000003344297220 */ /* 0x000fe20000400000 */
[----:B-1----:R-:W-:Y:S01]  /*ad40*/  F2FP.BF16.F32.PACK_AB R8, R35, R34 ;  /* 0x000000222308723e */ /* 0x002fe200000010ff */
[C---:B------:R-:W-:Y:S01]  /*ad50*/  FFMA R38, R71.reuse, R3, R38 ;  /* 0x0000000347267223 */ /* 0x040fe20000000026 */
[----:B------:R-:W-:Y:S01]  /*ad60*/  SHF.L.U32 R3, R120, 0x10, RZ ;  /* 0x0000001078037819 */ /* 0x000fe200000006ff */
[----:B------:R-:W-:Y:S01]  /*ad70*/  FFMA R39, R71, R0, R39 ;  /* 0x0000000047277223 */ /* 0x000fe20000000027 */
[----:B--2---:R-:W-:Y:S01]  /*ad80*/  F2FP.BF16.F32.PACK_AB R12, R27, R26 ;  /* 0x0000001a1b0c723e */ /* 0x004fe200000010ff */
[----:B------:R-:W-:Y:S01]  /*ad90*/  FFMA R40, R71, R5, R40 ;  /* 0x0000000547287223 */ /* 0x000fe20000000028 */
[----:B------:R-:W-:Y:S01]  /*ada0*/  F2FP.BF16.F32.PACK_AB R13, R29, R28 ;  /* 0x0000001c1d0d723e */ /* 0x000fe200000010ff */
[C---:B------:R-:W-:Y:S01]  /*adb0*/  FMUL R42, R68.reuse, R52 ;  /* 0x00000034442a7220 */ /* 0x040fe20000400000 */
[----:B------:R-:W-:Y:S01]  /*adc0*/  F2FP.BF16.F32.PACK_AB R14, R31, R30 ;  /* 0x0000001e1f0e723e */ /* 0x000fe200000010ff */
[C---:B------:R-:W-:Y:S01]  /*add0*/  FMUL R43, R68.reuse, R53 ;  /* 0x00000035442b7220 */ /* 0x040fe20000400000 */
[----:B------:R-:W-:Y:S01]  /*ade0*/  F2FP.BF16.F32.PACK_AB R15, R33, R32 ;  /* 0x00000020210f723e */ /* 0x000fe200000010ff */
[C---:B------:R-:W-:Y:S01]  /*adf0*/  FMUL R51, R68.reuse, R61 ;  /* 0x0000003d44337220 */ /* 0x040fe20000400000 */
[----:B------:R-:W-:Y:S01]  /*ae00*/  LOP3.LUT R0, R115, 0xffff0000, RZ, 0xc0, !PT ;  /* 0xffff000073007812 */ /* 0x000fe200078ec0ff */
[----:B------:R-:W-:Y:S01]  /*ae10*/  FMUL R52, R68, R62 ;  /* 0x0000003e44347220 */ /* 0x000fe20000400000 */
[----:B------:R-:W-:Y:S01]  /*ae20*/  SHF.L.U32 R5, R121, 0x10, RZ ;  /* 0x0000001079057819 */ /* 0x000fe200000006ff */
[----:B------:R1:W-:Y:S01]  /*ae30*/  STS.128 [R147+0x8400], R12 ;  /* 0x0084000c93007388 */ /* 0x0003e20000000c00 */
[----:B------:R-:W-:Y:S01]  /*ae40*/  F2FP.BF16.F32.PACK_AB R9, R37, R36 ;  /* 0x000000242509723e */ /* 0x000fe200000010ff */
[----:B------:R-:W-:Y:S01]  /*ae50*/  FFMA R41, R71, R0, R41 ;  /* 0x0000000047297223 */ /* 0x000fe20000000029 */
[----:B------:R-:W-:Y:S01]  /*ae60*/  LOP3.LUT R0, R121, 0xffff0000, RZ, 0xc0, !PT ;  /* 0xffff000079007812 */ /* 0x000fe200078ec0ff */
[C---:B------:R-:W-:Y:S01]  /*ae70*/  FFMA R42, R71.reuse, R3, R42 ;  /* 0x00000003472a7223 */ /* 0x040fe2000000002a */
[C---:B------:R-:W-:Y:S01]  /*ae80*/  SHF.L.U32 R3, R122.reuse, 0x10, RZ ;  /* 0x000000107a037819 */ /* 0x040fe200000006ff */
[----:B------:R-:W-:Y:S01]  /*ae90*/  FFMA R43, R71, R4, R43 ;  /* 0x00000004472b7223 */ /* 0x000fe2000000002b */
[----:B------:R-:W-:Y:S01]  /*aea0*/  LOP3.LUT R4, R123, 0xffff0000, RZ, 0xc0, !PT ;  /* 0xffff00007b047812 */ /* 0x000fe200078ec0ff */
[----:B------:R-:W-:Y:S01]  /*aeb0*/  FFMA R44, R71, R5, R44 ;  /* 0x00000005472c7223 */ /* 0x000fe2000000002c */
[----:B------:R-:W-:Y:S01]  /*aec0*/  SHF.L.U32 R5, R123, 0x10, RZ ;  /* 0x000000107b057819 */ /* 0x000fe200000006ff */
[C---:B------:R-:W-:Y:S01]  /*aed0*/  FFMA R45, R71.reuse, R0, R45 ;  /* 0x00000000472d7223 */ /* 0x040fe2000000002d */
[----:B------:R-:W-:Y:S01]  /*aee0*/  LOP3.LUT R0, R122, 0xffff0000, RZ, 0xc0, !PT ;  /* 0xffff00007a007812 */ /* 0x000fe200078ec0ff */
[----:B------:R-:W-:Y:S01]  /*aef0*/  FFMA R46, R71, R3, R46 ;  /* 0x00000003472e7223 */ /* 0x000fe2000000002e */
[----:B------:R-:W-:Y:S01]  /*af00*/  SHF.L.U32 R3, R129, 0x10, RZ ;  /* 0x0000001081037819 */ /* 0x000fe200000006ff */
[----:B------:R-:W-:Y:S01]  /*af10*/  FMUL R53, R68, R63 ;  /* 0x0000003f44357220 */ /* 0x000fe20000400000 */
        /* <DEDUP_REMOVED lines=8> */
[----:B------:R-:W-:Y:S01]  /*afa0*/  LOP3.LUT R0, R129, 0xffff0000, RZ, 0xc0, !PT ;  /* 0xffff000081007812 */ /* 0x000fe200078ec0ff */
[----:B------:R2:W-:Y:S01]  /*afb0*/  STS.128 [R160+0x8400], R8 ;  /* 0x00840008a0007388 */ /* 0x0005e20000000c00 */
[----:B------:R-:W-:Y:S01]  /*afc0*/  SHF.L.U32 R5, R131, 0x10, RZ ;  /* 0x0000001083057819 */ /* 0x000fe200000006ff */
[C---:B------:R-:W-:Y:S01]  /*afd0*/  FFMA R51, R71.reuse, R4, R51 ;  /* 0x0000000447337223 */ /* 0x040fe20000000033 */
[C---:B------:R-:W-:Y:S01]  /*afe0*/  LOP3.LUT R4, R130.reuse, 0xffff0000, RZ, 0xc0, !PT ;  /* 0xffff000082047812 */ /* 0x040fe200078ec0ff */
[C---:B------:R-:W-:Y:S01]  /*aff0*/  FFMA R52, R71.reuse, R3, R52 ;  /* 0x0000000347347223 */ /* 0x040fe20000000034 */
[----:B------:R-:W-:Y:S01]  /*b000*/  SHF.L.U32 R3, R130, 0x10, RZ ;  /* 0x0000001082037819 */ /* 0x000fe200000006ff */
[----:B------:R-:W-:Y:S01]  /*b010*/  FFMA R53, R71, R0, R53 ;  /* 0x0000000047357223 */ /* 0x000fe20000000035 */
[----:B-1----:R-:W-:Y:S02]  /*b020*/  F2FP.BF16.F32.PACK_AB R12, R43, R42 ;  /* 0x0000002a2b0c723e */ /* 0x002fe400000010ff */
[----:B------:R-:W-:Y:S01]  /*b030*/  F2FP.BF16.F32.PACK_AB R13, R45, R44 ;  /* 0x0000002c2d0d723e */ /* 0x000fe200000010ff */
[----:B------:R-:W-:Y:S01]  /*b040*/  FFMA R54, R71, R3, R54 ;  /* 0x0000000347367223 */ /* 0x000fe20000000036 */
[----:B------:R-:W-:Y:S01]  /*b050*/  F2FP.BF16.F32.PACK_AB R14, R47, R46 ;  /* 0x0000002e2f0e723e */ /* 0x000fe200000010ff */
[----:B------:R-:W-:Y:S01]  /*b060*/  FFMA R55, R71, R4, R55 ;  /* 0x0000000447377223 */ /* 0x000fe20000000037 */
[----:B------:R-:W-:Y:S01]  /*b070*/  F2FP.BF16.F32.PACK_AB R15, R49, R48 ;  /* 0x00000030310f723e */ /* 0x000fe200000010ff */
[C---:B------:R-:W-:Y:S01]  /*b080*/  FFMA R56, R71.reuse, R5, R56 ;  /* 0x0000000547387223 */ /* 0x040fe20000000038 */
[----:B------:R-:W-:Y:S01]  /*b090*/  FFMA R57, R71, R6, R57 ;  /* 0x0000000647397223 */ /* 0x000fe20000000039 */
[----:B------:R-:W-:Y:S02]  /*b0a0*/  F2FP.BF16.F32.PACK_AB R4, R51, R50 ;  /* 0x000000323304723e */ /* 0x000fe400000010ff */
        /* <DEDUP_REMOVED lines=14> */
[----:B-1----:R-:W1:Y:S01]  /*b190*/  FENCE.VIEW.ASYNC.S ;  /* 0x00000000000073c6 */ /* 0x002e620000000000 */
[----:B------:R-:W-:Y:S01]  /*b1a0*/  @P6 PRMT R0, R165, 0x654, R0 ;  /* 0x00000654a5006816 */ /* 0x000fe20000000000 */
[----:B-1----:R-:W-:Y:S06]  /*b1b0*/  BAR.SYNC.DEFER_BLOCKING 0x1, 0x80 ;  /* 0x0042000000007b1d */ /* 0x002fec0000010000 */
        /* <DEDUP_REMOVED lines=11> */
.L_x_137:
[----:B------:R-:W-:Y:S05]  /*b270*/  BSYNC.RECONVERGENT B0 ;  /* 0x0000000000007941 */ /* 0x000fea0003800200 */
.L_x_136:
[----:B------:R-:W-:Y:S01]  /*b280*/  BAR.SYNC.DEFER_BLOCKING 0x1, 0x80 ;  /* 0x0042000000007b1d */ /* 0x000fe20000010000 */
[----:B------:R-:W-:Y:S02]  /*b290*/  UIADD3 UR4, UPT, UPT, UR47, 0x1, URZ ;  /* 0x000000012f047890 */ /* 0x000fe4000fffe0ff */
[----:B------:R-:W-:Y:S02]  /*b2a0*/  UISETP.NE.AND UP0, UPT, UR39, URZ, UPT ;  /* 0x000000ff2700728c */ /* 0x000fe4000bf05270 */
[----:B------:R-:W-:Y:S02]  /*b2b0*/  UISETP.NE.AND UP1, UPT, UR4, 0x4, UPT ;  /* 0x000000040400788c */ /* 0x000fe4000bf25270 */
[----:B------:R-:W-:Y:S02]  /*b2c0*/  USEL UR40, URZ, 0xc0, !UP0 ;  /* 0x000000c0ff287887 */ /* 0x000fe4000c000000 */
[----:B------:R-:W-:Y:S01]  /*b2d0*/  USEL UR52, UR4, URZ, UP1 ;  /* 0x000000ff04347287 */ /* 0x000fe20008800000 */
[----:B------:R1:W-:Y:S01]  /*b2e0*/  @P6 SYNCS.ARRIVE.TRANS64.RED.A1T0 RZ, [R0+URZ], RZ ;  /* 0x000000ff00ff69a7 */ /* 0x0003e200081004ff */
[----:B------:R-:W-:Y:S01]  /*b2f0*/  BSSY B1, `(.L_x_138) ;  /* 0x000001f000017945 */ /* 0x000fe20003800000 */
[----:B------:R-:W3:Y:S02]  /*b300*/  @P6 SYNCS.PHASECHK.TRANS64.TRYWAIT P0, [R16+URZ+0x40], R3 ;  /* 0x00004003100065a7 */ /* 0x000ee400080011ff */
[----:B---3--:R-:W-:Y:S01]  /*b310*/  @P6 SEL R79, RZ, 0x1, !P0 ;  /* 0x00000001ff4f6807 */ /* 0x008fe20004000000 */
[----:B-1----:R-:W-:Y:S06]  /*b320*/  @!P6 BRA `(.L_x_139) ;  /* 0x00000000006ce947 */ /* 0x002fec0003800000 */
[----:B------:R-:W-:Y:S01]  /*b330*/  ISETP.NE.AND P1, PT, R93, RZ, PT ;  /* 0x000000ff5d00720c */ /* 0x000fe20003f25270 */
[----:B------:R-:W-:Y:S01]  /*b340*/  BSSY B0, `(.L_x_140) ;  /* 0x000000b000007945 */ /* 0x000fe20003800000 */
[----:B------:R-:W-:Y:S11]  /*b350*/  ISETP.NE.AND P0, PT, R79, RZ, PT ;  /* 0x000000ff4f00720c */ /* 0x000ff60003f05270 */
[----:B------:R-:W-:Y:S05]  /*b360*/  @P1 IMAD R77, R77, 0x4000, R164 ;  /* 0x000040004d4d1824 */ /* 0x000fea00078e02a4 */
[----:B------:R-:W-:Y:S04]  /*b370*/  @P1 IADD3 R3, PT, PT, R77, UR46, RZ ;  /* 0x0000002e4d031c10 */ /* 0x000fe8000fffe0ff */
[----:B--2---:R-:W-:Y:S01]  /*b380*/  @P1 IADD3 R7, PT, PT, R92, R3, RZ ;  /* 0x000000035c071210 */ /* 0x004fe20007ffe0ff */
[--C-:B------:R-:W-:Y:S02]  /*b390*/  @P1 IMAD.IADD R5, R78, 0x1, R3.reuse ;  /* 0x000000014e051824 */ /* 0x100fe400078e0203 */
[----:B------:R-:W-:Y:S01]  /*b3a0*/  @P1 IMAD.IADD R0, R94, 0x1, R3 ;  /* 0x000000015e001824 */ /* 0x000fe200078e0203 */
[----:B------:R-:W-:Y:S06]  /*b3b0*/  @P0 BRA `(.L_x_141) ;  /* 0x00000000000c0947 */ /* 0x000fec0003800000 */
[----:B------:R-:W-:Y:S04]  /*b3c0*/  SHF.L.U32 R3, R149, 0x1f, RZ ;  /* 0x0000001f95037819 */ /* 0x000fe800000006ff */
[----:B------:R-:W1:Y:S02]  /*b3d0*/  SYNCS.PHASECHK.TRANS64.TRYWAIT P0, [R16+URZ+0x40], R3 ;  /* 0x00004003100075a7 */ /* 0x000e6400080011ff */
[----:B-1----:R-:W-:Y:S05]  /*b3e0*/  @!P0 BRA `(.L_x_142) ;  /* 0x0000002000888947 */ /* 0x002fea0003800000 */
.L_x_141:
[----:B------:R-:W-:Y:S05]  /*b3f0*/  BSYNC B0 ;  /* 0x0000000000007941 */ /* 0x000fea0003800000 */
.L_x_140:
[----:B------:R-:W-:Y:S11]  /*b400*/  ISETP.NE.AND P0, PT, R93, RZ, PT ;  /* 0x000000ff5d00720c */ /* 0x000ff60003f05270 */
[----:B------:R-:W-:Y:S02]  /*b410*/  @!UPT UIADD3 URZ, UPT, UPT, URZ, URZ, URZ ;  /* 0x000000fffffff290 */ /* 0x000fe4000fffe0ff */
[----:B------:R3:W4:Y:S01]  /*b420*/  @P0 LDS.128 R84, [R77+UR46+0x400] ;  /* 0x0004002e4d540984 */ /* 0x0007220008000c00 */
[----:B-1----:R-:W-:Y:S01]  /*b430*/  @P0 IMAD.IADD R3, R92, 0x1, R5 ;  /* 0x000000015c030824 */ /* 0x002fe200078e0205 */
[C---:B------:R-:W-:Y:S01]  /*b440*/  @P0 IADD3 R6, PT, PT, R94.reuse, R5, RZ ;  /* 0x000000055e060210 */ /* 0x040fe20007ffe0ff */
[C---:B------:R-:W-:Y:S01]  /*b450*/  @P0 IMAD.IADD R4, R94.reuse, 0x1, R7 ;  /* 0x000000015e040824 */ /* 0x040fe200078e0207 */
[----:B------:R3:W1:Y:S02]  /*b460*/  @P0 LDS.128 R80, [R0+0x400] ;  /* 0x0004000000500984 */ /* 0x0006640000000c00 */
[----:B------:R-:W-:Y:S02]  /*b470*/  @P0 IADD3 R94, PT, PT, R94, R3, RZ ;  /* 0x000000035e5e0210 */ /* 0x000fe40007ffe0ff */
[----:B------:R3:W2:Y:S04]  /*b480*/  @P0 LDS.128 R88, [R7+0x400] ;  /* 0x0004000007580984 */ /* 0x0006a80000000c00 */
[----:B------:R3:W1:Y:S04]  /*b490*/  @P0 LDS.128 R96, [R4+0x400] ;  /* 0x0004000004600984 */ /* 0x0006680000000c00 */
[----:B------:R3:W1:Y:S04]  /*b4a0*/  @P0 LDS.128 R104, [R5+0x400] ;  /* 0x0004000005680984 */ /* 0x0006680000000c00 */
[----:B------:R3:W1:Y:S04]  /*b4b0*/  @P0 LDS.128 R112, [R6+0x400] ;  /* 0x0004000006700984 */ /* 0x0006680000000c00 */
[----:B------:R3:W1:Y:S04]  /*b4c0*/  @P0 LDS.128 R120, [R3+0x400] ;  /* 0x0004000003780984 */ /* 0x0006680000000c00 */
[----:B------:R3:W1:Y:S02]  /*b4d0*/  @P0 LDS.128 R128, [R94+0x400] ;  /* 0x000400005e800984 */ /* 0x0006640000000c00 */
.L_x_139:
[----:B------:R-:W-:Y:S05]  /*b4e0*/  BSYNC B1 ;  /* 0x0000000000017941 */ /* 0x000fea0003800000 */
.L_x_138:
[----:B------:R-:W-:Y:S01]  /*b4f0*/  VIADD R16, R69, UR40 ;  /* 0x0000002845107c36 */ /* 0x000fe20008000000 */
[----:B------:R-:W-:Y:S04]  /*b500*/  BSSY.RECONVERGENT B6, `(.L_x_143) ;  /* 0x0000015000067945 */ /* 0x000fe80003800200 */
[----:B---3--:R-:W-:Y:S04]  /*b510*/  SHF.R.U32.HI R3, RZ, 0x15, R16 ;  /* 0x00000015ff037819 */ /* 0x008fe80000011610 */
[----:B------:R-:W-:Y:S11]  /*b520*/  LOP3.LUT P0, RZ, R3, 0x3, R140, 0x48, !PT ;  /* 0x0000000303ff7812 */ /* 0x000ff6000780488c */
[----:B------:R-:W-:Y:S02]  /*b530*/  @!UPT UIADD3 URZ, UPT, UPT, URZ, URZ, URZ ;  /* 0x000000fffffff290 */ /* 0x000fe4000fffe0ff */
[----:B------:R-:W-:Y:S05]  /*b540*/  @!P0 BRA `(.L_x_144) ;  /* 0x0000000000408947 */ /* 0x000fea0003800000 */
[----:B------:R-:W3:Y:S01]  /*b550*/  LDCU.64 UR8, c[0x4][0x70] ;  /* 0x01000e00ff0877ac */ /* 0x000ee20008000a00 */
[----:B--2---:R-:W-:Y:S01]  /*b560*/  MOV R15, 0x0 ;  /* 0x00000000000f7802 */ /* 0x004fe20000000f00 */
[----:B------:R-:W-:Y:S02]  /*b570*/  HFMA2 R12, -RZ, RZ, 0, 5.9604644775390625e-08 ;  /* 0x00000001ff0c7431 */ /* 0x000fe400000001ff */
[----:B------:R-:W-:Y:S02]  /*b580*/  IMAD.MOV.U32 R8, RZ, RZ, 0x192 ;  /* 0x00000192ff087424 */ /* 0x000fe400078e00ff */
[----:B------:R-:W-:Y:S01]  /*b590*/  IMAD.MOV.U32 R13, RZ, RZ, RZ ;  /* 0x000000ffff0d7224 */ /* 0x000fe200078e00ff */
[----:B------:R-:W2:Y:S01]  /*b5a0*/  LDCU.64 UR6, c[0x4][0x78] ;  /* 0x01000f00ff0677ac */ /* 0x000ea20008000a00 */
[----:B------:R-:W1:Y:S01]  /*b5b0*/  LDC.64 R14, c[0x4][R15] ;  /* 0x010000000f0e7b82 */ /* 0x000e620000000a00 */
[----:B------:R-:W5:Y:S01]  /*b5c0*/  LDCU.64 UR4, c[0x4][0x10] ;  /* 0x01000200ff0477ac */ /* 0x000f620008000a00 */
[----:B---3--:R-:W-:Y:S01]  /*b5d0*/  MOV R5, UR9 ;  /* 0x0000000900057c02 */ /* 0x008fe20008000f00 */
[----:B------:R-:W-:Y:S01]  /*b5e0*/  IMAD.U32 R4, RZ, RZ, UR8 ;  /* 0x00000008ff047e24 */ /* 0x000fe2000f8e00ff */
[----:B--2---:R-:W-:Y:S01]  /*b5f0*/  MOV R7, UR7 ;  /* 0x0000000700077c02 */ /* 0x004fe20008000f00 */
[----:B------:R-:W-:Y:S01]  /*b600*/  IMAD.U32 R6, RZ, RZ, UR6 ;  /* 0x00000006ff067e24 */ /* 0x000fe2000f8e00ff */
[----:B-----5:R-:W-:Y:S01]  /*b610*/  MOV R11, UR5 ;  /* 0x00000005000b7c02 */ /* 0x020fe20008000f00 */
[----:B------:R-:W-:Y:S02]  /*b620*/  IMAD.U32 R10, RZ, RZ, UR4 ;  /* 0x00000004ff0a7e24 */ /* 0x000fe4000f8e00ff */
[----:B------:R-:W-:Y:S07]  /*b630*/  LEPC R20, `(.L_x_144) ;  /* 0x000000001014794e */ /* 0x000fee0000000000 */
[----:B-1--4-:R-:W-:Y:S05]  /*b640*/  CALL.ABS.NOINC R14 ;  /* 0x000000000e007343 */ /* 0x012fea0003c00000 */
.L_x_144:
[----:B------:R-:W-:Y:S05]  /*b650*/  BSYNC.RECONVERGENT B6 ;  /* 0x0000000000067941 */ /* 0x000fea0003800200 */
.L_x_143:
[----:B----4-:R-:W-:Y:S01]  /*b660*/  SHF.L.U32 R69, R84, 0x10, RZ ;  /* 0x0000001054457819 */ /* 0x010fe200000006ff */
[----:B------:R-:W-:Y:S05]  /*b670*/  WARPSYNC.ALL ;  /* 0x0000000000007948 */ /* 0x000fea0003800000 */
[----:B------:R-:W-:Y:S01]  /*b680*/  R2UR UR4, R16 ;  /* 0x00000000100472ca */ /* 0x000fe200000e0000 */
[----:B------:R-:W-:Y:S01]  /*b690*/  BSSY.RECONVERGENT B0, `(.L_x_145) ;  /* 0x00000fc000007945 */ /* 0x000fe20003800200 */
[----:B------:R-:W-:Y:S02]  /*b6a0*/  LOP3.LUT R0, R84, 0xffff0000, RZ, 0xc0, !PT ;  /* 0xffff000054007812 */ /* 0x000fe400078ec0ff */
[C---:B------:R-:W-:Y:S02]  /*b6b0*/  SHF.L.U32 R3, R85.reuse, 0x10, RZ ;  /* 0x0000001055037819 */ /* 0x040fe400000006ff */
[----:B------:R-:W-:Y:S02]  /*b6c0*/  LOP3.LUT R70, R85, 0xffff0000, RZ, 0xc0, !PT ;  /* 0xffff000055467812 */ /* 0x000fe400078ec0ff */
[C---:B------:R-:W-:Y:S02]  /*b6d0*/  SHF.L.U32 R72, R86.reuse, 0x10, RZ ;  /* 0x0000001056487819 */ /* 0x040fe400000006ff */
[----:B------:R-:W-:Y:S02]  /*b6e0*/  LOP3.LUT R74, R86, 0xffff0000, RZ, 0xc0, !PT ;  /* 0xffff0000564a7812 */ /* 0x000fe400078ec0ff */
[C---:B------:R-:W-:Y:S01]  /*b6f0*/  SHF.L.U32 R73, R87.reuse, 0x10, RZ ;  /* 0x0000001057497819 */ /* 0x040fe200000006ff */
[----:B--2---:R-:W2:Y:S01]  /*b700*/  LDTM.x64 R4, tmem[UR4] ;  /* 0x00000004000479ee */ /* 0x004ea20008340000 */
[----:B------:R-:W-:Y:S02]  /*b710*/  LOP3.LUT R76, R87, 0xffff0000, RZ, 0xc0, !PT ;  /* 0xffff0000574c7812 */ /* 0x000fe400078ec0ff */
[C---:B-1----:R-:W-:Y:S02]  /*b720*/  SHF.L.U32 R75, R80.reuse, 0x10, RZ ;  /* 0x00000010504b7819 */ /* 0x042fe400000006ff */
[----:B------:R-:W-:Y:S02]  /*b730*/  LOP3.LUT R78, R80, 0xffff0000, RZ, 0xc0, !PT ;  /* 0xffff0000504e7812 */ /* 0x000fe400078ec0ff */
[C---:B------:R-:W-:Y:S02]  /*b740*/  SHF.L.U32 R77, R81.reuse, 0x10, RZ ;  /* 0x00000010514d7819 */ /* 0x040fe400000006ff */
[----:B------:R-:W-:Y:S02]  /*b750*/  LOP3.LUT R80, R81, 0xffff0000, RZ, 0xc0, !PT ;  /* 0xffff000051507812 */ /* 0x000fe400078ec0ff */
[C---:B------:R-:W-:Y:S02]  /*b760*/  SHF.L.U32 R79, R82.reuse, 0x10, RZ ;  /* 0x00000010524f7819 */ /* 0x040fe400000006ff */
[----:B------:R-:W-:Y:S02]  /*b770*/  LOP3.LUT R82, R82, 0xffff0000, RZ, 0xc0, !PT ;  /* 0xffff000052527812 */ /* 0x000fe400078ec0ff */
[C---:B------:R-:W-:Y:S02]  /*b780*/  SHF.L.U32 R81, R83.reuse, 0x10, RZ ;  /* 0x0000001053517819 */ /* 0x040fe400000006ff */
[----:B------:R-:W-:Y:S02]  /*b790*/  LOP3.LUT R84, R83, 0xffff0000, RZ, 0xc0, !PT ;  /* 0xffff000053547812 */ /* 0x000fe400078ec0ff */
[C---:B------:R-:W-:Y:S02]  /*b7a0*/  SHF.L.U32 R83, R88.reuse, 0x10, RZ ;  /* 0x0000001058537819 */ /* 0x040fe400000006ff */
[----:B------:R-:W-:Y:S02]  /*b7b0*/  LOP3.LUT R86, R88, 0xffff0000, RZ, 0xc0, !PT ;  /* 0xffff000058567812 */ /* 0x000fe400078ec0ff */
[C---:B------:R-:W-:Y:S01]  /*b7c0*/  SHF.L.U32 R85, R89.reuse, 0x10, RZ ;  /* 0x0000001059557819 */ /* 0x040fe200000006ff */
[C---:B--2---:R-:W-:Y:S01]  /*b7d0*/  FMUL R4, R68.reuse, R4 ;  /* 0x0000000444047220 */ /* 0x044fe20000400000 */
[----:B------:R-:W-:Y:S01]  /*b7e0*/  LOP3.LUT R88, R89, 0xffff0000, RZ, 0xc0, !PT ;  /* 0xffff000059587812 */ /* 0x000fe200078ec0ff */
[----:B------:R-:W-:Y:S01]  /*b7f0*/  FMUL R5, R68, R5 ;  /* 0x0000000544057220 */ /* 0x000fe20000400000 */
[C---:B------:R-:W-:Y:S01]  /*b800*/  SHF.L.U32 R87, R90.reuse, 0x10, RZ ;  /* 0x000000105a577819 */ /* 0x040fe200000006ff */
[C---:B------:R-:W-:Y:S01]  /*b810*/  FFMA R4, R71.reuse, R69, R4 ;  /* 0x0000004547047223 */ /* 0x040fe20000000004 */
[----:B------:R-:W-:Y:S01]  /*b820*/  LOP3.LUT R90, R90, 0xffff0000, RZ, 0xc0, !PT ;  /* 0xffff00005a5a7812 */ /* 0x000fe200078ec0ff */
[----:B------:R-:W-:Y:S01]  /*b830*/  FFMA R5, R71, R0, R5 ;  /* 0x0000000047057223 */ /* 0x000fe20000000005 */
[C---:B------:R-:W-:Y:S01]  /*b840*/  SHF.L.U32 R89, R91.reuse, 0x10, RZ ;  /* 0x000000105b597819 */ /* 0x040fe200000006ff */
[C---:B------:R-:W-:Y:S01]  /*b850*/  FMUL R6, R68.reuse, R6 ;  /* 0x0000000644067220 */ /* 0x040fe20000400000 */
[----:B------:R-:W-:Y:S01]  /*b860*/  LOP3.LUT R92, R91, 0xffff0000, RZ, 0xc0, !PT ;  /* 0xffff00005b5c7812 */ /* 0x000fe200078ec0ff */
[----:B------:R-:W-:Y:S01]  /*b870*/  FMUL R7, R68, R7 ;  /* 0x0000000744077220 */ /* 0x000fe20000400000 */
[----:B------:R-:W-:Y:S01]  /*b880*/  F2FP.BF16.F32.PACK_AB R4, R5, R4 ;  /* 0x000000040504723e */ /* 0x000fe200000010ff */
[C---:B------:R-:W-:Y:S01]  /*b890*/  FFMA R6, R71.reuse, R3, R6 ;  /* 0x0000000347067223 */ /* 0x040fe20000000006 */
[C---:B------:R-:W-:Y:S01]  /*b8a0*/  SHF.L.U32 R91, R96.reuse, 0x10, RZ ;  /* 0x00000010605b7819 */ /* 0x040fe200000006ff */
[----:B------:R-:W-:Y:S01]  /*b8b0*/  FFMA R7, R71, R70, R7 ;  /* 0x0000004647077223 */ /* 0x000fe20000000007 */
[----:B------:R-:W-:Y:S01]  /*b8c0*/  LOP3.LUT R94, R96, 0xffff0000, RZ, 0xc0, !PT ;  /* 0xffff0000605e7812 */ /* 0x000fe200078ec0ff */
[C---:B------:R-:W-:Y:S01]  /*b8d0*/  FMUL R8, R68.reuse, R8 ;  /* 0x0000000844087220 */ /* 0x040fe20000400000 */
[----:B------:R-:W-:Y:S01]  /*b8e0*/  SHF.L.U32 R93, R97, 0x10, RZ ;  /* 0x00000010615d7819 */ /* 0x000fe200000006ff */
[----:B------:R-:W-:Y:S01]  /*b8f0*/  FMUL R9, R68, R9 ;  /* 0x0000000944097220 */ /* 0x000fe20000400000 */
[----:B------:R-:W-:Y:S01]  /*b900*/  F2FP.BF16.F32.PACK_AB R5, R7, R6 ;  /* 0x000000060705723e */ /* 0x000fe200000010ff */
[----:B------:R-:W-:Y:S01]  /*b910*/  FFMA R8, R71, R72, R8 ;  /* 0x0000004847087223 */ /* 0x000fe20000000008 */
[----:B------:R-:W-:Y:S01]  /*b920*/  LOP3.LUT R96, R97, 0xffff0000, RZ, 0xc0, !PT ;  /* 0xffff000061607812 */ /* 0x000fe200078ec0ff */
[----:B------:R-:W-:Y:S01]  /*b930*/  FFMA R9, R71, R74, R9 ;  /* 0x0000004a47097223 */ /* 0x000fe20000000009 */
[----:B------:R-:W-:Y:S01]  /*b940*/  SHF.L.U32 R95, R98, 0x10, RZ ;  /* 0x00000010625f7819 */ /* 0x000fe200000006ff */
[----:B------:R-:W-:Y:S01]  /*b950*/  FMUL R10, R68, R10 ;  /* 0x0000000a440a7220 */ /* 0x000fe20000400000 */
[----:B------:R-:W-:Y:S01]  /*b960*/  LOP3.LUT R98, R98, 0xffff0000, RZ, 0xc0, !PT ;  /* 0xffff000062627812 */ /* 0x000fe200078ec0ff */
[C---:B------:R-:W-:Y:S01]  /*b970*/  FMUL R11, R68.reuse, R11 ;  /* 0x0000000b440b7220 */ /* 0x040fe20000400000 */
[----:B------:R-:W-:Y:S01]  /*b980*/  F2FP.BF16.F32.PACK_AB R6, R9, R8 ;  /* 0x000000080906723e */ /* 0x000fe200000010ff */
[----:B------:R-:W-:Y:S01]  /*b990*/  FFMA R10, R71, R73, R10 ;  /* 0x00000049470a7223 */ /* 0x000fe2000000000a */
[----:B------:R-:W-:Y:S01]  /*b9a0*/  SHF.L.U32 R97, R99, 0x10, RZ ;  /* 0x0000001063617819 */ /* 0x000fe200000006ff */
[----:B------:R-:W-:Y:S01]  /*b9b0*/  FFMA R11, R71, R76, R11 ;  /* 0x0000004c470b7223 */ /* 0x000fe2000000000b */
[----:B------:R-:W-:Y:S01]  /*b9c0*/  LOP3.LUT R100, R99, 0xffff0000, RZ, 0xc0, !PT ;  /* 0xffff000063647812 */ /* 0x000fe200078ec0ff */
[----:B------:R-:W-:Y:S01]  /*b9d0*/  FMUL R0, R68, R12 ;  /* 0x0000000c44007220 */ /* 0x000fe20000400000 */
[----:B------:R-:W-:Y:S01]  /*b9e0*/  SHF.L.U32 R99, R104, 0x10, RZ ;  /* 0x0000001068637819 */ /* 0x000fe200000006ff */
[C---:B------:R-:W-:Y:S01]  /*b9f0*/  FMUL R3, R68.reuse, R13 ;  /* 0x0000000d44037220 */ /* 0x040fe20000400000 */
[----:B------:R-:W-:Y:S01]  /*ba00*/  F2FP.BF16.F32.PACK_AB R7, R11, R10 ;  /* 0x0000000a0b07723e */ /* 0x000fe200000010ff */
[----:B------:R-:W-:Y:S01]  /*ba10*/  FMUL R14, R68, R14 ;  /* 0x0000000e440e7220 */ /* 0x000fe20000400000 */
[----:B------:R-:W-:Y:S01]  /*ba20*/  LOP3.LUT R102, R104, 0xffff0000, RZ, 0xc0, !PT ;  /* 0xffff000068667812 */ /* 0x000fe200078ec0ff */
[C---:B------:R-:W-:Y:S01]  /*ba30*/  FMUL R15, R68.reuse, R15 ;  /* 0x0000000f440f7220 */ /* 0x040fe20000400000 */
[----:B------:R-:W-:Y:S01]  /*ba40*/  SHF.L.U32 R101, R105, 0x10, RZ ;  /* 0x0000001069657819 */ /* 0x000fe200000006ff */
[----:B------:R-:W-:Y:S01]  /*ba50*/  FFMA R0, R71, R75, R0 ;  /* 0x0000004b47007223 */ /* 0x000fe20000000000 */
[----:B------:R-:W-:Y:S01]  /*ba60*/  LOP3.LUT R104, R105, 0xffff0000, RZ, 0xc0, !PT ;  /* 0xffff000069687812 */ /* 0x000fe200078ec0ff */
[----:B------:R-:W-:Y:S01]  /*ba70*/  FMUL R12, R68, R16 ;  /* 0x00000010440c7220 */ /* 0x000fe20000400000 */
[C---:B------:R-:W-:Y:S01]  /*ba80*/  SHF.L.U32 R103, R106.reuse, 0x10, RZ ;  /* 0x000000106a677819 */ /* 0x040fe200000006ff */
[----:B------:R-:W-:Y:S01]  /*ba90*/  FFMA R3, R71, R78, R3 ;  /* 0x0000004e47037223 */ /* 0x000fe20000000003 */
[----:B------:R-:W-:Y:S01]  /*baa0*/  LOP3.LUT R106, R106, 0xffff0000, RZ, 0xc0, !PT ;  /* 0xffff00006a6a7812 */ /* 0x000fe200078ec0ff */
[C---:B------:R-:W-:Y:S01]  /*bab0*/  FMUL R13, R68.reuse, R17 ;  /* 0x00000011440d7220 */ /* 0x040fe20000400000 */
[----:B------:R-:W-:Y:S01]  /*bac0*/  SHF.L.U32 R105, R107, 0x10, RZ ;  /* 0x000000106b697819 */ /* 0x000fe200000006ff */
[----:B------:R-:W-:Y:S01]  /*bad0*/  FFMA R14, R71, R77, R14 ;  /* 0x0000004d470e7223 */ /* 0x000fe2000000000e */
[----:B------:R-:W-:Y:S01]  /*bae0*/  F2FP.BF16.F32.PACK_AB R8, R3, R0 ;  /* 0x000000000308723e */ /* 0x000fe200000010ff */
[----:B------:R-:W-:Y:S01]  /*baf0*/  FMUL R18, R68, R18 ;  /* 0x0000001244127220 */ /* 0x000fe20000400000 */
[----:B------:R-:W-:Y:S01]  /*bb00*/  LOP3.LUT R108, R107, 0xffff0000, RZ, 0xc0, !PT ;  /* 0xffff00006b6c7812 */ /* 0x000fe200078ec0ff */
[----:B------:R-:W-:Y:S01]  /*bb10*/  FFMA R15, R71, R80, R15 ;  /* 0x00000050470f7223 */ /* 0x000fe2000000000f */
[----:B------:R-:W-:Y:S01]  /*bb20*/  SHF.L.U32 R107, R112, 0x10, RZ ;  /* 0x00000010706b7819 */ /* 0x000fe200000006ff */
[----:B------:R-:W-:Y:S01]  /*bb30*/  FMUL R19, R68, R19 ;  /* 0x0000001344137220 */ /* 0x000fe20000400000 */
[----:B------:R-:W-:Y:S01]  /*bb40*/  LOP3.LUT R110, R112, 0xffff0000, RZ, 0xc0, !PT ;  /* 0xffff0000706e7812 */ /* 0x000fe200078ec0ff */
[----:B------:R1:W-:Y:S01]  /*bb50*/  STS.128 [R164+UR46+0xc400], R4 ;  /* 0x00c40004a4007988 */ /* 0x0003e20008000c2e */
[----:B------:R-:W-:Y:S01]  /*bb60*/  F2FP.BF16.F32.PACK_AB R9, R15, R14 ;  /* 0x0000000e0f09723e */ /* 0x000fe200000010ff */
[C---:B------:R-:W-:Y:S01]  /*bb70*/  FFMA R12, R71.reuse, R79, R12 ;  /* 0x0000004f470c7223 */ /* 0x040fe2000000000c */
[C---:B------:R-:W-:Y:S01]  /*bb80*/  FFMA R13, R71.reuse, R82, R13 ;  /* 0x00000052470d7223 */ /* 0x040fe2000000000d */
[----:B------:R-:W-:Y:S01]  /*bb90*/  FFMA R18, R71, R81, R18 ;  /* 0x0000005147127223 */ /* 0x000fe20000000012 */
[----:B------:R-:W-:Y:S01]  /*bba0*/  SHF.L.U32 R109, R113, 0x10, RZ ;  /* 0x00000010716d7819 */ /* 0x000fe200000006ff */
[----:B------:R-:W-:Y:S01]  /*bbb0*/  FFMA R19, R71, R84, R19 ;  /* 0x0000005447137223 */ /* 0x000fe20000000013 */
[C---:B------:R-:W-:Y:S01]  /*bbc0*/  FMUL R16, R68.reuse, R20 ;  /* 0x0000001444107220 */ /* 0x040fe20000400000 */
[----:B------:R-:W-:Y:S01]  /*bbd0*/  F2FP.BF16.F32.PACK_AB R10, R13, R12 ;  /* 0x0000000c0d0a723e */ /* 0x000fe200000010ff */
[C---:B------:R-:W-:Y:S01]  /*bbe0*/  FMUL R17, R68.reuse, R21 ;  /* 0x0000001544117220 */ /* 0x040fe20000400000 */
[C---:B------:R-:W-:Y:S01]  /*bbf0*/  FMUL R22, R68.reuse, R22 ;  /* 0x0000001644167220 */ /* 0x040fe20000400000 */
[----:B------:R-:W-:Y:S01]  /*bc00*/  F2FP.BF16.F32.PACK_AB R11, R19, R18 ;  /* 0x00000012130b723e */ /* 0x000fe200000010ff */
[C---:B------:R-:W-:Y:S01]  /*bc10*/  FFMA R16, R71.reuse, R83, R16 ;  /* 0x0000005347107223 */ /* 0x040fe20000000010 */
[----:B------:R-:W-:Y:S01]  /*bc20*/  FFMA R17, R71, R86, R17 ;  /* 0x0000005647117223 */ /* 0x000fe20000000011 */
[----:B------:R-:W-:Y:S01]  /*bc30*/  LOP3.LUT R112, R113, 0xffff0000, RZ, 0xc0, !PT ;  /* 0xffff000071707812 */ /* 0x000fe200078ec0ff */
[----:B------:R-:W-:Y:S01]  /*bc40*/  FFMA R22, R71, R85, R22 ;  /* 0x0000005547167223 */ /* 0x000fe20000000016 */
[----:B------:R1:W-:Y:S01]  /*bc50*/  STS.128 [R163+0xc400], R8 ;  /* 0x00c40008a3007388 */ /* 0x0003e20000000c00 */
[C---:B------:R-:W-:Y:S01]  /*bc60*/  FMUL R23, R68.reuse, R23 ;  /* 0x0000001744177220 */ /* 0x040fe20000400000 */
[----:B------:R-:W-:Y:S01]  /*bc70*/  F2FP.BF16.F32.PACK_AB R16, R17, R16 ;  /* 0x000000101110723e */ /* 0x000fe200000010ff */
[C---:B------:R-:W-:Y:S01]  /*bc80*/  FMUL R20, R68.reuse, R24 ;  /* 0x0000001844147220 */ /* 0x040fe20000400000 */
[----:B------:R-:W-:Y:S01]  /*bc90*/  FMUL R21, R68, R25 ;  /* 0x0000001944157220 */ /* 0x000fe20000400000 */
[C---:B------:R-:W-:Y:S01]  /*bca0*/  SHF.L.U32 R111, R114.reuse, 0x10, RZ ;  /* 0x00000010726f7819 */ /* 0x040fe200000006ff */
[C---:B------:R-:W-:Y:S01]  /*bcb0*/  FFMA R23, R71.reuse, R88, R23 ;  /* 0x0000005847177223 */ /* 0x040fe20000000017 */
[C---:B------:R-:W-:Y:S01]  /*bcc0*/  FFMA R20, R71.reuse, R87, R20 ;  /* 0x0000005747147223 */ /* 0x040fe20000000014 */
[----:B------:R-:W-:Y:S01]  /*bcd0*/  LOP3.LUT R114, R114, 0xffff0000, RZ, 0xc0, !PT ;  /* 0xffff000072727812 */ /* 0x000fe200078ec0ff */
        /* <DEDUP_REMOVED lines=8> */
[----:B------:R-:W-:Y:S01]  /*bd60*/  SHF.L.U32 R113, R115, 0x10, RZ ;  /* 0x0000001073717819 */ /* 0x000fe200000006ff */
[----:B------:R-:W-:Y:S01]  /*bd70*/  FFMA R24, R71, R91, R24 ;  /* 0x0000005b47187223 */ /* 0x000fe20000000018 */
[C---:B------:R-:W-:Y:S01]  /*bd80*/  FMUL R25, R68.reuse, R29 ;  /* 0x0000001d44197220 */ /* 0x040fe20000400000 */
[----:B------:R-:W-:Y:S01]  /*bd90*/  LOP3.LUT R116, R115, 0xffff0000, RZ, 0xc0, !PT ;  /* 0xffff000073747812 */ /* 0x000fe200078ec0ff */
[C---:B------:R-:W-:Y:S01]  /*bda0*/  FMUL R30, R68.reuse, R30 ;  /* 0x0000001e441e7220 */ /* 0x040fe20000400000 */
[----:B------:R-:W-:Y:S01]  /*bdb0*/  F2FP.BF16.F32.PACK_AB R19, R27, R26 ;  /* 0x0000001a1b13723e */ /* 0x000fe200000010ff */
[C---:B------:R-:W-:Y:S01]  /*bdc0*/  FFMA R25, R71.reuse, R94, R25 ;  /* 0x0000005e47197223 */ /* 0x040fe20000000019 */
[----:B------:R-:W-:Y:S01]  /*bdd0*/  FMUL R31, R68, R31 ;  /* 0x0000001f441f7220 */ /* 0x000fe20000400000 */
[----:B------:R-:W-:Y:S01]  /*bde0*/  FFMA R30, R71, R93, R30 ;  /* 0x0000005d471e7223 */ /* 0x000fe2000000001e */
[----:B------:R-:W-:Y:S01]  /*bdf0*/  SHF.L.U32 R115, R120, 0x10, RZ ;  /* 0x0000001078737819 */ /* 0x000fe200000006ff */
[----:B------:R1:W-:Y:S01]  /*be00*/  STS.128 [R162+0xc400], R16 ;  /* 0x00c40010a2007388 */ /* 0x0003e20000000c00 */
[----:B------:R-:W-:Y:S01]  /*be10*/  F2FP.BF16.F32.PACK_AB R24, R25, R24 ;  /* 0x000000181918723e */ /* 0x000fe200000010ff */
[C---:B------:R-:W-:Y:S01]  /*be20*/  FFMA R31, R71.reuse, R96, R31 ;  /* 0x00000060471f7223 */ /* 0x040fe2000000001f */
[C---:B------:R-:W-:Y:S01]  /*be30*/  FMUL R28, R68.reuse, R32 ;  /* 0x00000020441c7220 */ /* 0x040fe20000400000 */
[C---:B------:R-:W-:Y:S01]  /*be40*/  FMUL R29, R68.reuse, R33 ;  /* 0x00000021441d7220 */ /* 0x040fe20000400000 */
[----:B------:R-:W-:Y:S01]  /*be50*/  FMUL R34, R68, R34 ;  /* 0x0000002244227220 */ /* 0x000fe20000400000 */
[----:B------:R-:W-:Y:S01]  /*be60*/  LOP3.LUT R118, R120, 0xffff0000, RZ, 0xc0, !PT ;  /* 0xffff000078767812 */ /* 0x000fe200078ec0ff */
[----:B------:R-:W-:Y:S01]  /*be70*/  FFMA R28, R71, R95, R28 ;  /* 0x0000005f471c7223 */ /* 0x000fe2000000001c */
[----:B------:R-:W-:Y:S01]  /*be80*/  F2FP.BF16.F32.PACK_AB R25, R31, R30 ;  /* 0x0000001e1f19723e */ /* 0x000fe200000010ff */
[C---:B------:R-:W-:Y:S01]  /*be90*/  FFMA R29, R71.reuse, R98, R29 ;  /* 0x00000062471d7223 */ /* 0x040fe2000000001d */
[----:B------:R-:W-:Y:S01]  /*bea0*/  FFMA R34, R71, R97, R34 ;  /* 0x0000006147227223 */ /* 0x000fe20000000022 */
[C---:B------:R-:W-:Y:S01]  /*beb0*/  FMUL R35, R68.reuse, R35 ;  /* 0x0000002344237220 */ /* 0x040fe20000400000 */
[----:B------:R-:W-:Y:S01]  /*bec0*/  SHF.L.U32 R117, R121, 0x10, RZ ;  /* 0x0000001079757819 */ /* 0x000fe200000006ff */
[C---:B------:R-:W-:Y:S01]  /*bed0*/  FMUL R32, R68.reuse, R36 ;  /* 0x0000002444207220 */ /* 0x040fe20000400000 */
[----:B------:R-:W-:Y:S01]  /*bee0*/  F2FP.BF16.F32.PACK_AB R26, R29, R28 ;  /* 0x0000001c1d1a723e */ /* 0x000fe200000010ff */
[C---:B------:R-:W-:Y:S01]  /*bef0*/  FFMA R35, R71.reuse, R100, R35 ;  /* 0x0000006447237223 */ /* 0x040fe20000000023 */
[C---:B------:R-:W-:Y:S01]  /*bf00*/  FMUL R33, R68.reuse, R37 ;  /* 0x0000002544217220 */ /* 0x040fe20000400000 */
[----:B------:R-:W-:Y:S01]  /*bf10*/  FFMA R32, R71, R99, R32 ;  /* 0x0000006347207223 */ /* 0x000fe20000000020 */
        /* <DEDUP_REMOVED lines=29> */
[C---:B------:R-:W-:Y:S01]  /*c0f0*/  FMUL R47, R68.reuse, R47 ;  /* 0x0000002f442f7220 */ /* 0x040fe20000400000 */
[C---:B------:R-:W-:Y:S01]  /*c100*/  FMUL R44, R68.reuse, R48 ;  /* 0x00000030442c7220 */ /* 0x040fe20000400000 */
[----:B------:R-:W-:Y:S01]  /*c110*/  FMUL R45, R68, R49 ;  /* 0x00000031442d7220 */ /* 0x000fe20000400000 */
[----:B------:R1:W-:Y:S01]  /*c120*/  STS.128 [R147+0xc400], R32 ;  /* 0x00c4002093007388 */ /* 0x0003e20000000c00 */
[C---:B------:R-:W-:Y:S01]  /*c130*/  SHF.L.U32 R123, R128.reuse, 0x10, RZ ;  /* 0x00000010807b7819 */ /* 0x040fe200000006ff */
[----:B------:R-:W-:Y:S01]  /*c140*/  FFMA R46, R71, R109, R46 ;  /* 0x0000006d472e7223 */ /* 0x000fe2000000002e */
[----:B------:R-:W-:Y:S01]  /*c150*/  F2FP.BF16.F32.PACK_AB R40, R41, R40 ;  /* 0x000000282928723e */ /* 0x000fe200000010ff */
[C---:B------:R-:W-:Y:S01]  /*c160*/  FFMA R47, R71.reuse, R112, R47 ;  /* 0x00000070472f7223 */ /* 0x040fe2000000002f */
[C---:B------:R-:W-:Y:S01]  /*c170*/  FFMA R44, R71.reuse, R111, R44 ;  /* 0x0000006f472c7223 */ /* 0x040fe2000000002c */
[----:B------:R-:W-:Y:S01]  /*c180*/  LOP3.LUT R126, R128, 0xffff0000, RZ, 0xc0, !PT ;  /* 0xffff0000807e7812 */ /* 0x000fe200078ec0ff */
[C---:B------:R-:W-:Y:S01]  /*c190*/  FFMA R45, R71.reuse, R114, R45 ;  /* 0x00000072472d7223 */ /* 0x040fe2000000002d */
[C---:B------:R-:W-:Y:S01]  /*c1a0*/  FMUL R50, R68.reuse, R50 ;  /* 0x0000003244327220 */ /* 0x040fe20000400000 */
[C---:B------:R-:W-:Y:S01]  /*c1b0*/  FMUL R51, R68.reuse, R51 ;  /* 0x0000003344337220 */ /* 0x040fe20000400000 */
[C---:B------:R-:W-:Y:S01]  /*c1c0*/  FMUL R48, R68.reuse, R52 ;  /* 0x0000003444307220 */ /* 0x040fe20000400000 */
[C---:B------:R-:W-:Y:S01]  /*c1d0*/  FMUL R49, R68.reuse, R53 ;  /* 0x0000003544317220 */ /* 0x040fe20000400000 */
[C---:B------:R-:W-:Y:S01]  /*c1e0*/  FFMA R50, R71.reuse, R113, R50 ;  /* 0x0000007147327223 */ /* 0x040fe20000000032 */
        /* <DEDUP_REMOVED lines=9> */
[----:B------:R-:W-:Y:S01]  /*c280*/  FFMA R55, R71, R120, R55 ;  /* 0x0000007847377223 */ /* 0x000fe20000000037 */
[C---:B------:R-:W-:Y:S01]  /*c290*/  FMUL R59, R68.reuse, R59 ;  /* 0x0000003b443b7220 */ /* 0x040fe20000400000 */
[----:B------:R-:W-:Y:S01]  /*c2a0*/  F2FP.BF16.F32.PACK_AB R41, R47, R46 ;  /* 0x0000002e2f29723e */ /* 0x000fe200000010ff */
[----:B------:R-:W-:Y:S01]  /*c2b0*/  FFMA R52, R71, R119, R52 ;  /* 0x0000007747347223 */ /* 0x000fe20000000034 */
[----:B------:R-:W-:Y:S01]  /*c2c0*/  F2FP.BF16.F32.PACK_AB R42, R45, R44 ;  /* 0x0000002c2d2a723e */ /* 0x000fe200000010ff */
[C---:B------:R-:W-:Y:S01]  /*c2d0*/  FMUL R56, R68.reuse, R60 ;  /* 0x0000003c44387220 */ /* 0x040fe20000400000 */
[----:B------:R-:W-:Y:S01]  /*c2e0*/  F2FP.BF16.F32.PACK_AB R43, R51, R50 ;  /* 0x00000032332b723e */ /* 0x000fe200000010ff */
[----:B------:R-:W-:Y:S01]  /*c2f0*/  FFMA R53, R71, R122, R53 ;  /* 0x0000007a47357223 */ /* 0x000fe20000000035 */
[----:B------:R-:W-:Y:S01]  /*c300*/  SHF.L.U32 R125, R129, 0x10, RZ ;  /* 0x00000010817d7819 */ /* 0x000fe200000006ff */
[C---:B------:R-:W-:Y:S01]  /*c310*/  FMUL R57, R68.reuse, R61 ;  /* 0x0000003d44397220 */ /* 0x040fe20000400000 */
[----:B------:R-:W-:Y:S01]  /*c320*/  FFMA R58, R71, R121, R58 ;  /* 0x00000079473a7223 */ /* 0x000fe2000000003a */
[----:B------:R1:W-:Y:S01]  /*c330*/  STS.128 [R160+0xc400], R40 ;  /* 0x00c40028a0007388 */ /* 0x0003e20000000c00 */
[----:B------:R-:W-:Y:S01]  /*c340*/  LOP3.LUT R128, R129, 0xffff0000, RZ, 0xc0, !PT ;  /* 0xffff000081807812 */ /* 0x000fe200078ec0ff */
[----:B------:R-:W-:Y:S01]  /*c350*/  FMUL R62, R68, R62 ;  /* 0x0000003e443e7220 */ /* 0x000fe20000400000 */
[C---:B------:R-:W-:Y:S01]  /*c360*/  FFMA R59, R71.reuse, R124, R59 ;  /* 0x0000007c473b7223 */ /* 0x040fe2000000003b */
[----:B------:R-:W-:Y:S01]  /*c370*/  SHF.L.U32 R127, R130, 0x10, RZ ;  /* 0x00000010827f7819 */ /* 0x000fe200000006ff */
[----:B------:R-:W-:Y:S01]  /*c380*/  FMUL R63, R68, R63 ;  /* 0x0000003f443f7220 */ /* 0x000fe20000400000 */
[C---:B------:R-:W-:Y:S01]  /*c390*/  FFMA R56, R71.reuse, R123, R56 ;  /* 0x0000007b47387223 */ /* 0x040fe20000000038 */
[----:B------:R-:W-:Y:S01]  /*c3a0*/  LOP3.LUT R130, R130, 0xffff0000, RZ, 0xc0, !PT ;  /* 0xffff000082827812 */ /* 0x000fe200078ec0ff */
[C---:B------:R-:W-:Y:S01]  /*c3b0*/  FMUL R60, R68.reuse, R64 ;  /* 0x00000040443c7220 */ /* 0x040fe20000400000 */
[----:B------:R-:W-:Y:S01]  /*c3c0*/  FFMA R57, R71, R126, R57 ;  /* 0x0000007e47397223 */ /* 0x000fe20000000039 */
[----:B------:R-:W-:Y:S01]  /*c3d0*/  SHF.L.U32 R129, R131, 0x10, RZ ;  /* 0x0000001083817819 */ /* 0x000fe200000006ff */
[C---:B------:R-:W-:Y:S01]  /*c3e0*/  FMUL R61, R68.reuse, R65 ;  /* 0x00000041443d7220 */ /* 0x040fe20000400000 */
[----:B------:R-:W-:Y:S01]  /*c3f0*/  FFMA R62, R71, R125, R62 ;  /* 0x0000007d473e7223 */ /* 0x000fe2000000003e */
[----:B------:R-:W-:Y:S01]  /*c400*/  LOP3.LUT R132, R131, 0xffff0000, RZ, 0xc0, !PT ;  /* 0xffff000083847812 */ /* 0x000fe200078ec0ff */
[C---:B------:R-:W-:Y:S01]  /*c410*/  FMUL R66, R68.reuse, R66 ;  /* 0x0000004244427220 */ /* 0x040fe20000400000 */
[----:B------:R-:W-:Y:S01]  /*c420*/  F2FP.BF16.F32.PACK_AB R48, R49, R48 ;  /* 0x000000303130723e */ /* 0x000fe200000010ff */
[----:B------:R-:W-:Y:S01]  /*c430*/  FFMA R63, R71, R128, R63 ;  /* 0x00000080473f7223 */ /* 0x000fe2000000003f */
[----:B------:R-:W-:Y:S01]  /*c440*/  FMUL R67, R68, R67 ;  /* 0x0000004344437220 */ /* 0x000fe20000400000 */
        /* <DEDUP_REMOVED lines=12> */
[----:B------:R-:W-:Y:S03]  /*c510*/  ISETP.NE.AND P0, PT, R152, RZ, PT ;  /* 0x000000ff9800720c */ /* 0x000fe60003f05270 */
[----:B------:R1:W-:Y:S01]  /*c520*/  STS.128 [R158+0xc400], R56 ;  /* 0x00c400389e007388 */ /* 0x0003e20000000c00 */
[----:B------:R-:W-:Y:S01]  /*c530*/  @!PT LDS RZ, [RZ] ;  /* 0x00000000fffff984 */ /* 0x000fe20000000800 */
[----:B------:R-:W-:Y:S01]  /*c540*/  @!PT LDS RZ, [RZ] ;  /* 0x00000000fffff984 */ /* 0x000fe20000000800 */
[----:B------:R-:W-:Y:S01]  /*c550*/  @!PT LDS RZ, [RZ] ;  /* 0x00000000fffff984 */ /* 0x000fe20000000800 */
[----:B------:R-:W-:Y:S01]  /*c560*/  @!PT LDS RZ, [RZ] ;  /* 0x00000000fffff984 */ /* 0x000fe20000000800 */
[----:B------:R2:W-:Y:S07]  /*c570*/  MEMBAR.ALL.CTA ;  /* 0x0000000000007992 */ /* 0x0005ee0000008000 */
[----:B--2---:R-:W2:Y:S02]  /*c580*/  FENCE.VIEW.ASYNC.S ;  /* 0x00000000000073c6 */ /* 0x004ea40000000000 */
[----:B--2---:R-:W-:Y:S06]  /*c590*/  BAR.SYNC.DEFER_BLOCKING 0x1, 0x80 ;  /* 0x0042000000007b1d */ /* 0x004fec0000010000 */
[----:B------:R-:W-:Y:S05]  /*c5a0*/  @P0 BRA `(.L_x_146) ;  /* 0x0000000000280947 */ /* 0x000fea0003800000 */
[----:B------:R-:W2:Y:S01]  /*c5b0*/  LDCU.64 UR6, c[0x0][0x348] ;  /* 0x00006900ff0677ac */ /* 0x000ea20008000a00 */
[----:B------:R-:W-:Y:S02]  /*c5c0*/  UIADD3 UR9, UPT, UPT, UR53, UR40, URZ ;  /* 0x0000002835097290 */ /* 0x000fe4000fffe0ff */
[----:B------:R-:W-:Y:S01]  /*c5d0*/  UIADD3 UR8, UPT, UPT, UR46, 0xc400, URZ ;  /* 0x0000c4002e087890 */ /* 0x000fe2000fffe0ff */
[----:B------:R-:W-:Y:S01]  /*c5e0*/  UMOV UR10, UR50 ;  /* 0x00000032000a7c82 */ /* 0x000fe20008000000 */
[----:B------:R-:W-:Y:S01]  /*c5f0*/  UMOV UR11, UR36 ;  /* 0x00000024000b7c82 */ /* 0x000fe20008000000 */
[----:B--2---:R-:W-:Y:S04]  /*c600*/  UIADD3 UR4, UP0, UPT, UR6, 0xa80, URZ ;  /* 0x00000a8006047890 */ /* 0x004fe8000ff1e0ff */
[----:B------:R-:W-:Y:S09]  /*c610*/  UIADD3.X UR5, UPT, UPT, URZ, UR7, URZ, UP0, !UPT ;  /* 0x00000007ff057290 */ /* 0x000ff200087fe4ff */
[----:B------:R2:W-:Y:S01]  /*c620*/  UTMASTG.3D [UR8], [UR4] ;  /* 0x00000008040073b5 */ /* 0x0005e20008010000 */
[----:B------:R0:W-:Y:S01]  /*c630*/  UTMACMDFLUSH ;  /* 0x00000000000079b7 */ /* 0x0001e20000000000 */
[----:B--2---:R-:W-:Y:S04]  /*c640*/  DEPBAR.LE SB0, 0x1 ;  /* 0x000080400000791a */ /* 0x004fe80000000000 */
.L_x_146:
[----:B------:R-:W-:Y:S05]  /*c650*/  BSYNC.RECONVERGENT B0 ;  /* 0x0000000000007941 */ /* 0x000fea0003800200 */
.L_x_145:
[----:B------:R-:W-:Y:S01]  /*c660*/  BAR.SYNC.DEFER_BLOCKING 0x1, 0x80 ;  /* 0x0042000000007b1d */ /* 0x000fe20000010000 */
[----:B------:R-:W-:Y:S09]  /*c670*/  UISETP.NE.AND UP0, UPT, UR54, -0x4, UPT ;  /* 0xfffffffc3600788c */ /* 0x000ff2000bf05270 */
[----:B------:R-:W-:Y:S05]  /*c680*/  BRA.U !UP0, `(.L_x_147) ;  /* 0x0000000108247547 */ /* 0x000fea000b800000 */
[----:B------:R-:W-:Y:S01]  /*c690*/  ISETP.NE.AND P0, PT, R157, RZ, PT ;  /* 0x000000ff9d00720c */ /* 0x000fe20003f05270 */
[----:B------:R-:W-:Y:S01]  /*c6a0*/  IMAD.U32 R0, RZ, RZ, UR52 ;  /* 0x00000034ff007e24 */ /* 0x000fe2000f8e00ff */
[----:B------:R-:W-:Y:S04]  /*c6b0*/  UIADD3 UR4, UPT, UPT, UR52, 0x1, URZ ;  /* 0x0000000134047890 */ /* 0x000fe8000fffe0ff */
[----:B------:R-:W-:Y:S04]  /*c6c0*/  UISETP.NE.AND UP0, UPT, UR4, 0x4, UPT ;  /* 0x000000040400788c */ /* 0x000fe8000bf05270 */
[----:B------:R-:W-:Y:S03]  /*c6d0*/  USEL UR52, UR4, URZ, UP0 ;  /* 0x000000ff04347287 */ /* 0x000fe60008000000 */
[----:B------:R-:W-:Y:S05]  /*c6e0*/  @P0 LEA R0, R0, UR46, 0x3 ;  /* 0x0000002e00000c11 */ /* 0x000fea000f8e18ff */
[----:B------:R-:W-:Y:S05]  /*c6f0*/  @P0 VIADD R0, R0, 0x60 ;  /* 0x0000006000000836 */ /* 0x000fea0000000000 */
[----:B------:R-:W-:Y:S04]  /*c700*/  @P0 PRMT R0, R165, 0x654, R0 ;  /* 0x00000654a5000816 */ /* 0x000fe80000000000 */
[----:B------:R2:W-:Y:S03]  /*c710*/  @P0 SYNCS.ARRIVE.TRANS64.RED.A1T0 RZ, [R0+URZ], RZ ;  /* 0x000000ff00ff09a7 */ /* 0x0005e600081004ff */
.L_x_147:
[----:B------:R-:W-:Y:S01]  /*c720*/  R2UR UR6, R156 ;  /* 0x000000009c0672ca */ /* 0x000fe200000e0000 */
[----:B------:R-:W-:Y:S01]  /*c730*/  UIADD3 UR54, UPT, UPT, UR54, 0x4, URZ ;  /* 0x0000000436367890 */ /* 0x000fe2000fffe0ff */
[----:B------:R-:W-:Y:S01]  /*c740*/  R2UR UR5, R141 ;  /* 0x000000008d0572ca */ /* 0x000fe200000e0000 */
[----:B------:R-:W-:Y:S01]  /*c750*/  ULOP3.LUT UR39, UR39, 0x1, URZ, 0x3c, !UPT ;  /* 0x0000000127277892 */ /* 0x000fe2000f8e3cff */
[----:B------:R-:W-:Y:S01]  /*c760*/  R2UR UR4, R142 ;  /* 0x000000008e0472ca */ /* 0x000fe200000e0000 */
[----:B------:R-:W-:Y:S01]  /*c770*/  UMOV UR36, UR63 ;  /* 0x0000003f00247c82 */ /* 0x000fe20008000000 */
[C---:B------:R-:W-:Y:S04]  /*c780*/  ISETP.NE.AND P0, PT, R146.reuse, 0x2, PT ;  /* 0x000000029200780c */ /* 0x040fe80003f05270 */
[----:B------:R-:W-:Y:S02]  /*c790*/  SEL R3, RZ, 0x1, P0 ;  /* 0x00000001ff037807 */ /* 0x000fe40000000000 */
[----:B------:R-:W-:Y:S01]  /*c7a0*/  SEL R146, R146, RZ, P0 ;  /* 0x000000ff92927207 */ /* 0x000fe20000000000 */
[----:B------:R-:W-:Y:S01]  /*c7b0*/  UISETP.NE.AND UP0, UPT, UR6, URZ, UPT ;  /* 0x000000ff0600728c */ /* 0x000fe2000bf05270 */
[----:B------:R-:W-:Y:S01]  /*c7c0*/  LOP3.LUT R148, R148, R3, RZ, 0x3c, !PT ;  /* 0x0000000394947212 */ /* 0x000fe200078e3cff */
[----:B------:R-:W-:Y:S02]  /*c7d0*/  UIADD3 UR20, UPT, UPT, UR37, UR5, URZ ;  /* 0x0000000525147290 */ /* 0x000fe4000fffe0ff */
[----:B------:R-:W-:Y:S05]  /*c7e0*/  UIADD3 UR28, UPT, UPT, UR38, UR4, URZ ;  /* 0x00000004261c7290 */ /* 0x000fea000fffe0ff */
[----:B------:R-:W-:Y:S07]  /*c7f0*/  BRA.U UP0, `(.L_x_148) ;  /* 0xffffff9d00887547 */ /* 0x000fee000b83ffff */
[----:B------:R-:W3:Y:S01]  /*c800*/  S2UR UR4, SR_CgaCtaId ;  /* 0x00000000000479c3 */ /* 0x000ee20000008800 */
[----:B------:R-:W-:-:S13]  /*c810*/  R2UR UR5, R143 ;  /* 0x000000008f0572ca */ /* 0x000fda00000e0000 */
[----:B------:R-:W-:Y:S02]  /*c820*/  UISETP.NE.AND UP0, UPT, UR5, URZ, UPT ;  /* 0x000000ff0500728c */ /* 0x000fe4000bf05270 */
[----:B---3--:R-:W-:Y:S02]  /*c830*/  ULOP3.LUT UR5, UR4, 0x1, URZ, 0x3c, !UPT ;  /* 0x0000000104057892 */ /* 0x008fe4000f8e3cff */
[----:B------:R-:W-:-:S04]  /*c840*/  UIADD3 UR4, UPT, UPT, UR46, 0xe0, URZ ;  /* 0x000000e02e047890 */ /* 0x000fc8000fffe0ff */
[----:B------:R-:W-:-:S09]  /*c850*/  UPRMT UR4, UR5, 0x654, UR4 ;  /* 0x0000065405047896 */ /* 0x000fd20008000004 */
[----:B------:R-:W-:Y:S01]  /*c860*/  SYNCS.ARRIVE.TRANS64.RED.A1T0 RZ, [UR4], RZ ;  /* 0x000000ffffff79a7 */ /* 0x000fe20008100404 */
[----:B------:R-:W-:Y:S01]  /*c870*/  SYNCS.ARRIVE.TRANS64.A1T0 RZ, [UR46+0xe0], RZ ;  /* 0x0000e0ffffff79a7 */ /* 0x000fe2000810002e */
[----:B------:R-:W-:Y:S05]  /*c880*/  BRA.U !UP0, `(.L_x_149) ;  /* 0x0000000108487547 */ /* 0x000fea000b800000 */
[----:B------:R-:W3:Y:S02]  /*c890*/  LDCU.64 UR4, c[0x0][0xc90] ;  /* 0x00019200ff0477ac */ /* 0x000ee40008000a00 */
[----:B---3--:R-:W-:-:S04]  /*c8a0*/  UISETP.NE.U32.AND UP0, UPT, UR4, URZ, UPT ;  /* 0x000000ff0400728c */ /* 0x008fc8000bf05070 */
[----:B------:R-:W-:-:S09]  /*c8b0*/  UISETP.NE.AND.EX UP0, UPT, UR5, URZ, UPT, UP0 ;  /* 0x000000ff0500728c */ /* 0x000fd2000bf05300 */
[----:B------:R-:W-:Y:S05]  /*c8c0*/  BRA.U UP0, `(.L_x_150) ;  /* 0x00000001000c7547 */ /* 0x000fea000b800000 */
[----:B------:R-:W-:-:S13]  /*c8d0*/  FSETP.NEU.AND P0, PT, R71, RZ, PT ;  /* 0x000000ff4700720b */ /* 0x000fda0003f0d000 */
[----:B------:R-:W-:Y:S05]  /*c8e0*/  @!P0 EXIT ;  /* 0x000000000000894d */ /* 0x000fea0003800000 */
[----:B------:R-:W-:Y:S05]  /*c8f0*/  BRA `(.L_x_149) ;  /* 0x00000000002c7947 */ /* 0x000fea0003800000 */
.L_x_150:
[----:B------:R-:W-:Y:S01]  /*c900*/  ISETP.NE.AND P0, PT, R145, RZ, PT ;  /* 0x000000ff9100720c */ /* 0x000fe20003f05270 */
[----:B------:R-:W-:-:S12]  /*c910*/  BSSY.RECONVERGENT B0, `(.L_x_149) ;  /* 0x0000009000007945 */ /* 0x000fd80003800200 */
[----:B------:R-:W-:Y:S05]  /*c920*/  @P0 BRA `(.L_x_151) ;  /* 0x0000000000140947 */ /* 0x000fea0003800000 */
[----:B------:R-:W3:Y:S02]  /*c930*/  LDCU.64 UR4, c[0x0][0xc88] ;  /* 0x00019100ff0477ac */ /* 0x000ee40008000a00 */
[----:B---3--:R-:W-:-:S04]  /*c940*/  ISETP.NE.U32.AND P0, PT, RZ, UR4, PT ;  /* 0x00000004ff007c0c */ /* 0x008fc8000bf05070 */
[----:B------:R-:W-:-:S13]  /*c950*/  ISETP.NE.AND.EX P0, PT, RZ, UR5, PT, P0 ;  /* 0x00000005ff007c0c */ /* 0x000fda000bf05300 */
[----:B------:R-:W-:Y:S05]  /*c960*/  @!P0 EXIT ;  /* 0x000000000000894d */ /* 0x000fea0003800000 */
[----:B------:R-:W-:Y:S05]  /*c970*/  BRA `(.L_x_152) ;  /* 0x0000000000087947 */ /* 0x000fea0003800000 */
.L_x_151:
[----:B------:R-:W-:-:S13]  /*c980*/  FSETP.NEU.AND P0, PT, R71, RZ, PT ;  /* 0x000000ff4700720b */ /* 0x000fda0003f0d000 */
[----:B------:R-:W-:Y:S05]  /*c990*/  @!P0 EXIT ;  /* 0x000000000000894d */ /* 0x000fea0003800000 */
.L_x_152:
[----:B------:R-:W-:Y:S05]  /*c9a0*/  BSYNC.RECONVERGENT B0 ;  /* 0x0000000000007941 */ /* 0x000fea0003800200 */
.L_x_149:
[----:B------:R-:W3:Y:S01]  /*c9b0*/  S2UR UR5, SR_CgaCtaId ;  /* 0x00000000000579c3 */ /* 0x000ee20000008800 */
[----:B------:R-:W-:Y:S01]  /*c9c0*/  ULEA UR4, UR52, UR46, 0x3 ;  /* 0x0000002e34047291 */ /* 0x000fe2000f8e18ff */
[----:B------:R-:W-:-:S04]  /*c9d0*/  DEPBAR.LE SB0, 0x0 ;  /* 0x000080000000791a */ /* 0x000fc80000000000 */
[----:B------:R-:W-:-:S04]  /*c9e0*/  UIADD3 UR4, UPT, UPT, UR4, 0x60, URZ ;  /* 0x0000006004047890 */ /* 0x000fc8000fffe0ff */
[----:B---3--:R-:W-:-:S09]  /*c9f0*/  UPRMT UR4, UR5, 0x654, UR4 ;  /* 0x0000065405047896 */ /* 0x008fd20008000004 */
[----:B------:R-:W-:Y:S01]  /*ca00*/  SYNCS.ARRIVE.TRANS64.RED.A1T0 RZ, [UR4], RZ ;  /* 0x000000ffffff79a7 */ /* 0x000fe20008100404 */
[----:B------:R-:W-:Y:S05]  /*ca10*/  EXIT ;  /* 0x000000000000794d */ /* 0x000fea0003800000 */
.L_x_24:
[----:B-1----:R1:W3:Y:S02]  /*ca20*/  SYNCS.PHASECHK.TRANS64.TRYWAIT P0, [R0+URZ+0xd0], R3 ;  /* 0x0000d003000075a7 */ /* 0x0022e400080011ff */
[----:B---3--:R-:W-:Y:S05]  /*ca30*/  @!P0 NANOSLEEP.SYNCS 0x989680 ;  /* 0x009896800000895d */ /* 0x008fea0003900000 */
[----:B------:R-:W3:Y:S02]  /*ca40*/  @!P0 SYNCS.PHASECHK.TRANS64 P0, [R0+URZ+0xd0], R3 ;  /* 0x0000d003000085a7 */ /* 0x000ee400080010ff */
[----:B---3--:R-:W-:Y:S05]  /*ca50*/  @!P0 BRA `(.L_x_24) ;  /* 0xfffffffc00f08947 */ /* 0x008fea000383ffff */
[----:B------:R-:W-:Y:S05]  /*ca60*/  BRA `(.L_x_153) ;  /* 0xffffff5000247947 */ /* 0x000fea000383ffff */
.L_x_27:
[----:B-1----:R-:W-:-:S07]  /*ca70*/  MOV R0, UR5 ;  /* 0x0000000500007c02 */ /* 0x002fce0008000f00 */
.L_x_154:
[----:B-1----:R1:W3:Y:S02]  /*ca80*/  SYNCS.PHASECHK.TRANS64.TRYWAIT P0, [R0+URZ+0x20], R3 ;  /* 0x00002003000075a7 */ /* 0x0022e400080011ff */
[----:B---3--:R-:W-:Y:S05]  /*ca90*/  @!P0 NANOSLEEP.SYNCS 0x989680 ;  /* 0x009896800000895d */ /* 0x008fea0003900000 */
[----:B------:R-:W3:Y:S02]  /*caa0*/  @!P0 SYNCS.PHASECHK.TRANS64 P0, [R0+URZ+0x20], R3 ;  /* 0x00002003000085a7 */ /* 0x000ee400080010ff */
[----:B---3--:R-:W-:Y:S05]  /*cab0*/  @!P0 BRA `(.L_x_154) ;  /* 0xfffffffc00f08947 */ /* 0x008fea000383ffff */
[----:B------:R-:W-:Y:S05]  /*cac0*/  BRA `(.L_x_26) ;  /* 0xffffff5000847947 */ /* 0x000fea000383ffff */
.L_x_36:
[----:B-1----:R-:W-:-:S07]  /*cad0*/  MOV R0, UR6 ;  /* 0x0000000600007c02 */ /* 0x002fce0008000f00 */
.L_x_155:
[----:B-1----:R1:W2:Y:S02]  /*cae0*/  SYNCS.PHASECHK.TRANS64.TRYWAIT P0, [R0+URZ+0x20], R3 ;  /* 0x00002003000075a7 */ /* 0x0022a400080011ff */
[----:B--2---:R-:W-:Y:S05]  /*caf0*/  @!P0 NANOSLEEP.SYNCS 0x989680 ;  /* 0x009896800000895d */ /* 0x004fea0003900000 */
[----:B------:R-:W2:Y:S02]  /*cb00*/  @!P0 SYNCS.PHASECHK.TRANS64 P0, [R0+URZ+0x20], R3 ;  /* 0x00002003000085a7 */ /* 0x000ea400080010ff */
[----:B--2---:R-:W-:Y:S05]  /*cb10*/  @!P0 BRA `(.L_x_155) ;  /* 0xfffffffc00f08947 */ /* 0x004fea000383ffff */
[----:B------:R-:W-:Y:S05]  /*cb20*/  BRA `(.L_x_35) ;  /* 0xffffff5400a47947 */ /* 0x000fea000383ffff */
.L_x_43:
[----:B-1----:R1:W4:Y:S02]  /*cb30*/  SYNCS.PHASECHK.TRANS64.TRYWAIT P0, [R3+URZ+0x90], R0 ;  /* 0x00009000030075a7 */ /* 0x00232400080011ff */
[----:B----4-:R-:W-:Y:S05]  /*cb40*/  @!P0 NANOSLEEP.SYNCS 0x989680 ;  /* 0x009896800000895d */ /* 0x010fea0003900000 */
[----:B------:R-:W4:Y:S02]  /*cb50*/  @!P0 SYNCS.PHASECHK.TRANS64 P0, [R3+URZ+0x90], R0 ;  /* 0x00009000030085a7 */ /* 0x000f2400080010ff */
[----:B----4-:R-:W-:Y:S05]  /*cb60*/  @!P0 BRA `(.L_x_43) ;  /* 0xfffffffc00f08947 */ /* 0x010fea000383ffff */
[----:B------:R-:W-:Y:S05]  /*cb70*/  BRA `(.L_x_156) ;  /* 0xffffff5800a07947 */ /* 0x000fea000383ffff */
.L_x_47:
[----:B-1----:R-:W-:-:S07]  /*cb80*/  MOV R0, UR4 ;  /* 0x0000000400007c02 */ /* 0x002fce0008000f00 */
.L_x_157:
[----:B-1----:R1:W2:Y:S02]  /*cb90*/  SYNCS.PHASECHK.TRANS64.TRYWAIT P0, [R0+URZ], R3 ;  /* 0x00000003000075a7 */ /* 0x0022a400080011ff */
[----:B--2---:R-:W-:Y:S05]  /*cba0*/  @!P0 NANOSLEEP.SYNCS 0x989680 ;  /* 0x009896800000895d */ /* 0x004fea0003900000 */
[----:B------:R-:W2:Y:S02]  /*cbb0*/  @!P0 SYNCS.PHASECHK.TRANS64 P0, [R0+URZ], R3 ;  /* 0x00000003000085a7 */ /* 0x000ea400080010ff */
[----:B--2---:R-:W-:Y:S05]  /*cbc0*/  @!P0 BRA `(.L_x_157) ;  /* 0xfffffffc00f08947 */ /* 0x004fea000383ffff */
[----:B------:R-:W-:Y:S05]  /*cbd0*/  BRA `(.L_x_158) ;  /* 0xffffff60004c7947 */ /* 0x000fea000383ffff */
.L_x_48:
[----:B------:R-:W-:-:S07]  /*cbe0*/  MOV R0, UR5 ;  /* 0x0000000500007c02 */ /* 0x000fce0008000f00 */
.L_x_159:
[----:B-1----:R1:W2:Y:S02]  /*cbf0*/  SYNCS.PHASECHK.TRANS64.TRYWAIT P0, [R0+URZ], R3 ;  /* 0x00000003000075a7 */ /* 0x0022a400080011ff */
[----:B--2---:R-:W-:Y:S05]  /*cc00*/  @!P0 NANOSLEEP.SYNCS 0x989680 ;  /* 0x009896800000895d */ /* 0x004fea0003900000 */
[----:B------:R-:W2:Y:S02]  /*cc10*/  @!P0 SYNCS.PHASECHK.TRANS64 P0, [R0+URZ], R3 ;  /* 0x00000003000085a7 */ /* 0x000ea400080010ff */
[----:B--2---:R-:W-:Y:S05]  /*cc20*/  @!P0 BRA `(.L_x_159) ;  /* 0xfffffffc00f08947 */ /* 0x004fea000383ffff */
[----:B------:R-:W-:Y:S05]  /*cc30*/  BRA `(.L_x_160) ;  /* 0xffffff6000587947 */ /* 0x000fea000383ffff */
.L_x_49:
[----:B------:R-:W-:-:S07]  /*cc40*/  MOV R0, UR5 ;  /* 0x0000000500007c02 */ /* 0x000fce0008000f00 */
.L_x_161:
[----:B-1----:R1:W2:Y:S02]  /*cc50*/  SYNCS.PHASECHK.TRANS64.TRYWAIT P0, [R0+URZ], R3 ;  /* 0x00000003000075a7 */ /* 0x0022a400080011ff */
[----:B--2---:R-:W-:Y:S05]  /*cc60*/  @!P0 NANOSLEEP.SYNCS 0x989680 ;  /* 0x009896800000895d */ /* 0x004fea0003900000 */
[----:B------:R-:W2:Y:S02]  /*cc70*/  @!P0 SYNCS.PHASECHK.TRANS64 P0, [R0+URZ], R3 ;  /* 0x00000003000085a7 */ /* 0x000ea400080010ff */
[----:B--2---:R-:W-:Y:S05]  /*cc80*/  @!P0 BRA `(.L_x_161) ;  /* 0xfffffffc00f08947 */ /* 0x004fea000383ffff */
[----:B------:R-:W-:Y:S05]  /*cc90*/  BRA `(.L_x_162) ;  /* 0xffffff6000647947 */ /* 0x000fea000383ffff */
.L_x_52:
[----:B--2---:R2:W3:Y:S02]  /*cca0*/  SYNCS.PHASECHK.TRANS64.TRYWAIT P0, [R0+URZ+0xc0], R5 ;  /* 0x0000c005000075a7 */ /* 0x0044e400080011ff */
[----:B---3--:R-:W-:Y:S05]  /*ccb0*/  @!P0 NANOSLEEP.SYNCS 0x989680 ;  /* 0x009896800000895d */ /* 0x008fea0003900000 */
[----:B------:R-:W3:Y:S02]  /*ccc0*/  @!P0 SYNCS.PHASECHK.TRANS64 P0, [R0+URZ+0xc0], R5 ;  /* 0x0000c005000085a7 */ /* 0x000ee400080010ff */
[----:B---3--:R-:W-:Y:S05]  /*ccd0*/  @!P0 BRA `(.L_x_52) ;  /* 0xfffffffc00f08947 */ /* 0x008fea000383ffff */
[----:B------:R-:W-:Y:S05]  /*cce0*/  BRA `(.L_x_163) ;  /* 0xffffff6000c87947 */ /* 0x000fea000383ffff */
.L_x_53:
[----:B------:R-:W-:-:S07]  /*ccf0*/  MOV R0, UR4 ;  /* 0x0000000400007c02 */ /* 0x000fce0008000f00 */
.L_x_164:
[----:B--2---:R2:W3:Y:S02]  /*cd00*/  SYNCS.PHASECHK.TRANS64.TRYWAIT P0, [R0+URZ+0xa0], R7 ;  /* 0x0000a007000075a7 */ /* 0x0044e400080011ff */
[----:B---3--:R-:W-:Y:S05]  /*cd10*/  @!P0 NANOSLEEP.SYNCS 0x989680 ;  /* 0x009896800000895d */ /* 0x008fea0003900000 */
[----:B------:R-:W3:Y:S02]  /*cd20*/  @!P0 SYNCS.PHASECHK.TRANS64 P0, [R0+URZ+0xa0], R7 ;  /* 0x0000a007000085a7 */ /* 0x000ee400080010ff */
[----:B---3--:R-:W-:Y:S05]  /*cd30*/  @!P0 BRA `(.L_x_164) ;  /* 0xfffffffc00f08947 */ /* 0x008fea000383ffff */
[----:B------:R-:W-:Y:S05]  /*cd40*/  BRA `(.L_x_165) ;  /* 0xffffff6000d87947 */ /* 0x000fea000383ffff */
.L_x_54:
[----:B--2---:R2:W3:Y:S02]  /*cd50*/  SYNCS.PHASECHK.TRANS64.TRYWAIT P1, [R0+URZ+0x90], R5 ;  /* 0x00009005000075a7 */ /* 0x0044e400080211ff */
[----:B---3--:R-:W-:Y:S05]  /*cd60*/  @!P1 NANOSLEEP.SYNCS 0x989680 ;  /* 0x009896800000995d */ /* 0x008fea0003900000 */
[----:B------:R-:W3:Y:S02]  /*cd70*/  @!P1 SYNCS.PHASECHK.TRANS64 P1, [R0+URZ+0x90], R5 ;  /* 0x00009005000095a7 */ /* 0x000ee400080210ff */
[----:B---3--:R-:W-:Y:S05]  /*cd80*/  @!P1 BRA `(.L_x_54) ;  /* 0xfffffffc00f09947 */ /* 0x008fea000383ffff */
[----:B------:R-:W-:Y:S05]  /*cd90*/  BRA `(.L_x_166) ;  /* 0xffffff6400087947 */ /* 0x000fea000383ffff */
.L_x_57:
[----:B------:R-:W-:-:S07]  /*cda0*/  MOV R0, UR4 ;  /* 0x0000000400007c02 */ /* 0x000fce0008000f00 */
.L_x_167:
[----:B--2---:R2:W3:Y:S02]  /*cdb0*/  SYNCS.PHASECHK.TRANS64.TRYWAIT P0, [R0+URZ+0xa0], R3 ;  /* 0x0000a003000075a7 */ /* 0x0044e400080011ff */
[----:B---3--:R-:W-:Y:S05]  /*cdc0*/  @!P0 NANOSLEEP.SYNCS 0x989680 ;  /* 0x009896800000895d */ /* 0x008fea0003900000 */
[----:B------:R-:W3:Y:S02]  /*cdd0*/  @!P0 SYNCS.PHASECHK.TRANS64 P0, [R0+URZ+0xa0], R3 ;  /* 0x0000a003000085a7 */ /* 0x000ee400080010ff */
[----:B---3--:R-:W-:Y:S05]  /*cde0*/  @!P0 BRA `(.L_x_167) ;  /* 0xfffffffc00f08947 */ /* 0x008fea000383ffff */
[----:B------:R-:W-:Y:S05]  /*cdf0*/  BRA `(.L_x_56) ;  /* 0xffffff64005c7947 */ /* 0x000fea000383ffff */
.L_x_66:
[----:B--2---:R-:W-:-:S04]  /*ce00*/  MOV R5, UR5 ;  /* 0x0000000500057c02 */ /* 0x004fc80008000f00 */
[----:B------:R2:W3:Y:S03]  /*ce10*/  SYNCS.PHASECHK.TRANS64.TRYWAIT P0, [R5+URZ+0x8], R6 ;  /* 0x00000806050075a7 */ /* 0x0004e600080011ff */
[----:B---3--:R-:W-:Y:S05]  /*ce20*/  @!P0 NANOSLEEP.SYNCS 0x989680 ;  /* 0x009896800000895d */ /* 0x008fea0003900000 */
[----:B------:R-:W3:Y:S02]  /*ce30*/  @!P0 SYNCS.PHASECHK.TRANS64 P0, [R5+URZ+0x8], R6 ;  /* 0x00000806050085a7 */ /* 0x000ee400080010ff */
[----:B---3--:R-:W-:Y:S05]  /*ce40*/  @!P0 BRA `(.L_x_66) ;  /* 0xfffffffc00ec8947 */ /* 0x008fea000383ffff */
[----:B------:R-:W-:Y:S05]  /*ce50*/  BRA `(.L_x_65) ;  /* 0xffffff68001c7947 */ /* 0x000fea000383ffff */
.L_x_68:
[----:B------:R-:W-:Y:S01]  /*ce60*/  BSSY B0, `(.L_x_168) ;  /* 0x0000006000007945 */ /* 0x000fe20003800000 */
[----:B------:R-:W-:-:S07]  /*ce70*/  MOV R15, 0xffffffff ;  /* 0xffffffff000f7802 */ /* 0x000fce0000000f00 */
[----:B-12--5:R-:W-:Y:S05]  /*ce80*/  WARPSYNC.COLLECTIVE R15, `(.L_x_169) ;  /* 0x000000000f0c7348 */ /* 0x026fea0003c00000 */
[----:B------:R-:W-:Y:S02]  /*ce90*/  ELECT P6, UR79, PT ;  /* 0x00000000004f782f */ /* 0x000fe400038c0000 */
[----:B------:R-:W-:Y:S01]  /*cea0*/  MOV R14, UR79 ;  /* 0x0000004f000e7c02 */ /* 0x000fe20008000f00 */
[----:B-12--5:R-:W-:Y:S10]  /*ceb0*/  ENDCOLLECTIVE ;  /* 0x000000000000791b */ /* 0x026ff40003800000 */
.L_x_169:
[----:B------:R-:W-:Y:S05]  /*cec0*/  BSYNC B0 ;  /* 0x0000000000007941 */ /* 0x000fea0003800000 */
.L_x_168:
[----:B------:R-:W-:Y:S05]  /*ced0*/  BRA `(.L_x_170) ;  /* 0xffffff68004c7947 */ /* 0x000fea000383ffff */
.L_x_70:
[----:B--2---:R-:W-:-:S04]  /*cee0*/  MOV R3, UR5 ;  /* 0x0000000500037c02 */ /* 0x004fc80008000f00 */
[----:B------:R2:W3:Y:S03]  /*cef0*/  SYNCS.PHASECHK.TRANS64.TRYWAIT P0, [R3+URZ+0x8], R4 ;  /* 0x00000804030075a7 */ /* 0x0004e600080011ff */
[----:B---3--:R-:W-:Y:S05]  /*cf00*/  @!P0 NANOSLEEP.SYNCS 0x989680 ;  /* 0x009896800000895d */ /* 0x008fea0003900000 */
[----:B------:R-:W3:Y:S02]  /*cf10*/  @!P0 SYNCS.PHASECHK.TRANS64 P0, [R3+URZ+0x8], R4 ;  /* 0x00000804030085a7 */ /* 0x000ee400080010ff */
[----:B---3--:R-:W-:Y:S05]  /*cf20*/  @!P0 BRA `(.L_x_70) ;  /* 0xfffffffc00ec8947 */ /* 0x008fea000383ffff */
[----:B------:R-:W-:Y:S05]  /*cf30*/  BRA `(.L_x_69) ;  /* 0xffffff6800507947 */ /* 0x000fea000383ffff */
.L_x_71:
[----:B-1----:R1:W2:Y:S02]  /*cf40*/  SYNCS.PHASECHK.TRANS64.TRYWAIT P0, [R0+URZ+0x90], R5 ;  /* 0x00009005000075a7 */ /* 0x0022a400080011ff */
[----:B--2---:R-:W-:Y:S05]  /*cf50*/  @!P0 NANOSLEEP.SYNCS 0x989680 ;  /* 0x009896800000895d */ /* 0x004fea0003900000 */
[----:B------:R-:W2:Y:S02]  /*cf60*/  @!P0 SYNCS.PHASECHK.TRANS64 P0, [R0+URZ+0x90], R5 ;  /* 0x00009005000085a7 */ /* 0x000ea400080010ff */
[----:B--2---:R-:W-:Y:S05]  /*cf70*/  @!P0 BRA `(.L_x_71) ;  /* 0xfffffffc00f08947 */ /* 0x004fea000383ffff */
[----:B------:R-:W-:Y:S05]  /*cf80*/  BRA `(.L_x_171) ;  /* 0xffffff7000047947 */ /* 0x000fea000383ffff */
.L_x_75:
[----:B------:R-:W-:-:S07]  /*cf90*/  MOV R0, UR13 ;  /* 0x0000000d00007c02 */ /* 0x000fce0008000f00 */
.L_x_172:
[----:B-1----:R1:W2:Y:S02]  /*cfa0*/  SYNCS.PHASECHK.TRANS64.TRYWAIT P0, [R0+URZ], R5 ;  /* 0x00000005000075a7 */ /* 0x0022a400080011ff */
[----:B--2---:R-:W-:Y:S05]  /*cfb0*/  @!P0 NANOSLEEP.SYNCS 0x989680 ;  /* 0x009896800000895d */ /* 0x004fea0003900000 */
[----:B------:R-:W2:Y:S02]  /*cfc0*/  @!P0 SYNCS.PHASECHK.TRANS64 P0, [R0+URZ], R5 ;  /* 0x00000005000085a7 */ /* 0x000ea400080010ff */
[----:B--2---:R-:W-:Y:S05]  /*cfd0*/  @!P0 BRA `(.L_x_172) ;  /* 0xfffffffc00f08947 */ /* 0x004fea000383ffff */
[----:B------:R-:W-:Y:S05]  /*cfe0*/  BRA `(.L_x_74) ;  /* 0xffffff70005c7947 */ /* 0x000fea000383ffff */
.L_x_78:
[----:B------:R-:W-:-:S07]  /*cff0*/  MOV R0, UR50 ;  /* 0x0000003200007c02 */ /* 0x000fce0008000f00 */
.L_x_173:
[----:B-1----:R1:W2:Y:S02]  /*d000*/  SYNCS.PHASECHK.TRANS64.TRYWAIT P0, [R0+URZ+0xb8], R5 ;  /* 0x0000b805000075a7 */ /* 0x0022a400080011ff */
[----:B--2---:R-:W-:Y:S05]  /*d010*/  @!P0 NANOSLEEP.SYNCS 0x989680 ;  /* 0x009896800000895d */ /* 0x004fea0003900000 */
[----:B------:R-:W2:Y:S02]  /*d020*/  @!P0 SYNCS.PHASECHK.TRANS64 P0, [R0+URZ+0xb8], R5 ;  /* 0x0000b805000085a7 */ /* 0x000ea400080010ff */
[----:B--2---:R-:W-:Y:S05]  /*d030*/  @!P0 BRA `(.L_x_173) ;  /* 0xfffffffc00f08947 */ /* 0x004fea000383ffff */
[----:B------:R-:W-:Y:S05]  /*d040*/  BRA `(.L_x_174) ;  /* 0xffffff74002c7947 */ /* 0x000fea000383ffff */
.L_x_81:
[----:B------:R-:W-:Y:S07]  /*d050*/  MOV R0, UR7 ;  /* 0x0000000700007c02 */ /* 0x000fee0008000f00 */
.L_x_175:
[----:B-1----:R1:W2:Y:S02]  /*d060*/  SYNCS.PHASECHK.TRANS64.TRYWAIT P0, [R0+URZ], R5 ;  /* 0x00000005000075a7 */ /* 0x0022a400080011ff */
[----:B--2---:R-:W-:Y:S05]  /*d070*/  @!P0 NANOSLEEP.SYNCS 0x989680 ;  /* 0x009896800000895d */ /* 0x004fea0003900000 */
[----:B------:R-:W2:Y:S02]  /*d080*/  @!P0 SYNCS.PHASECHK.TRANS64 P0, [R0+URZ], R5 ;  /* 0x00000005000085a7 */ /* 0x000ea400080010ff */
[----:B--2---:R-:W-:Y:S05]  /*d090*/  @!P0 BRA `(.L_x_175) ;  /* 0xfffffffc00f08947 */ /* 0x004fea000383ffff */
[----:B------:R-:W-:Y:S05]  /*d0a0*/  BRA `(.L_x_80) ;  /* 0xffffff7400ac7947 */ /* 0x000fea000383ffff */
.L_x_84:
[----:B------:R-:W-:-:S07]  /*d0b0*/  MOV R0, UR50 ;  /* 0x0000003200007c02 */ /* 0x000fce0008000f00 */
.L_x_176:
[----:B-1----:R1:W2:Y:S02]  /*d0c0*/  SYNCS.PHASECHK.TRANS64.TRYWAIT P0, [R0+URZ+0xe0], R3 ;  /* 0x0000e003000075a7 */ /* 0x0022a400080011ff */
[----:B--2---:R-:W-:Y:S05]  /*d0d0*/  @!P0 NANOSLEEP.SYNCS 0x989680 ;  /* 0x009896800000895d */ /* 0x004fea0003900000 */
[----:B------:R-:W2:Y:S02]  /*d0e0*/  @!P0 SYNCS.PHASECHK.TRANS64 P0, [R0+URZ+0xe0], R3 ;  /* 0x0000e003000085a7 */ /* 0x000ea400080010ff */
[----:B--2---:R-:W-:Y:S05]  /*d0f0*/  @!P0 BRA `(.L_x_176) ;  /* 0xfffffffc00f08947 */ /* 0x004fea000383ffff */
[----:B------:R-:W-:Y:S05]  /*d100*/  BRA `(.L_x_177) ;  /* 0xffffff7c00247947 */ /* 0x000fea000383ffff */
.L_x_89:
[----:B-1----:R1:W2:Y:S02]  /*d110*/  SYNCS.PHASECHK.TRANS64.TRYWAIT P0, [R8+URZ+0x90], R5 ;  /* 0x00009005080075a7 */ /* 0x0022a400080011ff */
[----:B--2---:R-:W-:Y:S05]  /*d120*/  @!P0 NANOSLEEP.SYNCS 0x989680 ;  /* 0x009896800000895d */ /* 0x004fea0003900000 */
[----:B------:R-:W2:Y:S02]  /*d130*/  @!P0 SYNCS.PHASECHK.TRANS64 P0, [R8+URZ+0x90], R5 ;  /* 0x00009005080085a7 */ /* 0x000ea400080010ff */
[----:B--2---:R-:W-:Y:S05]  /*d140*/  @!P0 BRA `(.L_x_89) ;  /* 0xfffffffc00f08947 */ /* 0x004fea000383ffff */
[----:B------:R-:W-:Y:S05]  /*d150*/  BRA `(.L_x_178) ;  /* 0xffffff8000687947 */ /* 0x000fea000383ffff */
.L_x_92:
[----:B------:R-:W-:Y:S07]  /*d160*/  MOV R0, UR21 ;  /* 0x0000001500007c02 */ /* 0x000fee0008000f00 */
.L_x_179:
[----:B-1----:R1:W2:Y:S02]  /*d170*/  SYNCS.PHASECHK.TRANS64.TRYWAIT P1, [R0+URZ+0x88], R5 ;  /* 0x00008805000075a7 */ /* 0x0022a400080211ff */
[----:B--2---:R-:W-:Y:S05]  /*d180*/  @!P1 NANOSLEEP.SYNCS 0x989680 ;  /* 0x009896800000995d */ /* 0x004fea0003900000 */
[----:B------:R-:W2:Y:S02]  /*d190*/  @!P1 SYNCS.PHASECHK.TRANS64 P1, [R0+URZ+0x88], R5 ;  /* 0x00008805000095a7 */ /* 0x000ea400080210ff */
[----:B--2---:R-:W-:Y:S05]  /*d1a0*/  @!P1 BRA `(.L_x_179) ;  /* 0xfffffffc00f09947 */ /* 0x004fea000383ffff */
[----:B------:R-:W-:Y:S05]  /*d1b0*/  BRA `(.L_x_91) ;  /* 0xffffff8400e47947 */ /* 0x000fea000383ffff */
.L_x_95:
[----:B-1----:R-:W-:Y:S07]  /*d1c0*/  MOV R5, UR21 ;  /* 0x0000001500057c02 */ /* 0x002fee0008000f00 */
.L_x_180:
[----:B-1----:R1:W2:Y:S02]  /*d1d0*/  SYNCS.PHASECHK.TRANS64.TRYWAIT P0, [R5+URZ+0x60], R4 ;  /* 0x00006004050075a7 */ /* 0x0022a400080011ff */
[----:B--2---:R-:W-:Y:S05]  /*d1e0*/  @!P0 NANOSLEEP.SYNCS 0x989680 ;  /* 0x009896800000895d */ /* 0x004fea0003900000 */
[----:B------:R-:W2:Y:S02]  /*d1f0*/  @!P0 SYNCS.PHASECHK.TRANS64 P0, [R5+URZ+0x60], R4 ;  /* 0x00006004050085a7 */ /* 0x000ea400080010ff */
[----:B--2---:R-:W-:Y:S05]  /*d200*/  @!P0 BRA `(.L_x_180) ;  /* 0xfffffffc00f08947 */ /* 0x004fea000383ffff */
[----:B------:R-:W-:Y:S05]  /*d210*/  BRA `(.L_x_181) ;  /* 0xffffff88003c7947 */ /* 0x000fea000383ffff */
.L_x_96:
[----:B------:R-:W-:Y:S07]  /*d220*/  MOV R5, UR21 ;  /* 0x0000001500057c02 */ /* 0x000fee0008000f00 */
.L_x_182:
[----:B-1----:R1:W2:Y:S02]  /*d230*/  SYNCS.PHASECHK.TRANS64.TRYWAIT P0, [R5+URZ+0x68], R4 ;  /* 0x00006804050075a7 */ /* 0x0022a400080011ff */
[----:B--2---:R-:W-:Y:S05]  /*d240*/  @!P0 NANOSLEEP.SYNCS 0x989680 ;  /* 0x009896800000895d */ /* 0x004fea0003900000 */
[----:B------:R-:W2:Y:S02]  /*d250*/  @!P0 SYNCS.PHASECHK.TRANS64 P0, [R5+URZ+0x68], R4 ;  /* 0x00006804050085a7 */ /* 0x000ea400080010ff */
[----:B--2---:R-:W-:Y:S05]  /*d260*/  @!P0 BRA `(.L_x_182) ;  /* 0xfffffffc00f08947 */ /* 0x004fea000383ffff */
[----:B------:R-:W-:Y:S05]  /*d270*/  BRA `(.L_x_183) ;  /* 0xffffff8800907947 */ /* 0x000fea000383ffff */
.L_x_97:
[----:B-1----:R-:W-:Y:S07]  /*d280*/  MOV R5, UR21 ;  /* 0x0000001500057c02 */ /* 0x002fee0008000f00 */
.L_x_184:
[----:B-1----:R1:W2:Y:S02]  /*d290*/  SYNCS.PHASECHK.TRANS64.TRYWAIT P0, [R5+URZ+0x70], R4 ;  /* 0x00007004050075a7 */ /* 0x0022a400080011ff */
[----:B--2---:R-:W-:Y:S05]  /*d2a0*/  @!P0 NANOSLEEP.SYNCS 0x989680 ;  /* 0x009896800000895d */ /* 0x004fea0003900000 */
[----:B------:R-:W2:Y:S02]  /*d2b0*/  @!P0 SYNCS.PHASECHK.TRANS64 P0, [R5+URZ+0x70], R4 ;  /* 0x00007004050085a7 */ /* 0x000ea400080010ff */
[----:B--2---:R-:W-:Y:S05]  /*d2c0*/  @!P0 BRA `(.L_x_184) ;  /* 0xfffffffc00f08947 */ /* 0x004fea000383ffff */
[----:B------:R-:W-:Y:S05]  /*d2d0*/  BRA `(.L_x_185) ;  /* 0xffffff8800d87947 */ /* 0x000fea000383ffff */
.L_x_98:
[----:B-1----:R-:W-:Y:S07]  /*d2e0*/  MOV R5, UR21 ;  /* 0x0000001500057c02 */ /* 0x002fee0008000f00 */
.L_x_186:
[----:B-1----:R1:W2:Y:S02]  /*d2f0*/  SYNCS.PHASECHK.TRANS64.TRYWAIT P0, [R5+URZ+0x78], R4 ;  /* 0x00007804050075a7 */ /* 0x0022a400080011ff */
[----:B--2---:R-:W-:Y:S05]  /*d300*/  @!P0 NANOSLEEP.SYNCS 0x989680 ;  /* 0x009896800000895d */ /* 0x004fea0003900000 */
[----:B------:R-:W2:Y:S02]  /*d310*/  @!P0 SYNCS.PHASECHK.TRANS64 P0, [R5+URZ+0x78], R4 ;  /* 0x00007804050085a7 */ /* 0x000ea400080010ff */
[----:B--2---:R-:W-:Y:S05]  /*d320*/  @!P0 BRA `(.L_x_186) ;  /* 0xfffffffc00f08947 */ /* 0x004fea000383ffff */
[----:B------:R-:W-:Y:S05]  /*d330*/  BRA `(.L_x_187) ;  /* 0xffffff8c00207947 */ /* 0x000fea000383ffff */
.L_x_100:
[----:B------:R-:W-:-:S07]  /*d340*/  MOV R0, UR21 ;  /* 0x0000001500007c02 */ /* 0x000fce0008000f00 */
.L_x_188:
[----:B-1----:R1:W2:Y:S02]  /*d350*/  SYNCS.PHASECHK.TRANS64.TRYWAIT P0, [R0+URZ+0x60], R3 ;  /* 0x00006003000075a7 */ /* 0x0022a400080011ff */
[----:B--2---:R-:W-:Y:S05]  /*d360*/  @!P0 NANOSLEEP.SYNCS 0x989680 ;  /* 0x009896800000895d */ /* 0x004fea0003900000 */
[----:B------:R-:W2:Y:S02]  /*d370*/  @!P0 SYNCS.PHASECHK.TRANS64 P0, [R0+URZ+0x60], R3 ;  /* 0x00006003000085a7 */ /* 0x000ea400080010ff */
[----:B--2---:R-:W-:Y:S05]  /*d380*/  @!P0 BRA `(.L_x_188) ;  /* 0xfffffffc00f08947 */ /* 0x004fea000383ffff */
[----:B------:R-:W-:Y:S05]  /*d390*/  BRA `(.L_x_189) ;  /* 0xffffff8c00b47947 */ /* 0x000fea000383ffff */
.L_x_101:
[----:B-1----:R-:W-:-:S07]  /*d3a0*/  MOV R0, UR21 ;  /* 0x0000001500007c02 */ /* 0x002fce0008000f00 */
.L_x_190:
[----:B-1----:R1:W2:Y:S02]  /*d3b0*/  SYNCS.PHASECHK.TRANS64.TRYWAIT P0, [R0+URZ+0x68], R3 ;  /* 0x00006803000075a7 */ /* 0x0022a400080011ff */
[----:B--2---:R-:W-:Y:S05]  /*d3c0*/  @!P0 NANOSLEEP.SYNCS 0x989680 ;  /* 0x009896800000895d */ /* 0x004fea0003900000 */
[----:B------:R-:W2:Y:S02]  /*d3d0*/  @!P0 SYNCS.PHASECHK.TRANS64 P0, [R0+URZ+0x68], R3 ;  /* 0x00006803000085a7 */ /* 0x000ea400080010ff */
[----:B--2---:R-:W-:Y:S05]  /*d3e0*/  @!P0 BRA `(.L_x_190) ;  /* 0xfffffffc00f08947 */ /* 0x004fea000383ffff */
[----:B------:R-:W-:Y:S05]  /*d3f0*/  BRA `(.L_x_191) ;  /* 0xffffff8c00a47947 */ /* 0x000fea000383ffff */
.L_x_102:
[----:B-1----:R-:W-:-:S07]  /*d400*/  MOV R0, UR21 ;  /* 0x0000001500007c02 */ /* 0x002fce0008000f00 */
.L_x_192:
[----:B-1----:R1:W2:Y:S02]  /*d410*/  SYNCS.PHASECHK.TRANS64.TRYWAIT P0, [R0+URZ+0x70], R3 ;  /* 0x00007003000075a7 */ /* 0x0022a400080011ff */
[----:B--2---:R-:W-:Y:S05]  /*d420*/  @!P0 NANOSLEEP.SYNCS 0x989680 ;  /* 0x009896800000895d */ /* 0x004fea0003900000 */
[----:B------:R-:W2:Y:S02]  /*d430*/  @!P0 SYNCS.PHASECHK.TRANS64 P0, [R0+URZ+0x70], R3 ;  /* 0x00007003000085a7 */ /* 0x000ea400080010ff */
[----:B--2---:R-:W-:Y:S05]  /*d440*/  @!P0 BRA `(.L_x_192) ;  /* 0xfffffffc00f08947 */ /* 0x004fea000383ffff */
[----:B------:R-:W-:Y:S05]  /*d450*/  BRA `(.L_x_193) ;  /* 0xffffff8c00947947 */ /* 0x000fea000383ffff */
.L_x_104:
[----:B--2---:R2:W3:Y:S02]  /*d460*/  SYNCS.PHASECHK.TRANS64.TRYWAIT P0, [R8+URZ+0x90], R3 ;  /* 0x00009003080075a7 */ /* 0x0044e400080011ff */
[----:B---3--:R-:W-:Y:S05]  /*d470*/  @!P0 NANOSLEEP.SYNCS 0x989680 ;  /* 0x009896800000895d */ /* 0x008fea0003900000 */
[----:B------:R-:W3:Y:S02]  /*d480*/  @!P0 SYNCS.PHASECHK.TRANS64 P0, [R8+URZ+0x90], R3 ;  /* 0x00009003080085a7 */ /* 0x000ee400080010ff */
[----:B---3--:R-:W-:Y:S05]  /*d490*/  @!P0 BRA `(.L_x_104) ;  /* 0xfffffffc00f08947 */ /* 0x008fea000383ffff */
[----:B------:R-:W-:Y:S05]  /*d4a0*/  BRA `(.L_x_194) ;  /* 0xffffff9000707947 */ /* 0x000fea000383ffff */
.L_x_115:
[----:B-1----:R-:W-:Y:S04]  /*d4b0*/  MOV R3, UR46 ;  /* 0x0000002e00037c02 */ /* 0x002fe80008000f00 */
[----:B------:R1:W2:Y:S03]  /*d4c0*/  SYNCS.PHASECHK.TRANS64.TRYWAIT P0, [R3+URZ+0x40], R4 ;  /* 0x00004004030075a7 */ /* 0x0002a600080011ff */
[----:B--2---:R-:W-:Y:S05]  /*d4d0*/  @!P0 NANOSLEEP.SYNCS 0x989680 ;  /* 0x009896800000895d */ /* 0x004fea0003900000 */
[----:B------:R-:W2:Y:S02]  /*d4e0*/  @!P0 SYNCS.PHASECHK.TRANS64 P0, [R3+URZ+0x40], R4 ;  /* 0x00004004030085a7 */ /* 0x000ea400080010ff */
[----:B--2---:R-:W-:Y:S05]  /*d4f0*/  @!P0 BRA `(.L_x_115) ;  /* 0xfffffffc00ec8947 */ /* 0x004fea000383ffff */
[----:B------:R-:W-:Y:S05]  /*d500*/  BRA `(.L_x_114) ;  /* 0xffffffa000607947 */ /* 0x000fea000383ffff */
.L_x_117:
[----:B-1----:R-:W-:Y:S04]  /*d510*/  MOV R3, UR46 ;  /* 0x0000002e00037c02 */ /* 0x002fe80008000f00 */
[----:B------:R1:W4:Y:S03]  /*d520*/  SYNCS.PHASECHK.TRANS64.TRYWAIT P1, [R3+URZ+0xb0], R0 ;  /* 0x0000b000030075a7 */ /* 0x00032600080211ff */
[----:B----4-:R-:W-:Y:S05]  /*d530*/  @!P1 NANOSLEEP.SYNCS 0x989680 ;  /* 0x009896800000995d */ /* 0x010fea0003900000 */
[----:B------:R-:W4:Y:S02]  /*d540*/  @!P1 SYNCS.PHASECHK.TRANS64 P1, [R3+URZ+0xb0], R0 ;  /* 0x0000b000030095a7 */ /* 0x000f2400080210ff */
[----:B----4-:R-:W-:Y:S05]  /*d550*/  @!P1 BRA `(.L_x_117) ;  /* 0xfffffffc00ec9947 */ /* 0x010fea000383ffff */
[----:B------:R-:W-:Y:S05]  /*d560*/  BRA `(.L_x_116) ;  /* 0xffffffa000987947 */ /* 0x000fea000383ffff */
.L_x_126:
[----:B---3--:R3:W4:Y:S02]  /*d570*/  SYNCS.PHASECHK.TRANS64.TRYWAIT P0, [R3+URZ+0x40], R0 ;  /* 0x00004000030075a7 */ /* 0x00872400080011ff */
[----:B----4-:R-:W-:Y:S05]  /*d580*/  @!P0 NANOSLEEP.SYNCS 0x989680 ;  /* 0x009896800000895d */ /* 0x010fea0003900000 */
[----:B------:R-:W4:Y:S02]  /*d590*/  @!P0 SYNCS.PHASECHK.TRANS64 P0, [R3+URZ+0x40], R0 ;  /* 0x00004000030085a7 */ /* 0x000f2400080010ff */
[----:B----4-:R-:W-:Y:S05]  /*d5a0*/  @!P0 BRA `(.L_x_126) ;  /* 0xfffffffc00f08947 */ /* 0x010fea000383ffff */
[----:B------:R-:W-:Y:S05]  /*d5b0*/  BRA `(.L_x_125) ;  /* 0xffffffb400647947 */ /* 0x000fea000383ffff */
.L_x_134:
[----:B-1----:R1:W4:Y:S02]  /*d5c0*/  SYNCS.PHASECHK.TRANS64.TRYWAIT P0, [R95+URZ+0x40], R6 ;  /* 0x000040065f0075a7 */ /* 0x00232400080011ff */
[----:B----4-:R-:W-:Y:S05]  /*d5d0*/  @!P0 NANOSLEEP.SYNCS 0x989680 ;  /* 0x009896800000895d */ /* 0x010fea0003900000 */
[----:B------:R-:W4:Y:S02]  /*d5e0*/  @!P0 SYNCS.PHASECHK.TRANS64 P0, [R95+URZ+0x40], R6 ;  /* 0x000040065f0085a7 */ /* 0x000f2400080010ff */
[----:B----4-:R-:W-:Y:S05]  /*d5f0*/  @!P0 BRA `(.L_x_134) ;  /* 0xfffffffc00f08947 */ /* 0x010fea000383ffff */
[----:B------:R-:W-:Y:S05]  /*d600*/  BRA `(.L_x_133) ;  /* 0xffffffc800687947 */ /* 0x000fea000383ffff */
.L_x_142:
[----:B-1----:R1:W2:Y:S02]  /*d610*/  SYNCS.PHASECHK.TRANS64.TRYWAIT P0, [R16+URZ+0x40], R3 ;  /* 0x00004003100075a7 */ /* 0x0022a400080011ff */
[----:B--2---:R-:W-:Y:S05]  /*d620*/  @!P0 NANOSLEEP.SYNCS 0x989680 ;  /* 0x009896800000895d */ /* 0x004fea0003900000 */
[----:B------:R-:W2:Y:S02]  /*d630*/  @!P0 SYNCS.PHASECHK.TRANS64 P0, [R16+URZ+0x40], R3 ;  /* 0x00004003100085a7 */ /* 0x000ea400080010ff */
[----:B--2---:R-:W-:Y:S05]  /*d640*/  @!P0 BRA `(.L_x_142) ;  /* 0xfffffffc00f08947 */ /* 0x004fea000383ffff */
[----:B------:R-:W-:Y:S05]  /*d650*/  BRA `(.L_x_141) ;  /* 0xffffffdc00647947 */ /* 0x000fea000383ffff */
        .weak           $__internal_0_$__cuda_sm10x_tcgen05_guardrail_trap_col_being_dealloced_not_returned_by_alloc
        .type           $__internal_0_$__cuda_sm10x_tcgen05_guardrail_trap_col_being_dealloced_not_returned_by_alloc,@function
        .size           $__internal_0_$__cuda_sm10x_tcgen05_guardrail_trap_col_being_dealloced_not_returned_by_alloc,($__internal_1_$__cuda_sm10x_tcgen05_guardrail_trap_phase_invalid_during_alloc - $__internal_0_$__cuda_sm10x_tcgen05_guardrail_trap_col_being_dealloced_not_returned_by_alloc)
$__internal_0_$__cuda_sm10x_tcgen05_guardrail_trap_col_being_dealloced_not_returned_by_alloc:
[----:B------:R-:W-:Y:S05]  /*d660*/  BPT.TRAP 0x1 ;  /* 0x000000040000795c */ /* 0x000fea0000300000 */
[----:B------:R-:W-:-:S04]  /*d670*/  HFMA2 R3, -RZ, RZ, 0, 0 ;  /* 0x00000000ff037431 */ /* 0x000fc800000001ff */
[----:B------:R-:W-:Y:S05]  /*d680*/  RET.REL.NODEC R2 `(_ZN7cutlass13device_kernelINS_4gemm6kernel13GemmUniversalIN4cute5tupleIJiiiiEEENS1_10collective13CollectiveMmaINS1_46MainloopSm100TmaUmmaWarpSpecializedBlockScaledILi4ELi2ELi1ENS5_IJNS4_1CILi4EEENSA_ILi1EEESC_EEEEENS5_IJNSA_ILi256EEESF_SF_EEENS5_IJNS_12float_e2m1_tENS_13float_ue4m3_tEEEENS5_IJNS5_IJlSC_lEEENS4_6LayoutINS5_IJNS5_IJNS5_IJNSA_ILi32EEESB_EEEiEEENS5_IJNS5_IJNSA_ILi16EEESB_EEEiEEENS5_IJSC_iEEEEEENS5_IJSR_NS5_IJNS5_IJNSA_ILi0EEESC_EEENSA_ILi512EEEEEENS5_IJSU_iEEEEEEEEEEESJ_S11_NS4_8TiledMMAINS4_8MMA_AtomIJNS4_23SM100_MMA_MXF4_2x1SM_SSISH_SH_fSI_Li256ELi256ELi16ELNS4_4UMMA5MajorE0ELS16_0ELNS15_7ScaleInE0ELS17_0EEEEEENSL_INS5_IJSC_SC_SC_EEENS5_IJSU_SU_SU_EEEEENS5_IJNS4_10UnderscoreES1D_S1D_EEEEENS5_IJNS4_18SM100_TMA_2SM_LOADES1G_EEENS5_IJNS4_14ComposedLayoutINS4_7SwizzleILi3ELi4ELi3EEENS4_18smem_ptr_flag_bitsILi4EEENSL_INS5_IJNSA_ILi8EEESF_EEENS5_IJSF_SC_EEEEEEENSL_INS5_IJNS5_IJNS5_IJSN_SC_EEESQ_EEESC_NS5_IJSC_SB_EEEEEENS5_IJNS5_IJNS5_IJSQ_SW_EEESV_EEESU_NS5_IJSB_SW_EEEEEEEEEEEvNS4_8identityENS5_IJNS4_28SM100_TMA_2SM_LOAD_MULTICASTES23_EEENS5_IJS1R_NSL_INS5_IJNS5_IJNS5_IJSN_NSA_ILi2EEEEEESQ_EEESC_S1U_EEENS5_IJS1X_SU_NS5_IJSB_NSA_ILi1024EEEEEEEEEEEEEEvS22_EENS_8epilogue10collective18CollectiveEpilogueINS2F_23Sm100TmaWarpSpecializedILi4ELi2ELi64ELb1ELb0EEEJNS5_IJNSA_ILi128EEESF_SF_EEENS5_IJNSL_IS2K_SC_EENSL_INSA_ILi64EEESC_EEEEENS_10bfloat16_tESK_S2Q_SK_NS2F_6fusion15FusionCallbacksIS2J_NS2R_17LinearCombinationIS2Q_fS2Q_fLNS_15FloatRoundStyleE2EEES2L_S2P_JEEENS4_5SM1004TMEM4LOAD26SM100_TMEM_LOAD_32dp32b64xENS4_13SM90_TMA_LOADENS1I_IS1K_NS1L_ILi16EEENSL_INS5_IJS1N_S2N_EEENS5_IJS2N_SC_EEEEEEENS4_39AutoVectorizingCopyWithAssumedAlignmentILi128EEENS4_14SM90_TMA_STOREES36_S38_S38_EEEvvEEEEvNT_6ParamsE) ;  /* 0xffffff28025c7950 */ /* 0x000fea0003c3ffff */
        .weak           $__internal_1_$__cuda_sm10x_tcgen05_guardrail_trap_phase_invalid_during_alloc
        .type           $__internal_1_$__cuda_sm10x_tcgen05_guardrail_trap_phase_invalid_during_alloc,@function
        .size           $__internal_1_$__cuda_sm10x_tcgen05_guardrail_trap_phase_invalid_during_alloc,($__internal_2_$__cuda_sm10x_tcgen05_guardrail_trap_unallocated_columns_being_dealloced - $__internal_1_$__cuda_sm10x_tcgen05_guardrail_trap_phase_invalid_during_alloc)
$__internal_1_$__cuda_sm10x_tcgen05_guardrail_trap_phase_invalid_during_alloc:
[----:B------:R-:W-:Y:S05]  /*d690*/  BPT.TRAP 0x1 ;  /* 0x000000040000795c */ /* 0x000fea0000300000 */
[----:B------:R-:W-:-:S04]  /*d6a0*/  MOV R5, 0x0 ;  /* 0x0000000000057802 */ /* 0x000fc80000000f00 */
[----:B------:R-:W-:Y:S05]  /*d6b0*/  RET.REL.NODEC R4 `(_ZN7cutlass13device_kernelINS_4gemm6kernel13GemmUniversalIN4cute5tupleIJiiiiEEENS1_10collective13CollectiveMmaINS1_46MainloopSm100TmaUmmaWarpSpecializedBlockScaledILi4ELi2ELi1ENS5_IJNS4_1CILi4EEENSA_ILi1EEESC_EEEEENS5_IJNSA_ILi256EEESF_SF_EEENS5_IJNS_12float_e2m1_tENS_13float_ue4m3_tEEEENS5_IJNS5_IJlSC_lEEENS4_6LayoutINS5_IJNS5_IJNS5_IJNSA_ILi32EEESB_EEEiEEENS5_IJNS5_IJNSA_ILi16EEESB_EEEiEEENS5_IJSC_iEEEEEENS5_IJSR_NS5_IJNS5_IJNSA_ILi0EEESC_EEENSA_ILi512EEEEEENS5_IJSU_iEEEEEEEEEEESJ_S11_NS4_8TiledMMAINS4_8MMA_AtomIJNS4_23SM100_MMA_MXF4_2x1SM_SSISH_SH_fSI_Li256ELi256ELi16ELNS4_4UMMA5MajorE0ELS16_0ELNS15_7ScaleInE0ELS17_0EEEEEENSL_INS5_IJSC_SC_SC_EEENS5_IJSU_SU_SU_EEEEENS5_IJNS4_10UnderscoreES1D_S1D_EEEEENS5_IJNS4_18SM100_TMA_2SM_LOADES1G_EEENS5_IJNS4_14ComposedLayoutINS4_7SwizzleILi3ELi4ELi3EEENS4_18smem_ptr_flag_bitsILi4EEENSL_INS5_IJNSA_ILi8EEESF_EEENS5_IJSF_SC_EEEEEEENSL_INS5_IJNS5_IJNS5_IJSN_SC_EEESQ_EEESC_NS5_IJSC_SB_EEEEEENS5_IJNS5_IJNS5_IJSQ_SW_EEESV_EEESU_NS5_IJSB_SW_EEEEEEEEEEEvNS4_8identityENS5_IJNS4_28SM100_TMA_2SM_LOAD_MULTICASTES23_EEENS5_IJS1R_NSL_INS5_IJNS5_IJNS5_IJSN_NSA_ILi2EEEEEESQ_EEESC_S1U_EEENS5_IJS1X_SU_NS5_IJSB_NSA_ILi1024EEEEEEEEEEEEEEvS22_EENS_8epilogue10collective18CollectiveEpilogueINS2F_23Sm100TmaWarpSpecializedILi4ELi2ELi64ELb1ELb0EEEJNS5_IJNSA_ILi128EEESF_SF_EEENS5_IJNSL_IS2K_SC_EENSL_INSA_ILi64EEESC_EEEEENS_10bfloat16_tESK_S2Q_SK_NS2F_6fusion15FusionCallbacksIS2J_NS2R_17LinearCombinationIS2Q_fS2Q_fLNS_15FloatRoundStyleE2EEES2L_S2P_JEEENS4_5SM1004TMEM4LOAD26SM100_TMEM_LOAD_32dp32b64xENS4_13SM90_TMA_LOADENS1I_IS1K_NS1L_ILi16EEENSL_INS5_IJS1N_S2N_EEENS5_IJS2N_SC_EEEEEEENS4_39AutoVectorizingCopyWithAssumedAlignmentILi128EEENS4_14SM90_TMA_STOREES36_S38_S38_EEEvvEEEEvNT_6ParamsE) ;  /* 0xffffff2804507950 */ /* 0x000fea0003c3ffff */
        .weak           $__internal_2_$__cuda_sm10x_tcgen05_guardrail_trap_unallocated_columns_being_dealloced
        .type           $__internal_2_$__cuda_sm10x_tcgen05_guardrail_trap_unallocated_columns_being_dealloced,@function
        .size           $__internal_2_$__cuda_sm10x_tcgen05_guardrail_trap_unallocated_columns_being_dealloced,(.L_x_196 - $__internal_2_$__cuda_sm10x_tcgen05_guardrail_trap_unallocated_columns_being_dealloced)
$__internal_2_$__cuda_sm10x_tcgen05_guardrail_trap_unallocated_columns_being_dealloced:
[----:B------:R-:W-:Y:S05]  /*d6c0*/  BPT.TRAP 0x1 ;  /* 0x000000040000795c */ /* 0x000fea0000300000 */
[----:B------:R-:W-:-:S04]  /*d6d0*/  HFMA2 R3, -RZ, RZ, 0, 0 ;  /* 0x00000000ff037431 */ /* 0x000fc800000001ff */
[----:B------:R-:W-:Y:S05]  /*d6e0*/  RET.REL.NODEC R2 `(_ZN7cutlass13device_kernelINS_4gemm6kernel13GemmUniversalIN4cute5tupleIJiiiiEEENS1_10collective13CollectiveMmaINS1_46MainloopSm100TmaUmmaWarpSpecializedBlockScaledILi4ELi2ELi1ENS5_IJNS4_1CILi4EEENSA_ILi1EEESC_EEEEENS5_IJNSA_ILi256EEESF_SF_EEENS5_IJNS_12float_e2m1_tENS_13float_ue4m3_tEEEENS5_IJNS5_IJlSC_lEEENS4_6LayoutINS5_IJNS5_IJNS5_IJNSA_ILi32EEESB_EEEiEEENS5_IJNS5_IJNSA_ILi16EEESB_EEEiEEENS5_IJSC_iEEEEEENS5_IJSR_NS5_IJNS5_IJNSA_ILi0EEESC_EEENSA_ILi512EEEEEENS5_IJSU_iEEEEEEEEEEESJ_S11_NS4_8TiledMMAINS4_8MMA_AtomIJNS4_23SM100_MMA_MXF4_2x1SM_SSISH_SH_fSI_Li256ELi256ELi16ELNS4_4UMMA5MajorE0ELS16_0ELNS15_7ScaleInE0ELS17_0EEEEEENSL_INS5_IJSC_SC_SC_EEENS5_IJSU_SU_SU_EEEEENS5_IJNS4_10UnderscoreES1D_S1D_EEEEENS5_IJNS4_18SM100_TMA_2SM_LOADES1G_EEENS5_IJNS4_14ComposedLayoutINS4_7SwizzleILi3ELi4ELi3EEENS4_18smem_ptr_flag_bitsILi4EEENSL_INS5_IJNSA_ILi8EEESF_EEENS5_IJSF_SC_EEEEEEENSL_INS5_IJNS5_IJNS5_IJSN_SC_EEESQ_EEESC_NS5_IJSC_SB_EEEEEENS5_IJNS5_IJNS5_IJSQ_SW_EEESV_EEESU_NS5_IJSB_SW_EEEEEEEEEEEvNS4_8identityENS5_IJNS4_28SM100_TMA_2SM_LOAD_MULTICASTES23_EEENS5_IJS1R_NSL_INS5_IJNS5_IJNS5_IJSN_NSA_ILi2EEEEEESQ_EEESC_S1U_EEENS5_IJS1X_SU_NS5_IJSB_NSA_ILi1024EEEEEEEEEEEEEEvS22_EENS_8epilogue10collective18CollectiveEpilogueINS2F_23Sm100TmaWarpSpecializedILi4ELi2ELi64ELb1ELb0EEEJNS5_IJNSA_ILi128EEESF_SF_EEENS5_IJNSL_IS2K_SC_EENSL_INSA_ILi64EEESC_EEEEENS_10bfloat16_tESK_S2Q_SK_NS2F_6fusion15FusionCallbacksIS2J_NS2R_17LinearCombinationIS2Q_fS2Q_fLNS_15FloatRoundStyleE2EEES2L_S2P_JEEENS4_5SM1004TMEM4LOAD26SM100_TMEM_LOAD_32dp32b64xENS4_13SM90_TMA_LOADENS1I_IS1K_NS1L_ILi16EEENSL_INS5_IJS1N_S2N_EEENS5_IJS2N_SC_EEEEEEENS4_39AutoVectorizingCopyWithAssumedAlignmentILi128EEENS4_14SM90_TMA_STOREES36_S38_S38_EEEvvEEEEvNT_6ParamsE) ;  /* 0xffffff2802447950 */ /* 0x000fea0003c3ffff */
.L_x_195:
[----:B------:R-:W-:-:S00]  /*d6f0*/  BRA `(.L_x_195) ;  /* 0xfffffffc00fc7947 */ /* 0x000fc0000383ffff */
[----:B------:R-:W-:-:S00]  /*d700*/  NOP ;  /* 0x0000000000007918 */ /* 0x000fc00000000000 */
[----:B------:R-:W-:-:S00]  /*d710*/  NOP ;  /* 0x0000000000007918 */ /* 0x000fc00000000000 */
[----:B------:R-:W-:-:S00]  /*d720*/  NOP ;  /* 0x0000000000007918 */ /* 0x000fc00000000000 */
[----:B------:R-:W-:-:S00]  /*d730*/  NOP ;  /* 0x0000000000007918 */ /* 0x000fc00000000000 */
[----:B------:R-:W-:-:S00]  /*d740*/  NOP ;  /* 0x0000000000007918 */ /* 0x000fc00000000000 */
[----:B------:R-:W-:-:S00]  /*d750*/  NOP ;  /* 0x0000000000007918 */ /* 0x000fc00000000000 */
[----:B------:R-:W-:-:S00]  /*d760*/  NOP ;  /* 0x0000000000007918 */ /* 0x000fc00000000000 */
[----:B------:R-:W-:-:S00]  /*d770*/  NOP ;  /* 0x0000000000007918 */ /* 0x000fc00000000000 */
.L_x_196:


//--------------------- .nv.global.init           --------------------------
	.section	.nv.global.init,"aw",@progbits
.nv.global.init:
	.type		$str$29,@object
	.size		$str$29,($str$30 - $str$29)
$str$29:
        /*0000*/ 	.byte	0x28, 0x61, 0x64, 0x64, 0x72, 0x65, 0x73, 0x73, 0x20, 0x26, 0x20, 0x6d, 0x61, 0x73, 0x6b, 0x29
        /*0010*/ 	.byte	0x20, 0x3d, 0x3d, 0x20, 0x30, 0x00
	.type		$str$30,@object
	.size		$str$30,($str$26 - $str$30)
$str$30:
        /*0016*/ 	.byte	0x2f, 0x74, 0x6d, 0x70, 0x2f, 0x63, 0x75, 0x74, 0x6c, 0x61, 0x73, 0x73, 0x5f, 0x73, 0x77, 0x65
        /*0026*/ 	.byte	0x65, 0x70, 0x5f, 0x73, 0x72, 0x63, 0x2f, 0x69, 0x6e, 0x63, 0x6c, 0x75, 0x64, 0x65, 0x2f, 0x63
        /*0036*/ 	.byte	0x75, 0x74, 0x65, 0x2f, 0x70, 0x6f, 0x69, 0x6e, 0x74, 0x65, 0x72, 0x5f, 0x66, 0x6c, 0x61, 0x67
        /*0046*/ 	.byte	0x67, 0x65, 0x64, 0x2e, 0x68, 0x70, 0x70, 0x00
	.type		$str$26,@object
	.size		$str$26,($str$25 - $str$26)
$str$26:
        /*004e*/ 	.byte	0x2f, 0x74, 0x6d, 0x70, 0x2f, 0x63, 0x75, 0x74, 0x6c, 0x61, 0x73, 0x73, 0x5f, 0x73, 0x77, 0x65
        /*005e*/ 	.byte	0x65, 0x70, 0x5f, 0x73, 0x72, 0x63, 0x2f, 0x69, 0x6e, 0x63, 0x6c, 0x75, 0x64, 0x65, 0x2f, 0x63
        /*006e*/ 	.byte	0x75, 0x74, 0x65, 0x2f, 0x61, 0x74, 0x6f, 0x6d, 0x2f, 0x63, 0x6f, 0x70, 0x79, 0x5f, 0x74, 0x72
        /*007e*/ 	.byte	0x61, 0x69, 0x74, 0x73, 0x5f, 0x73, 0x6d, 0x31, 0x30, 0x30, 0x2e, 0x68, 0x70, 0x70, 0x00
	.type		$str$25,@object
	.size		$str$25,(__unnamed_1 - $str$25)
$str$25:
        /*008d*/ 	.byte	0x28, 0x28, 0x75, 0x69, 0x6e, 0x74, 0x33, 0x32, 0x5f, 0x74, 0x28, 0x74, 0x68, 0x72, 0x65, 0x61
        /*009d*/ 	.byte	0x64, 0x49, 0x64, 0x78, 0x2e, 0x78, 0x29, 0x20, 0x2f, 0x20, 0x33, 0x32, 0x29, 0x20, 0x25, 0x20
        /*00ad*/ 	.byte	0x34, 0x29, 0x20, 0x3d, 0x3d, 0x20, 0x28, 0x28, 0x28, 0x74, 0x6d, 0x65, 0x6d, 0x5f, 0x61, 0x64
        /*00bd*/ 	.byte	0x64, 0x72, 0x20, 0x3e, 0x3e, 0x20, 0x31, 0x36, 0x29, 0x20, 0x2f, 0x20, 0x33, 0x32, 0x29, 0x20
        /*00cd*/ 	.byte	0x25, 0x20, 0x34, 0x29, 0x00
	.type		__unnamed_1,@object
	.size		__unnamed_1,(__unnamed_2 - __unnamed_1)
__unnamed_1:
        /*00d2*/ 	.byte	0x61, 0x75, 0x74, 0x6f, 0x20, 0x63, 0x75, 0x74, 0x65, 0x3a, 0x3a, 0x61, 0x73, 0x5f, 0x70, 0x6f
        /* <DEDUP_REMOVED lines=24> */
        /*0262*/ 	.byte	0x38, 0x31, 0x39, 0x32, 0x3e, 0x3e, 0x3e, 0x3e, 0x5d, 0x00
	.type		__unnamed_2,@object
	.size		__unnamed_2,(.L_2 - __unnamed_2)
__unnamed_2:
        /* <DEDUP_REMOVED lines=43> */
        /*051c*/ 	.byte	0x74, 0x65, 0x3a, 0x3a, 0x43, 0x3c, 0x30, 0x3e, 0x3e, 0x3e, 0x3e, 0x5d, 0x00
.L_2:


//--------------------- .nv.shared._ZN7cutlass13device_kernelINS_4gemm6kernel13GemmUniversalIN4cute5tupleIJiiiiEEENS1_10collective13CollectiveMmaINS1_46MainloopSm100TmaUmmaWarpSpecializedBlockScaledILi4ELi2ELi1ENS5_IJNS4_1CILi4EEENSA_ILi1EEESC_EEEEENS5_IJNSA_ILi256EEESF_SF_EEENS5_IJNS_12float_e2m1_tENS_13float_ue4m3_tEEEENS5_IJNS5_IJlSC_lEEENS4_6LayoutINS5_IJNS5_IJNS5_IJNSA_ILi32EEESB_EEEiEEENS5_IJNS5_IJNSA_ILi16EEESB_EEEiEEENS5_IJSC_iEEEEEENS5_IJSR_NS5_IJNS5_IJNSA_ILi0EEESC_EEENSA_ILi512EEEEEENS5_IJSU_iEEEEEEEEEEESJ_S11_NS4_8TiledMMAINS4_8MMA_AtomIJNS4_23SM100_MMA_MXF4_2x1SM_SSISH_SH_fSI_Li256ELi256ELi16ELNS4_4UMMA5MajorE0ELS16_0ELNS15_7ScaleInE0ELS17_0EEEEEENSL_INS5_IJSC_SC_SC_EEENS5_IJSU_SU_SU_EEEEENS5_IJNS4_10UnderscoreES1D_S1D_EEEEENS5_IJNS4_18SM100_TMA_2SM_LOADES1G_EEENS5_IJNS4_14ComposedLayoutINS4_7SwizzleILi3ELi4ELi3EEENS4_18smem_ptr_flag_bitsILi4EEENSL_INS5_IJNSA_ILi8EEESF_EEENS5_IJSF_SC_EEEEEEENSL_INS5_IJNS5_IJNS5_IJSN_SC_EEESQ_EEESC_NS5_IJSC_SB_EEEEEENS5_IJNS5_IJNS5_IJSQ_SW_EEESV_EEESU_NS5_IJSB_SW_EEEEEEEEEEEvNS4_8identityENS5_IJNS4_28SM100_TMA_2SM_LOAD_MULTICASTES23_EEENS5_IJS1R_NSL_INS5_IJNS5_IJNS5_IJSN_NSA_ILi2EEEEEESQ_EEESC_S1U_EEENS5_IJS1X_SU_NS5_IJSB_NSA_ILi1024EEEEEEEEEEEEEEvS22_EENS_8epilogue10collective18CollectiveEpilogueINS2F_23Sm100TmaWarpSpecializedILi4ELi2ELi64ELb1ELb0EEEJNS5_IJNSA_ILi128EEESF_SF_EEENS5_IJNSL_IS2K_SC_EENSL_INSA_ILi64EEESC_EEEEENS_10bfloat16_tESK_S2Q_SK_NS2F_6fusion15FusionCallbacksIS2J_NS2R_17LinearCombinationIS2Q_fS2Q_fLNS_15FloatRoundStyleE2EEES2L_S2P_JEEENS4_5SM1004TMEM4LOAD26SM100_TMEM_LOAD_32dp32b64xENS4_13SM90_TMA_LOADENS1I_IS1K_NS1L_ILi16EEENSL_INS5_IJS1N_S2N_EEENS5_IJS2N_SC_EEEEEEENS4_39AutoVectorizingCopyWithAssumedAlignmentILi128EEENS4_14SM90_TMA_STOREES36_S38_S38_EEEvvEEEEvNT_6ParamsE --------------------------
	.section	.nv.shared._ZN7cutlass13device_kernelINS_4gemm6kernel13GemmUniversalIN4cute5tupleIJiiiiEEENS1_10collective13CollectiveMmaINS1_46MainloopSm100TmaUmmaWarpSpecializedBlockScaledILi4ELi2ELi1ENS5_IJNS4_1CILi4EEENSA_ILi1EEESC_EEEEENS5_IJNSA_ILi256EEESF_SF_EEENS5_IJNS_12float_e2m1_tENS_13float_ue4m3_tEEEENS5_IJNS5_IJlSC_lEEENS4_6LayoutINS5_IJNS5_IJNS5_IJNSA_ILi32EEESB_EEEiEEENS5_IJNS5_IJNSA_ILi16EEESB_EEEiEEENS5_IJSC_iEEEEEENS5_IJSR_NS5_IJNS5_IJNSA_ILi0EEESC_EEENSA_ILi512EEEEEENS5_IJSU_iEEEEEEEEEEESJ_S11_NS4_8TiledMMAINS4_8MMA_AtomIJNS4_23SM100_MMA_MXF4_2x1SM_SSISH_SH_fSI_Li256ELi256ELi16ELNS4_4UMMA5MajorE0ELS16_0ELNS15_7ScaleInE0ELS17_0EEEEEENSL_INS5_IJSC_SC_SC_EEENS5_IJSU_SU_SU_EEEEENS5_IJNS4_10UnderscoreES1D_S1D_EEEEENS5_IJNS4_18SM100_TMA_2SM_LOADES1G_EEENS5_IJNS4_14ComposedLayoutINS4_7SwizzleILi3ELi4ELi3EEENS4_18smem_ptr_flag_bitsILi4EEENSL_INS5_IJNSA_ILi8EEESF_EEENS5_IJSF_SC_EEEEEEENSL_INS5_IJNS5_IJNS5_IJSN_SC_EEESQ_EEESC_NS5_IJSC_SB_EEEEEENS5_IJNS5_IJNS5_IJSQ_SW_EEESV_EEESU_NS5_IJSB_SW_EEEEEEEEEEEvNS4_8identityENS5_IJNS4_28SM100_TMA_2SM_LOAD_MULTICASTES23_EEENS5_IJS1R_NSL_INS5_IJNS5_IJNS5_IJSN_NSA_ILi2EEEEEESQ_EEESC_S1U_EEENS5_IJS1X_SU_NS5_IJSB_NSA_ILi1024EEEEEEEEEEEEEEvS22_EENS_8epilogue10collective18CollectiveEpilogueINS2F_23Sm100TmaWarpSpecializedILi4ELi2ELi64ELb1ELb0EEEJNS5_IJNSA_ILi128EEESF_SF_EEENS5_IJNSL_IS2K_SC_EENSL_INSA_ILi64EEESC_EEEEENS_10bfloat16_tESK_S2Q_SK_NS2F_6fusion15FusionCallbacksIS2J_NS2R_17LinearCombinationIS2Q_fS2Q_fLNS_15FloatRoundStyleE2EEES2L_S2P_JEEENS4_5SM1004TMEM4LOAD26SM100_TMEM_LOAD_32dp32b64xENS4_13SM90_TMA_LOADENS1I_IS1K_NS1L_ILi16EEENSL_INS5_IJS1N_S2N_EEENS5_IJS2N_SC_EEEEEEENS4_39AutoVectorizingCopyWithAssumedAlignmentILi128EEENS4_14SM90_TMA_STOREES36_S38_S38_EEEvvEEEEvNT_6ParamsE,"aw",@nobits
	.sectionflags	@""
	.align	16
	.zero		1024


//--------------------- .nv.shared.reserved.0     --------------------------
	.section	.nv.shared.reserved.0,"aw",@nobits
	.weak		__nv_reservedSMEM_offset_0_alias
	.size		__nv_reservedSMEM_offset_0_alias, 0, 64
	.other		__nv_reservedSMEM_offset_0_alias,@"STO_CUDA_RESERVED_SHARED STV_DEFAULT"
__nv_reservedSMEM_offset_0_alias:
	.zero		0
.nv.shared.reserved.0:
	.zero		64
	.weak		__nv_reservedSMEM_tcgen05_partition
	.type		__nv_reservedSMEM_tcgen05_partition,@object
	.size		__nv_reservedSMEM_tcgen05_partition,(.L_0 - __nv_reservedSMEM_tcgen05_partition)
__nv_reservedSMEM_tcgen05_partition:
	.zero		32
.L_0:


//--------------------- .nv.global                --------------------------
	.section	.nv.global,"aw",@nobits
.nv.global:
	.type		_ZN40_INTERNAL_f13fffa4_4_k_cu_e51242a5_368744cute1_E,@object
	.size		_ZN40_INTERNAL_f13fffa4_4_k_cu_e51242a5_368744cute1_E,(_ZN40_INTERNAL_f13fffa4_4_k_cu_e51242a5_368744cuda3std3__45__cpo6cbeginE - _ZN40_INTERNAL_f13fffa4_4_k_cu_e51242a5_368744cute1_E)
_ZN40_INTERNAL_f13fffa4_4_k_cu_e51242a5_368744cute1_E:
	.zero		1
	.type		_ZN40_INTERNAL_f13fffa4_4_k_cu_e51242a5_368744cuda3std3__45__cpo6cbeginE,@object
	.size		_ZN40_INTERNAL_f13fffa4_4_k_cu_e51242a5_368744cuda3std3__45__cpo6cbeginE,(_ZN40_INTERNAL_f13fffa4_4_k_cu_e51242a5_368744cuda3std3__48in_placeE - _ZN40_INTERNAL_f13fffa4_4_k_cu_e51242a5_368744cuda3std3__45__cpo6cbeginE)
_ZN40_INTERNAL_f13fffa4_4_k_cu_e51242a5_368744cuda3std3__45__cpo6cbeginE:
	.zero		1
	.type		_ZN40_INTERNAL_f13fffa4_4_k_cu_e51242a5_368744cuda3std3__48in_placeE,@object
	.size		_ZN40_INTERNAL_f13fffa4_4_k_cu_e51242a5_368744cuda3std3__48in_placeE,(_ZN40_INTERNAL_f13fffa4_4_k_cu_e51242a5_368744cuda3std6ranges3__45__cpo9iter_moveE - _ZN40_INTERNAL_f13fffa4_4_k_cu_e51242a5_368744cuda3std3__48in_placeE)
_ZN40_INTERNAL_f13fffa4_4_k_cu_e51242a5_368744cuda3std3__48in_placeE:
	.zero		1
	.type		_ZN40_INTERNAL_f13fffa4_4_k_cu_e51242a5_368744cuda3std6ranges3__45__cpo9iter_moveE,@object
	.size		_ZN40_INTERNAL_f13fffa4_4_k_cu_e51242a5_368744cuda3std6ranges3__45__cpo9iter_moveE,(_ZN40_INTERNAL_f13fffa4_4_k_cu_e51242a5_368744cuda3std3__45__cpo5beginE - _ZN40_INTERNAL_f13fffa4_4_k_cu_e51242a5_368744cuda3std6ranges3__45__cpo9iter_moveE)
_ZN40_INTERNAL_f13fffa4_4_k_cu_e51242a5_368744cuda3std6ranges3__45__cpo9iter_moveE:
	.zero		1
	.type		_ZN40_INTERNAL_f13fffa4_4_k_cu_e51242a5_368744cuda3std3__45__cpo5beginE,@object
	.size		_ZN40_INTERNAL_f13fffa4_4_k_cu_e51242a5_368744cuda3std3__45__cpo5beginE,(_ZN40_INTERNAL_f13fffa4_4_k_cu_e51242a5_368744cuda3std3__442_GLOBAL__N__f13fffa4_4_k_cu_e51242a5_368746ignoreE - _ZN40_INTERNAL_f13fffa4_4_k_cu_e51242a5_368744cuda3std3__45__cpo5beginE)
_ZN40_INTERNAL_f13fffa4_4_k_cu_e51242a5_368744cuda3std3__45__cpo5beginE:
	.zero		1
	.type		_ZN40_INTERNAL_f13fffa4_4_k_cu_e51242a5_368744cuda3std3__442_GLOBAL__N__f13fffa4_4_k_cu_e51242a5_368746ignoreE,@object
	.size		_ZN40_INTERNAL_f13fffa4_4_k_cu_e51242a5_368744cuda3std3__442_GLOBAL__N__f13fffa4_4_k_cu_e51242a5_368746ignoreE,(_ZN40_INTERNAL_f13fffa4_4_k_cu_e51242a5_368744cute7productE - _ZN40_INTERNAL_f13fffa4_4_k_cu_e51242a5_368744cuda3std3__442_GLOBAL__N__f13fffa4_4_k_cu_e51242a5_368746ignoreE)
_ZN40_INTERNAL_f13fffa4_4_k_cu_e51242a5_368744cuda3std3__442_GLOBAL__N__f13fffa4_4_k_cu_e51242a5_368746ignoreE:
	.zero		1
	.type		_ZN40_INTERNAL_f13fffa4_4_k_cu_e51242a5_368744cute7productE,@object
	.size		_ZN40_INTERNAL_f13fffa4_4_k_cu_e51242a5_368744cute7productE,(_ZN40_INTERNAL_f13fffa4_4_k_cu_e51242a5_368744cuda3std3__45__cpo3endE - _ZN40_INTERNAL_f13fffa4_4_k_cu_e51242a5_368744cute7productE)
_ZN40_INTERNAL_f13fffa4_4_k_cu_e51242a5_368744cute7productE:
	.zero		1
	.type		_ZN40_INTERNAL_f13fffa4_4_k_cu_e51242a5_368744cuda3std3__45__cpo3endE,@object
	.size		_ZN40_INTERNAL_f13fffa4_4_k_cu_e51242a5_368744cuda3std3__45__cpo3endE,(_ZN40_INTERNAL_f13fffa4_4_k_cu_e51242a5_368744cuda3std3__419piecewise_constructE - _ZN40_INTERNAL_f13fffa4_4_k_cu_e51242a5_368744cuda3std3__45__cpo3endE)
_ZN40_INTERNAL_f13fffa4_4_k_cu_e51242a5_368744cuda3std3__45__cpo3endE:
	.zero		1
	.type		_ZN40_INTERNAL_f13fffa4_4_k_cu_e51242a5_368744cuda3std3__419piecewise_constructE,@object
	.size		_ZN40_INTERNAL_f13fffa4_4_k_cu_e51242a5_368744cuda3std3__419piecewise_constructE,(_ZN40_INTERNAL_f13fffa4_4_k_cu_e51242a5_368744cuda3std3__45__cpo4cendE - _ZN40_INTERNAL_f13fffa4_4_k_cu_e51242a5_368744cuda3std3__419piecewise_constructE)
_ZN40_INTERNAL_f13fffa4_4_k_cu_e51242a5_368744cuda3std3__419piecewise_constructE:
	.zero		1
	.type		_ZN40_INTERNAL_f13fffa4_4_k_cu_e51242a5_368744cuda3std3__45__cpo4cendE,@object
	.size		_ZN40_INTERNAL_f13fffa4_4_k_cu_e51242a5_368744cuda3std3__45__cpo4cendE,(_ZN40_INTERNAL_f13fffa4_4_k_cu_e51242a5_368744cuda3std6ranges3__45__cpo4swapE - _ZN40_INTERNAL_f13fffa4_4_k_cu_e51242a5_368744cuda3std3__45__cpo4cendE)
_ZN40_INTERNAL_f13fffa4_4_k_cu_e51242a5_368744cuda3std3__45__cpo4cendE:
	.zero		1
	.type		_ZN40_INTERNAL_f13fffa4_4_k_cu_e51242a5_368744cuda3std6ranges3__45__cpo4swapE,@object
	.size		_ZN40_INTERNAL_f13fffa4_4_k_cu_e51242a5_368744cuda3std6ranges3__45__cpo4swapE,(.L_10 - _ZN40_INTERNAL_f13fffa4_4_k_cu_e51242a5_368744cuda3std6ranges3__45__cpo4swapE)
_ZN40_INTERNAL_f13fffa4_4_k_cu_e51242a5_368744cuda3std6ranges3__45__cpo4swapE:
	.zero		1
.L_10:


//--------------------- .nv.constant0._ZN7cutlass13device_kernelINS_4gemm6kernel13GemmUniversalIN4cute5tupleIJiiiiEEENS1_10collective13CollectiveMmaINS1_46MainloopSm100TmaUmmaWarpSpecializedBlockScaledILi4ELi2ELi1ENS5_IJNS4_1CILi4EEENSA_ILi1EEESC_EEEEENS5_IJNSA_ILi256EEESF_SF_EEENS5_IJNS_12float_e2m1_tENS_13float_ue4m3_tEEEENS5_IJNS5_IJlSC_lEEENS4_6LayoutINS5_IJNS5_IJNS5_IJNSA_ILi32EEESB_EEEiEEENS5_IJNS5_IJNSA_ILi16EEESB_EEEiEEENS5_IJSC_iEEEEEENS5_IJSR_NS5_IJNS5_IJNSA_ILi0EEESC_EEENSA_ILi512EEEEEENS5_IJSU_iEEEEEEEEEEESJ_S11_NS4_8TiledMMAINS4_8MMA_AtomIJNS4_23SM100_MMA_MXF4_2x1SM_SSISH_SH_fSI_Li256ELi256ELi16ELNS4_4UMMA5MajorE0ELS16_0ELNS15_7ScaleInE0ELS17_0EEEEEENSL_INS5_IJSC_SC_SC_EEENS5_IJSU_SU_SU_EEEEENS5_IJNS4_10UnderscoreES1D_S1D_EEEEENS5_IJNS4_18SM100_TMA_2SM_LOADES1G_EEENS5_IJNS4_14ComposedLayoutINS4_7SwizzleILi3ELi4ELi3EEENS4_18smem_ptr_flag_bitsILi4EEENSL_INS5_IJNSA_ILi8EEESF_EEENS5_IJSF_SC_EEEEEEENSL_INS5_IJNS5_IJNS5_IJSN_SC_EEESQ_EEESC_NS5_IJSC_SB_EEEEEENS5_IJNS5_IJNS5_IJSQ_SW_EEESV_EEESU_NS5_IJSB_SW_EEEEEEEEEEEvNS4_8identityENS5_IJNS4_28SM100_TMA_2SM_LOAD_MULTICASTES23_EEENS5_IJS1R_NSL_INS5_IJNS5_IJNS5_IJSN_NSA_ILi2EEEEEESQ_EEESC_S1U_EEENS5_IJS1X_SU_NS5_IJSB_NSA_ILi1024EEEEEEEEEEEEEEvS22_EENS_8epilogue10collective18CollectiveEpilogueINS2F_23Sm100TmaWarpSpecializedILi4ELi2ELi64ELb1ELb0EEEJNS5_IJNSA_ILi128EEESF_SF_EEENS5_IJNSL_IS2K_SC_EENSL_INSA_ILi64EEESC_EEEEENS_10bfloat16_tESK_S2Q_SK_NS2F_6fusion15FusionCallbacksIS2J_NS2R_17LinearCombinationIS2Q_fS2Q_fLNS_15FloatRoundStyleE2EEES2L_S2P_JEEENS4_5SM1004TMEM4LOAD26SM100_TMEM_LOAD_32dp32b64xENS4_13SM90_TMA_LOADENS1I_IS1K_NS1L_ILi16EEENSL_INS5_IJS1N_S2N_EEENS5_IJS2N_SC_EEEEEEENS4_39AutoVectorizingCopyWithAssumedAlignmentILi128EEENS4_14SM90_TMA_STOREES36_S38_S38_EEEvvEEEEvNT_6ParamsE --------------------------
	.section	.nv.constant0._ZN7cutlass13device_kernelINS_4gemm6kernel13GemmUniversalIN4cute5tupleIJiiiiEEENS1_10collective13CollectiveMmaINS1_46MainloopSm100TmaUmmaWarpSpecializedBlockScaledILi4ELi2ELi1ENS5_IJNS4_1CILi4EEENSA_ILi1EEESC_EEEEENS5_IJNSA_ILi256EEESF_SF_EEENS5_IJNS_12float_e2m1_tENS_13float_ue4m3_tEEEENS5_IJNS5_IJlSC_lEEENS4_6LayoutINS5_IJNS5_IJNS5_IJNSA_ILi32EEESB_EEEiEEENS5_IJNS5_IJNSA_ILi16EEESB_EEEiEEENS5_IJSC_iEEEEEENS5_IJSR_NS5_IJNS5_IJNSA_ILi0EEESC_EEENSA_ILi512EEEEEENS5_IJSU_iEEEEEEEEEEESJ_S11_NS4_8TiledMMAINS4_8MMA_AtomIJNS4_23SM100_MMA_MXF4_2x1SM_SSISH_SH_fSI_Li256ELi256ELi16ELNS4_4UMMA5MajorE0ELS16_0ELNS15_7ScaleInE0ELS17_0EEEEEENSL_INS5_IJSC_SC_SC_EEENS5_IJSU_SU_SU_EEEEENS5_IJNS4_10UnderscoreES1D_S1D_EEEEENS5_IJNS4_18SM100_TMA_2SM_LOADES1G_EEENS5_IJNS4_14ComposedLayoutINS4_7SwizzleILi3ELi4ELi3EEENS4_18smem_ptr_flag_bitsILi4EEENSL_INS5_IJNSA_ILi8EEESF_EEENS5_IJSF_SC_EEEEEEENSL_INS5_IJNS5_IJNS5_IJSN_SC_EEESQ_EEESC_NS5_IJSC_SB_EEEEEENS5_IJNS5_IJNS5_IJSQ_SW_EEESV_EEESU_NS5_IJSB_SW_EEEEEEEEEEEvNS4_8identityENS5_IJNS4_28SM100_TMA_2SM_LOAD_MULTICASTES23_EEENS5_IJS1R_NSL_INS5_IJNS5_IJNS5_IJSN_NSA_ILi2EEEEEESQ_EEESC_S1U_EEENS5_IJS1X_SU_NS5_IJSB_NSA_ILi1024EEEEEEEEEEEEEEvS22_EENS_8epilogue10collective18CollectiveEpilogueINS2F_23Sm100TmaWarpSpecializedILi4ELi2ELi64ELb1ELb0EEEJNS5_IJNSA_ILi128EEESF_SF_EEENS5_IJNSL_IS2K_SC_EENSL_INSA_ILi64EEESC_EEEEENS_10bfloat16_tESK_S2Q_SK_NS2F_6fusion15FusionCallbacksIS2J_NS2R_17LinearCombinationIS2Q_fS2Q_fLNS_15FloatRoundStyleE2EEES2L_S2P_JEEENS4_5SM1004TMEM4LOAD26SM100_TMEM_LOAD_32dp32b64xENS4_13SM90_TMA_LOADENS1I_IS1K_NS1L_ILi16EEENSL_INS5_IJS1N_S2N_EEENS5_IJS2N_SC_EEEEEEENS4_39AutoVectorizingCopyWithAssumedAlignmentILi128EEENS4_14SM90_TMA_STOREES36_S38_S38_EEEvvEEEEvNT_6ParamsE,"a",@progbits
	.sectionflags	@""
	.align	4
.nv.constant0._ZN7cutlass13device_kernelINS_4gemm6kernel13GemmUniversalIN4cute5tupleIJiiiiEEENS1_10collective13CollectiveMmaINS1_46MainloopSm100TmaUmmaWarpSpecializedBlockScaledILi4ELi2ELi1ENS5_IJNS4_1CILi4EEENSA_ILi1EEESC_EEEEENS5_IJNSA_ILi256EEESF_SF_EEENS5_IJNS_12float_e2m1_tENS_13float_ue4m3_tEEEENS5_IJNS5_IJlSC_lEEENS4_6LayoutINS5_IJNS5_IJNS5_IJNSA_ILi32EEESB_EEEiEEENS5_IJNS5_IJNSA_ILi16EEESB_EEEiEEENS5_IJSC_iEEEEEENS5_IJSR_NS5_IJNS5_IJNSA_ILi0EEESC_EEENSA_ILi512EEEEEENS5_IJSU_iEEEEEEEEEEESJ_S11_NS4_8TiledMMAINS4_8MMA_AtomIJNS4_23SM100_MMA_MXF4_2x1SM_SSISH_SH_fSI_Li256ELi256ELi16ELNS4_4UMMA5MajorE0ELS16_0ELNS15_7ScaleInE0ELS17_0EEEEEENSL_INS5_IJSC_SC_SC_EEENS5_IJSU_SU_SU_EEEEENS5_IJNS4_10UnderscoreES1D_S1D_EEEEENS5_IJNS4_18SM100_TMA_2SM_LOADES1G_EEENS5_IJNS4_14ComposedLayoutINS4_7SwizzleILi3ELi4ELi3EEENS4_18smem_ptr_flag_bitsILi4EEENSL_INS5_IJNSA_ILi8EEESF_EEENS5_IJSF_SC_EEEEEEENSL_INS5_IJNS5_IJNS5_IJSN_SC_EEESQ_EEESC_NS5_IJSC_SB_EEEEEENS5_IJNS5_IJNS5_IJSQ_SW_EEESV_EEESU_NS5_IJSB_SW_EEEEEEEEEEEvNS4_8identityENS5_IJNS4_28SM100_TMA_2SM_LOAD_MULTICASTES23_EEENS5_IJS1R_NSL_INS5_IJNS5_IJNS5_IJSN_NSA_ILi2EEEEEESQ_EEESC_S1U_EEENS5_IJS1X_SU_NS5_IJSB_NSA_ILi1024EEEEEEEEEEEEEEvS22_EENS_8epilogue10collective18CollectiveEpilogueINS2F_23Sm100TmaWarpSpecializedILi4ELi2ELi64ELb1ELb0EEEJNS5_IJNSA_ILi128EEESF_SF_EEENS5_IJNSL_IS2K_SC_EENSL_INSA_ILi64EEESC_EEEEENS_10bfloat16_tESK_S2Q_SK_NS2F_6fusion15FusionCallbacksIS2J_NS2R_17LinearCombinationIS2Q_fS2Q_fLNS_15FloatRoundStyleE2EEES2L_S2P_JEEENS4_5SM1004TMEM4LOAD26SM100_TMEM_LOAD_32dp32b64xENS4_13SM90_TMA_LOADENS1I_IS1K_NS1L_ILi16EEENSL_INS5_IJS1N_S2N_EEENS5_IJS2N_SC_EEEEEEENS4_39AutoVectorizingCopyWithAssumedAlignmentILi128EEENS4_14SM90_TMA_STOREES36_S38_S38_EEEvvEEEEvNT_6ParamsE:
	.zero		3968


//--------------------- SYMBOLS --------------------------

	.type		.nv.reservedSmem.offset0,@object
	.size		.nv.reservedSmem.offset0,0x4
	.type		.nv.reservedSmem.cap,@object
	.size		.nv.reservedSmem.cap,0x4
	.type		__assertfail,@function
